	.target	sm_90a

	.elftype	@"ET_EXEC"


//--------------------- .note.nv.tkinfo           --------------------------
	.section	.note.nv.tkinfo,"",@"SHT_NOTE"
	.sectionflags	@"SHF_NOTE_NV_TKINFO"
	.tkinfo
        /*0018*/ 	.word	0x00000002
        /*0030*/ 	.string	""
        /*0030*/ 	.string	"ptxas"
        /*0030*/ 	.string	"Cuda compilation tools, release 13.0, V13.0.88"
        /*0030*/ 	.string	"Build cuda_13.0.r13.0/compiler.36424714_0"
        /*0030*/ 	.string	"-v  -suppress-debug-info  -lineinfo  -arch sm_90a "



//--------------------- .note.nv.cuinfo           --------------------------
	.section	.note.nv.cuinfo,"",@"SHT_NOTE"
	.sectionflags	@"SHF_NOTE_NV_CUINFO"
        /*0018*/ 	.short	0x0002
        /*001a*/ 	.short	0x005a
        /*001c*/ 	.short	0x0082
	.zero		2


//--------------------- .nv.info                  --------------------------
	.section	.nv.info,"",@"SHT_CUDA_INFO"
	.align	4


	//----- nvinfo : EIATTR_REGCOUNT
	.align		4
        /*0000*/ 	.byte	0x04, 0x2f
        /*0002*/ 	.short	(.L_1 - .L_0)
	.align		4
.L_0:
        /*0004*/ 	.word	index@(matmul_kernel)
        /*0008*/ 	.word	0x00000040


	//----- nvinfo : EIATTR_FRAME_SIZE
	.align		4
.L_1:
        /*000c*/ 	.byte	0x04, 0x11
        /*000e*/ 	.short	(.L_3 - .L_2)
	.align		4
.L_2:
        /*0010*/ 	.word	index@(matmul_kernel)
        /*0014*/ 	.word	0x00009220


	//----- nvinfo : EIATTR_MIN_STACK_SIZE
	.align		4
.L_3:
        /*0018*/ 	.byte	0x04, 0x12
        /*001a*/ 	.short	(.L_5 - .L_4)
	.align		4
.L_4:
        /*001c*/ 	.word	index@(matmul_kernel)
        /*0020*/ 	.word	0x00009220
.L_5:


//--------------------- .nv.compat                --------------------------
	.section	.nv.compat,"",@"SHT_CUDA_COMPAT_INFO"
	.align	4
        /*0000*/ 	.byte	0x02, 0x09, 0x01, 0x00, 0x02, 0x02, 0x02, 0x00, 0x02, 0x05, 0x05, 0x00, 0x03, 0x07, 0x01, 0x01
        /*0010*/ 	.byte	0x02, 0x03, 0x00, 0x00, 0x02, 0x06, 0x01, 0x00, 0x04, 0x0b, 0x08, 0x00, 0x00, 0x00, 0x00, 0x00
        /*0020*/ 	.byte	0x00, 0x00, 0x00, 0x00


//--------------------- .nv.info.matmul_kernel    --------------------------
	.section	.nv.info.matmul_kernel,"",@"SHT_CUDA_INFO"
	.sectionflags	@""
	.align	4


	//----- nvinfo : EIATTR_CUDA_API_VERSION
	.align		4
        /*0000*/ 	.byte	0x04, 0x37
        /*0002*/ 	.short	(.L_7 - .L_6)
.L_6:
        /*0004*/ 	.word	0x00000082


	//----- nvinfo : EIATTR_KPARAM_INFO
	.align		4
.L_7:
        /*0008*/ 	.byte	0x04, 0x17
        /*000a*/ 	.short	(.L_9 - .L_8)
.L_8:
        /*000c*/ 	.word	0x00000000
        /*0010*/ 	.short	0x000d
        /*0012*/ 	.short	0x0048
        /*0014*/ 	.byte	0x00, 0xf4, 0x21, 0x00


	//----- nvinfo : EIATTR_KPARAM_INFO
	.align		4
.L_9:
        /*0018*/ 	.byte	0x04, 0x17
        /*001a*/ 	.short	(.L_11 - .L_10)
.L_10:
        /*001c*/ 	.word	0x00000000
        /*0020*/ 	.short	0x000c
        /*0022*/ 	.short	0x0040
        /*0024*/ 	.byte	0x00, 0xf4, 0x21, 0x00


	//----- nvinfo : EIATTR_KPARAM_INFO
	.align		4
.L_11:
        /*0028*/ 	.byte	0x04, 0x17
        /*002a*/ 	.short	(.L_13 - .L_12)
.L_12:
        /*002c*/ 	.word	0x00000000
        /*0030*/ 	.short	0x000b
        /*0032*/ 	.short	0x0038
        /*0034*/ 	.byte	0x00, 0xf0, 0x11, 0x00


	//----- nvinfo : EIATTR_KPARAM_INFO
	.align		4
.L_13:
        /*0038*/ 	.byte	0x04, 0x17
        /*003a*/ 	.short	(.L_15 - .L_14)
.L_14:
        /*003c*/ 	.word	0x00000000
        /*0040*/ 	.short	0x000a
        /*0042*/ 	.short	0x0034
        /*0044*/ 	.byte	0x00, 0xf0, 0x11, 0x00


	//----- nvinfo : EIATTR_KPARAM_INFO
	.align		4
.L_15:
        /*0048*/ 	.byte	0x04, 0x17
        /*004a*/ 	.short	(.L_17 - .L_16)
.L_16:
        /*004c*/ 	.word	0x00000000
        /*0050*/ 	.short	0x0009
        /*0052*/ 	.short	0x0030
        /*0054*/ 	.byte	0x00, 0xf0, 0x11, 0x00


	//----- nvinfo : EIATTR_KPARAM_INFO
	.align		4
.L_17:
        /*0058*/ 	.byte	0x04, 0x17
        /*005a*/ 	.short	(.L_19 - .L_18)
.L_18:
        /*005c*/ 	.word	0x00000000
        /*0060*/ 	.short	0x0008
        /*0062*/ 	.short	0x002c
        /*0064*/ 	.byte	0x00, 0xf0, 0x11, 0x00


	//----- nvinfo : EIATTR_KPARAM_INFO
	.align		4
.L_19:
        /*0068*/ 	.byte	0x04, 0x17
        /*006a*/ 	.short	(.L_21 - .L_20)
.L_20:
        /*006c*/ 	.word	0x00000000
        /*0070*/ 	.short	0x0007
        /*0072*/ 	.short	0x0028
        /*0074*/ 	.byte	0x00, 0xf0, 0x11, 0x00


	//----- nvinfo : EIATTR_KPARAM_INFO
	.align		4
.L_21:
        /*0078*/ 	.byte	0x04, 0x17
        /*007a*/ 	.short	(.L_23 - .L_22)
.L_22:
        /*007c*/ 	.word	0x00000000
        /*0080*/ 	.short	0x0006
        /*0082*/ 	.short	0x0024
        /*0084*/ 	.byte	0x00, 0xf0, 0x11, 0x00


	//----- nvinfo : EIATTR_KPARAM_INFO
	.align		4
.L_23:
        /*0088*/ 	.byte	0x04, 0x17
        /*008a*/ 	.short	(.L_25 - .L_24)
.L_24:
        /*008c*/ 	.word	0x00000000
        /*0090*/ 	.short	0x0005
        /*0092*/ 	.short	0x0020
        /*0094*/ 	.byte	0x00, 0xf0, 0x11, 0x00


	//----- nvinfo : EIATTR_KPARAM_INFO
	.align		4
.L_25:
        /*0098*/ 	.byte	0x04, 0x17
        /*009a*/ 	.short	(.L_27 - .L_26)
.L_26:
        /*009c*/ 	.word	0x00000000
        /*00a0*/ 	.short	0x0004
        /*00a2*/ 	.short	0x001c
        /*00a4*/ 	.byte	0x00, 0xf0, 0x11, 0x00


	//----- nvinfo : EIATTR_KPARAM_INFO
	.align		4
.L_27:
        /*00a8*/ 	.byte	0x04, 0x17
        /*00aa*/ 	.short	(.L_29 - .L_28)
.L_28:
        /*00ac*/ 	.word	0x00000000
        /*00b0*/ 	.short	0x0003
        /*00b2*/ 	.short	0x0018
        /*00b4*/ 	.byte	0x00, 0xf0, 0x11, 0x00


	//----- nvinfo : EIATTR_KPARAM_INFO
	.align		4
.L_29:
        /*00b8*/ 	.byte	0x04, 0x17
        /*00ba*/ 	.short	(.L_31 - .L_30)
.L_30:
        /*00bc*/ 	.word	0x00000000
        /*00c0*/ 	.short	0x0002
        /*00c2*/ 	.short	0x0010
        /*00c4*/ 	.byte	0x00, 0xf4, 0x21, 0x00


	//----- nvinfo : EIATTR_KPARAM_INFO
	.align		4
.L_31:
        /*00c8*/ 	.byte	0x04, 0x17
        /*00ca*/ 	.short	(.L_33 - .L_32)
.L_32:
        /*00cc*/ 	.word	0x00000000
        /*00d0*/ 	.short	0x0001
        /*00d2*/ 	.short	0x0008
        /*00d4*/ 	.byte	0x00, 0xf4, 0x21, 0x00


	//----- nvinfo : EIATTR_KPARAM_INFO
	.align		4
.L_33:
        /*00d8*/ 	.byte	0x04, 0x17
        /*00da*/ 	.short	(.L_35 - .L_34)
.L_34:
        /*00dc*/ 	.word	0x00000000
        /*00e0*/ 	.short	0x0000
        /*00e2*/ 	.short	0x0000
        /*00e4*/ 	.byte	0x00, 0xf4, 0x21, 0x00


	//----- nvinfo : EIATTR_SPARSE_MMA_MASK
	.align		4
.L_35:
        /*00e8*/ 	.byte	0x03, 0x50
        /*00ea*/ 	.short	0x0000


	//----- nvinfo : EIATTR_MAXREG_COUNT
	.align		4
        /*00ec*/ 	.byte	0x03, 0x1b
        /*00ee*/ 	.short	0x00ff


	//----- nvinfo : EIATTR_NUM_BARRIERS
	.align		4
        /*00f0*/ 	.byte	0x02, 0x4c
        /*00f2*/ 	.byte	0x01
	.zero		1


	//----- nvinfo : EIATTR_ANNOTATIONS
	.align		4
        /*00f4*/ 	.byte	0x04, 0x55
        /*00f6*/ 	.short	(.L_37 - .L_36)


	//   ....[0]....
.L_36:
        /*00f8*/ 	.word	0x00000001
        /*00fc*/ 	.byte	0x60, 0x00, 0x00, 0x00, 0x01, 0x00, 0x00, 0x00, 0x80, 0x00, 0x00, 0x00, 0x01, 0x00, 0x00, 0x00
        /* <DEDUP_REMOVED lines=3175> */
        /*c77c*/ 	.byte	0xf0, 0x3f, 0x03, 0x00


	//----- nvinfo : EIATTR_MERCURY_ISA_VERSION
	.align		4
.L_37:
        /*c780*/ 	.byte	0x03, 0x5f
        /*c782*/ 	.short	0x0101


	//----- nvinfo : EIATTR_COOP_GROUP_MASK_REGIDS
	.align		4
        /*c784*/ 	.byte	0x04, 0x29
        /*c786*/ 	.short	(.L_39 - .L_38)


	//   ....[0]....
.L_38:
        /*c788*/ 	.word	0xffffffff


	//   ....[1]....
        /*c78c*/ 	.word	0xffffffff


	//   ....[2]....
        /*c790*/ 	.word	0xffffffff


	//   ....[3]....
        /*c794*/ 	.word	0xffffffff


	//   ....[4]....
        /*c798*/ 	.word	0xffffffff


	//   ....[5]....
        /*c79c*/ 	.word	0xffffffff


	//   ....[6]....
        /*c7a0*/ 	.word	0xffffffff


	//   ....[7]....
        /*c7a4*/ 	.word	0xffffffff


	//   ....[8]....
        /*c7a8*/ 	.word	0xffffffff


	//   ....[9]....
        /*c7ac*/ 	.word	0xffffffff


	//   ....[10]....
        /*c7b0*/ 	.word	0xffffffff


	//   ....[11]....
        /*c7b4*/ 	.word	0xffffffff


	//   ....[12]....
        /*c7b8*/ 	.word	0xffffffff


	//   ....[13]....
        /*c7bc*/ 	.word	0xffffffff


	//   ....[14]....
        /*c7c0*/ 	.word	0xffffffff


	//   ....[15]....
        /*c7c4*/ 	.word	0xffffffff


	//   ....[16]....
        /*c7c8*/ 	.word	0xffffffff


	//   ....[17]....
        /*c7cc*/ 	.word	0xffffffff


	//   ....[18]....
        /*c7d0*/ 	.word	0xffffffff


	//   ....[19]....
        /*c7d4*/ 	.word	0xffffffff


	//   ....[20]....
        /*c7d8*/ 	.word	0xffffffff


	//   ....[21]....
        /*c7dc*/ 	.word	0xffffffff


	//   ....[22]....
        /*c7e0*/ 	.word	0xffffffff


	//   ....[23]....
        /*c7e4*/ 	.word	0xffffffff


	//   ....[24]....
        /*c7e8*/ 	.word	0xffffffff


	//   ....[25]....
        /*c7ec*/ 	.word	0xffffffff


	//   ....[26]....
        /*c7f0*/ 	.word	0xffffffff


	//   ....[27]....
        /*c7f4*/ 	.word	0xffffffff


	//   ....[28]....
        /*c7f8*/ 	.word	0xffffffff


	//   ....[29]....
        /*c7fc*/ 	.word	0xffffffff


	//   ....[30]....
        /*c800*/ 	.word	0xffffffff


	//   ....[31]....
        /*c804*/ 	.word	0xffffffff


	//   ....[32]....
        /*c808*/ 	.word	0xffffffff


	//   ....[33]....
        /*c80c*/ 	.word	0xffffffff


	//   ....[34]....
        /*c810*/ 	.word	0xffffffff


	//   ....[35]....
        /*c814*/ 	.word	0xffffffff


	//   ....[36]....
        /*c818*/ 	.word	0xffffffff


	//   ....[37]....
        /*c81c*/ 	.word	0xffffffff


	//   ....[38]....
        /*c820*/ 	.word	0xffffffff


	//   ....[39]....
        /*c824*/ 	.word	0xffffffff


	//   ....[40]....
        /*c828*/ 	.word	0xffffffff


	//   ....[41]....
        /*c82c*/ 	.word	0xffffffff


	//   ....[42]....
        /*c830*/ 	.word	0xffffffff


	//   ....[43]....
        /*c834*/ 	.word	0xffffffff


	//   ....[44]....
        /*c838*/ 	.word	0xffffffff


	//   ....[45]....
        /*c83c*/ 	.word	0xffffffff


	//   ....[46]....
        /*c840*/ 	.word	0xffffffff


	//   ....[47]....
        /*c844*/ 	.word	0xffffffff


	//   ....[48]....
        /*c848*/ 	.word	0xffffffff


	//   ....[49]....
        /*c84c*/ 	.word	0xffffffff


	//   ....[50]....
        /*c850*/ 	.word	0xffffffff


	//   ....[51]....
        /*c854*/ 	.word	0xffffffff


	//   ....[52]....
        /*c858*/ 	.word	0xffffffff


	//   ....[53]....
        /*c85c*/ 	.word	0xffffffff


	//   ....[54]....
        /*c860*/ 	.word	0xffffffff


	//   ....[55]....
        /*c864*/ 	.word	0xffffffff


	//   ....[56]....
        /*c868*/ 	.word	0xffffffff


	//   ....[57]....
        /*c86c*/ 	.word	0xffffffff


	//   ....[58]....
        /*c870*/ 	.word	0xffffffff


	//   ....[59]....
        /*c874*/ 	.word	0xffffffff


	//   ....[60]....
        /*c878*/ 	.word	0xffffffff


	//   ....[61]....
        /*c87c*/ 	.word	0xffffffff


	//   ....[62]....
        /*c880*/ 	.word	0xffffffff


	//   ....[63]....
        /*c884*/ 	.word	0xffffffff


	//   ....[64]....
        /*c888*/ 	.word	0xffffffff


	//   ....[65]....
        /*c88c*/ 	.word	0xffffffff


	//   ....[66]....
        /*c890*/ 	.word	0xffffffff


	//   ....[67]....
        /*c894*/ 	.word	0xffffffff


	//   ....[68]....
        /*c898*/ 	.word	0xffffffff


	//   ....[69]....
        /*c89c*/ 	.word	0xffffffff


	//   ....[70]....
        /*c8a0*/ 	.word	0xffffffff


	//   ....[71]....
        /*c8a4*/ 	.word	0xffffffff


	//   ....[72]....
        /*c8a8*/ 	.word	0xffffffff


	//   ....[73]....
        /*c8ac*/ 	.word	0xffffffff


	//   ....[74]....
        /*c8b0*/ 	.word	0xffffffff


	//   ....[75]....
        /*c8b4*/ 	.word	0xffffffff


	//   ....[76]....
        /*c8b8*/ 	.word	0xffffffff


	//   ....[77]....
        /*c8bc*/ 	.word	0xffffffff


	//   ....[78]....
        /*c8c0*/ 	.word	0xffffffff


	//   ....[79]....
        /*c8c4*/ 	.word	0xffffffff


	//   ....[80]....
        /*c8c8*/ 	.word	0xffffffff


	//   ....[81]....
        /*c8cc*/ 	.word	0xffffffff


	//   ....[82]....
        /*c8d0*/ 	.word	0xffffffff


	//   ....[83]....
        /*c8d4*/ 	.word	0xffffffff


	//   ....[84]....
        /*c8d8*/ 	.word	0xffffffff


	//   ....[85]....
        /*c8dc*/ 	.word	0xffffffff


	//   ....[86]....
        /*c8e0*/ 	.word	0xffffffff


	//   ....[87]....
        /*c8e4*/ 	.word	0xffffffff


	//   ....[88]....
        /*c8e8*/ 	.word	0xffffffff


	//   ....[89]....
        /*c8ec*/ 	.word	0xffffffff


	//   ....[90]....
        /*c8f0*/ 	.word	0xffffffff


	//   ....[91]....
        /*c8f4*/ 	.word	0xffffffff


	//   ....[92]....
        /*c8f8*/ 	.word	0xffffffff


	//   ....[93]....
        /*c8fc*/ 	.word	0xffffffff


	//   ....[94]....
        /*c900*/ 	.word	0xffffffff


	//   ....[95]....
        /*c904*/ 	.word	0xffffffff


	//   ....[96]....
        /*c908*/ 	.word	0xffffffff


	//   ....[97]....
        /*c90c*/ 	.word	0xffffffff


	//   ....[98]....
        /*c910*/ 	.word	0xffffffff


	//   ....[99]....
        /*c914*/ 	.word	0xffffffff


	//   ....[100]....
        /*c918*/ 	.word	0xffffffff


	//   ....[101]....
        /*c91c*/ 	.word	0xffffffff


	//   ....[102]....
        /*c920*/ 	.word	0xffffffff


	//   ....[103]....
        /*c924*/ 	.word	0xffffffff


	//   ....[104]....
        /*c928*/ 	.word	0xffffffff


	//   ....[105]....
        /*c92c*/ 	.word	0xffffffff


	//   ....[106]....
        /*c930*/ 	.word	0xffffffff


	//   ....[107]....
        /*c934*/ 	.word	0xffffffff


	//   ....[108]....
        /*c938*/ 	.word	0xffffffff


	//   ....[109]....
        /*c93c*/ 	.word	0xffffffff


	//   ....[110]....
        /*c940*/ 	.word	0xffffffff


	//   ....[111]....
        /*c944*/ 	.word	0xffffffff


	//   ....[112]....
        /*c948*/ 	.word	0xffffffff


	//   ....[113]....
        /*c94c*/ 	.word	0xffffffff


	//   ....[114]....
        /*c950*/ 	.word	0xffffffff


	//   ....[115]....
        /*c954*/ 	.word	0xffffffff


	//   ....[116]....
        /*c958*/ 	.word	0xffffffff


	//   ....[117]....
        /*c95c*/ 	.word	0xffffffff


	//   ....[118]....
        /*c960*/ 	.word	0xffffffff


	//   ....[119]....
        /*c964*/ 	.word	0xffffffff


	//   ....[120]....
        /*c968*/ 	.word	0xffffffff


	//   ....[121]....
        /*c96c*/ 	.word	0xffffffff


	//   ....[122]....
        /*c970*/ 	.word	0xffffffff


	//   ....[123]....
        /*c974*/ 	.word	0xffffffff


	//   ....[124]....
        /*c978*/ 	.word	0xffffffff


	//   ....[125]....
        /*c97c*/ 	.word	0xffffffff


	//   ....[126]....
        /*c980*/ 	.word	0xffffffff


	//----- nvinfo : EIATTR_COOP_GROUP_INSTR_OFFSETS
	.align		4
.L_39:
        /*c984*/ 	.byte	0x04, 0x28
        /*c986*/ 	.short	(.L_41 - .L_40)


	//   ....[0]....
.L_40:
        /*c988*/ 	.word	0x00120fd0


	//   ....[1]....
        /*c98c*/ 	.word	0x00121060


	//   ....[2]....
        /*c990*/ 	.word	0x001210d0


	//   ....[3]....
        /*c994*/ 	.word	0x001211d0


	//   ....[4]....
        /*c998*/ 	.word	0x00121210


	//   ....[5]....
        /*c99c*/ 	.word	0x00121270


	//   ....[6]....
        /*c9a0*/ 	.word	0x001212b0


	//   ....[7]....
        /*c9a4*/ 	.word	0x001213b0


	//   ....[8]....
        /*c9a8*/ 	.word	0x00121450


	//   ....[9]....
        /*c9ac*/ 	.word	0x001214b0


	//   ....[10]....
        /*c9b0*/ 	.word	0x001214f0


	//   ....[11]....
        /*c9b4*/ 	.word	0x001215e0


	//   ....[12]....
        /*c9b8*/ 	.word	0x00121680


	//   ....[13]....
        /*c9bc*/ 	.word	0x00121730


	//   ....[14]....
        /*c9c0*/ 	.word	0x00121780


	//   ....[15]....
        /*c9c4*/ 	.word	0x00121860


	//   ....[16]....
        /*c9c8*/ 	.word	0x001218b0


	//   ....[17]....
        /*c9cc*/ 	.word	0x00121930


	//   ....[18]....
        /*c9d0*/ 	.word	0x00121980


	//   ....[19]....
        /*c9d4*/ 	.word	0x00121a80


	//   ....[20]....
        /*c9d8*/ 	.word	0x00121ad0


	//   ....[21]....
        /*c9dc*/ 	.word	0x00121b80


	//   ....[22]....
        /*c9e0*/ 	.word	0x00121bb0


	//   ....[23]....
        /*c9e4*/ 	.word	0x00121cb0


	//   ....[24]....
        /*c9e8*/ 	.word	0x00121d30


	//   ....[25]....
        /*c9ec*/ 	.word	0x00121db0


	//   ....[26]....
        /*c9f0*/ 	.word	0x00121df0


	//   ....[27]....
        /*c9f4*/ 	.word	0x00121eb0


	//   ....[28]....
        /*c9f8*/ 	.word	0x00121fc0


	//   ....[29]....
        /*c9fc*/ 	.word	0x00122010


	//   ....[30]....
        /*ca00*/ 	.word	0x001220b0


	//   ....[31]....
        /*ca04*/ 	.word	0x00122180


	//   ....[32]....
        /*ca08*/ 	.word	0x001221c0


	//   ....[33]....
        /*ca0c*/ 	.word	0x00122230


	//   ....[34]....
        /*ca10*/ 	.word	0x00122270


	//   ....[35]....
        /*ca14*/ 	.word	0x00122360


	//   ....[36]....
        /*ca18*/ 	.word	0x001223d0


	//   ....[37]....
        /*ca1c*/ 	.word	0x00122470


	//   ....[38]....
        /*ca20*/ 	.word	0x00122500


	//   ....[39]....
        /*ca24*/ 	.word	0x00122600


	//   ....[40]....
        /*ca28*/ 	.word	0x00122640


	//   ....[41]....
        /*ca2c*/ 	.word	0x001226b0


	//   ....[42]....
        /*ca30*/ 	.word	0x001226f0


	//   ....[43]....
        /*ca34*/ 	.word	0x001227b0


	//   ....[44]....
        /*ca38*/ 	.word	0x001227d0


	//   ....[45]....
        /*ca3c*/ 	.word	0x001228a0


	//   ....[46]....
        /*ca40*/ 	.word	0x00123e70


	//   ....[47]....
        /*ca44*/ 	.word	0x0012f720


	//   ....[48]....
        /*ca48*/ 	.word	0x0012f760


	//   ....[49]....
        /*ca4c*/ 	.word	0x0012f7c0


	//   ....[50]....
        /*ca50*/ 	.word	0x0012f880


	//   ....[51]....
        /*ca54*/ 	.word	0x0012f8b0


	//   ....[52]....
        /*ca58*/ 	.word	0x0012fad0


	//   ....[53]....
        /*ca5c*/ 	.word	0x0012fb70


	//   ....[54]....
        /*ca60*/ 	.word	0x0012fc20


	//   ....[55]....
        /*ca64*/ 	.word	0x0012fd10


	//   ....[56]....
        /*ca68*/ 	.word	0x0012fd40


	//   ....[57]....
        /*ca6c*/ 	.word	0x0012fd60


	//   ....[58]....
        /*ca70*/ 	.word	0x0012feb0


	//   ....[59]....
        /*ca74*/ 	.word	0x0012ff60


	//   ....[60]....
        /*ca78*/ 	.word	0x00130020


	//   ....[61]....
        /*ca7c*/ 	.word	0x00130040


	//   ....[62]....
        /*ca80*/ 	.word	0x001300f0


	//   ....[63]....
        /*ca84*/ 	.word	0x00130140


	//   ....[64]....
        /*ca88*/ 	.word	0x001302c0


	//   ....[65]....
        /*ca8c*/ 	.word	0x001302e0


	//   ....[66]....
        /*ca90*/ 	.word	0x00130380


	//   ....[67]....
        /*ca94*/ 	.word	0x001303a0


	//   ....[68]....
        /*ca98*/ 	.word	0x001304e0


	//   ....[69]....
        /*ca9c*/ 	.word	0x00130500


	//   ....[70]....
        /*caa0*/ 	.word	0x001305c0


	//   ....[71]....
        /*caa4*/ 	.word	0x00130600


	//   ....[72]....
        /*caa8*/ 	.word	0x00130720


	//   ....[73]....
        /*caac*/ 	.word	0x00130740


	//   ....[74]....
        /*cab0*/ 	.word	0x00130800


	//   ....[75]....
        /*cab4*/ 	.word	0x00130840


	//   ....[76]....
        /*cab8*/ 	.word	0x001309a0


	//   ....[77]....
        /*cabc*/ 	.word	0x00130a00


	//   ....[78]....
        /*cac0*/ 	.word	0x00130ab0


	//   ....[79]....
        /*cac4*/ 	.word	0x00130b80


	//   ....[80]....
        /*cac8*/ 	.word	0x00130c10


	//   ....[81]....
        /*cacc*/ 	.word	0x00130c30


	//   ....[82]....
        /*cad0*/ 	.word	0x00130d10


	//   ....[83]....
        /*cad4*/ 	.word	0x00130e10


	//   ....[84]....
        /*cad8*/ 	.word	0x00130e90


	//   ....[85]....
        /*cadc*/ 	.word	0x00130ec0


	//   ....[86]....
        /*cae0*/ 	.word	0x00130f50


	//   ....[87]....
        /*cae4*/ 	.word	0x00131070


	//   ....[88]....
        /*cae8*/ 	.word	0x00131100


	//   ....[89]....
        /*caec*/ 	.word	0x00131120


	//   ....[90]....
        /*caf0*/ 	.word	0x00131270


	//   ....[91]....
        /*caf4*/ 	.word	0x00131320


	//   ....[92]....
        /*caf8*/ 	.word	0x00131390


	//   ....[93]....
        /*cafc*/ 	.word	0x001313b0


	//   ....[94]....
        /*cb00*/ 	.word	0x001314a0


	//   ....[95]....
        /*cb04*/ 	.word	0x001315a0


	//   ....[96]....
        /*cb08*/ 	.word	0x00131620


	//   ....[97]....
        /*cb0c*/ 	.word	0x00131690


	//   ....[98]....
        /*cb10*/ 	.word	0x00131700


	//   ....[99]....
        /*cb14*/ 	.word	0x00131810


	//   ....[100]....
        /*cb18*/ 	.word	0x001318a0


	//   ....[101]....
        /*cb1c*/ 	.word	0x00131960


	//   ....[102]....
        /*cb20*/ 	.word	0x00131b10


	//   ....[103]....
        /*cb24*/ 	.word	0x00131b40


	//   ....[104]....
        /*cb28*/ 	.word	0x00131bf0


	//   ....[105]....
        /*cb2c*/ 	.word	0x00131c10


	//   ....[106]....
        /*cb30*/ 	.word	0x00131cd0


	//   ....[107]....
        /*cb34*/ 	.word	0x00131d10


	//   ....[108]....
        /*cb38*/ 	.word	0x00131e30


	//   ....[109]....
        /*cb3c*/ 	.word	0x00131e50


	//   ....[110]....
        /*cb40*/ 	.word	0x00131f40


	//   ....[111]....
        /*cb44*/ 	.word	0x00131fc0


	//   ....[112]....
        /*cb48*/ 	.word	0x001320e0


	//   ....[113]....
        /*cb4c*/ 	.word	0x00132100


	//   ....[114]....
        /*cb50*/ 	.word	0x001323a0


	//   ....[115]....
        /*cb54*/ 	.word	0x00132430


	//   ....[116]....
        /*cb58*/ 	.word	0x00132480


	//   ....[117]....
        /*cb5c*/ 	.word	0x001324a0


	//   ....[118]....
        /*cb60*/ 	.word	0x00132860


	//   ....[119]....
        /*cb64*/ 	.word	0x00132960


	//   ....[120]....
        /*cb68*/ 	.word	0x001329e0


	//   ....[121]....
        /*cb6c*/ 	.word	0x00132a00


	//   ....[122]....
        /*cb70*/ 	.word	0x00132b00


	//   ....[123]....
        /*cb74*/ 	.word	0x00132b40


	//   ....[124]....
        /*cb78*/ 	.word	0x00132bc0


	//   ....[125]....
        /*cb7c*/ 	.word	0x00132be0


	//   ....[126]....
        /*cb80*/ 	.word	0x00132cd0


	//----- nvinfo : EIATTR_EXIT_INSTR_OFFSETS
	.align		4
.L_41:
        /*cb84*/ 	.byte	0x04, 0x1c
        /*cb86*/ 	.short	(.L_43 - .L_42)


	//   ....[0]....
.L_42:
        /*cb88*/ 	.word	0x00159700


	//   ....[1]....
        /*cb8c*/ 	.word	0x00159730


	//----- nvinfo : EIATTR_REQNTID
	.align		4
.L_43:
        /*cb90*/ 	.byte	0x04, 0x10
        /*cb92*/ 	.short	(.L_45 - .L_44)
.L_44:
        /*cb94*/ 	.word	0x00000020
        /*cb98*/ 	.word	0x00000001
        /*cb9c*/ 	.word	0x00000001


	//----- nvinfo : EIATTR_CBANK_PARAM_SIZE
	.align		4
.L_45:
        /*cba0*/ 	.byte	0x03, 0x19
        /*cba2*/ 	.short	0x0050


	//----- nvinfo : EIATTR_PARAM_CBANK
	.align		4
        /*cba4*/ 	.byte	0x04, 0x0a
        /*cba6*/ 	.short	(.L_47 - .L_46)
	.align		4
.L_46:
        /*cba8*/ 	.word	index@(.nv.constant0.matmul_kernel)
        /*cbac*/ 	.short	0x0210
        /*cbae*/ 	.short	0x0050


	//----- nvinfo : EIATTR_SW_WAR
	.align		4
.L_47:
        /*cbb0*/ 	.byte	0x04, 0x36
        /*cbb2*/ 	.short	(.L_49 - .L_48)
.L_48:
        /*cbb4*/ 	.word	0x00000008
.L_49:


//--------------------- .nv.callgraph             --------------------------
	.section	.nv.callgraph,"",@"SHT_CUDA_CALLGRAPH"
	.align	4
	.sectionentsize	8
	.align		4
        /*0000*/ 	.word	0x00000000
	.align		4
        /*0004*/ 	.word	0xffffffff
	.align		4
        /*0008*/ 	.word	0x00000000
	.align		4
        /*000c*/ 	.word	0xfffffffe
	.align		4
        /*0010*/ 	.word	0x00000000
	.align		4
        /*0014*/ 	.word	0xfffffffd
	.align		4
        /*0018*/ 	.word	0x00000000
	.align		4
        /*001c*/ 	.word	0xfffffffc


//--------------------- .text.matmul_kernel       --------------------------
	.section	.text.matmul_kernel,"ax",@progbits
	.align	128
        .global         matmul_kernel
        .type           matmul_kernel,@function
        .size           matmul_kernel,(.L_x_3 - matmul_kernel)
        .other          matmul_kernel,@"STO_CUDA_ENTRY STV_DEFAULT"
matmul_kernel:
.text.matmul_kernel:
[----:B------:R-:W0:Y:S02]  /*0000*/  LDC R1, c[0x0][0x28] ;  /* 0x00000a00ff017b82 */ /* 0x000e240000000800 */
[----:B0-----:R-:W-:-:S06]  /*0010*/  VIADD R1, R1, 0xffff6de0 ;  /* 0xffff6de001017836 */ /* 0x001fcc0000000000 */
[----:B------:R-:W0:Y:S01]  /*0020*/  LDC.64 R2, c[0x0][0x228] ;  /* 0x00008a00ff027b82 */ /* 0x000e220000000a00 */
[----:B------:R-:W1:Y:S01]  /*0030*/  S2R R7, SR_CTAID.X ;  /* 0x0000000000077919 */ /* 0x000e620000002500 */
[----:B------:R-:W-:Y:S01]  /*0040*/  UMOV UR4, 0x400 ;  /* 0x0000040000047882 */ /* 0x000fe20000000000 */
[----:B------:R-:W-:Y:S01]  /*0050*/  ULDC.64 UR44, c[0x0][0x208] ;  /* 0x00008200002c7ab9 */ /* 0x000fe20000000a00 */
[----:B------:R-:W-:Y:S04]  /*0060*/  STL [R1+0x1000], RZ ;  /* 0x001000ff01007387 */ /* 0x000fe80000100800 */
[----:B------:R-:W2:Y:S01]  /*0070*/  S2UR UR5, SR_CgaCtaId ;  /* 0x00000000000579c3 */ /* 0x000ea20000008800 */
[----:B------:R-:W-:Y:S04]  /*0080*/  STL [R1+0x1004], RZ ;  /* 0x001004ff01007387 */ /* 0x000fe80000100800 */
[----:B------:R-:W-:Y:S04]  /*0090*/  STL [R1+0x1008], RZ ;  /* 0x001008ff01007387 */ /* 0x000fe80000100800 */
[----:B------:R-:W-:Y:S04]  /*00a0*/  STL [R1+0x100c], RZ ;  /* 0x00100cff01007387 */ /* 0x000fe80000100800 */
[----:B------:R-:W-:Y:S01]  /*00b0*/  STL [R1+0xff0], RZ ;  /* 0x000ff0ff01007387 */ /* 0x000fe20000100800 */
[----:B0-----:R-:W-:-:S03]  /*00c0*/  VIADD R0, R3, 0xff ;  /* 0x000000ff03007836 */ /* 0x001fc60000000000 */
[----:B------:R-:W-:Y:S04]  /*00d0*/  STL [R1+0xff4], RZ ;  /* 0x000ff4ff01007387 */ /* 0x000fe80000100800 */
[----:B------:R-:W-:Y:S01]  /*00e0*/  STL [R1+0xff8], RZ ;  /* 0x000ff8ff01007387 */ /* 0x000fe20000100800 */
[----:B------:R-:W-:Y:S01]  /*00f0*/  SHF.R.S32.HI R5, RZ, 0x1f, R0 ;  /* 0x0000001fff057819 */ /* 0x000fe20000011400 */
[----:B--2---:R-:W-:Y:S02]  /*0100*/  ULEA UR4, UR5, UR4, 0x18 ;  /* 0x0000000405047291 */ /* 0x004fe4000f8ec03f */
[----:B------:R-:W-:Y:S01]  /*0110*/  STL [R1+0xffc], RZ ;  /* 0x000ffcff01007387 */ /* 0x000fe20000100800 */
[----:B------:R-:W-:Y:S02]  /*0120*/  LEA.HI R5, R5, R0, RZ, 0x8 ;  /* 0x0000000005057211 */ /* 0x000fe400078f40ff */
[----:B-1----:R-:W-:Y:S01]  /*0130*/  IABS R10, R7 ;  /* 0x00000007000a7213 */ /* 0x002fe20000000000 */
[----:B------:R-:W-:Y:S01]  /*0140*/  STL [R1+0xfe0], RZ ;  /* 0x000fe0ff01007387 */ /* 0x000fe20000100800 */
[----:B------:R-:W-:-:S03]  /*0150*/  SHF.R.S32.HI R5, RZ, 0x8, R5 ;  /* 0x00000008ff057819 */ /* 0x000fc60000011405 */
[----:B------:R-:W-:Y:S02]  /*0160*/  STL [R1+0xfe4], RZ ;  /* 0x000fe4ff01007387 */ /* 0x000fe40000100800 */
[----:B------:R-:W-:Y:S02]  /*0170*/  IMAD.SHL.U32 R6, R5, 0x8, RZ ;  /* 0x0000000805067824 */ /* 0x000fe400078e00ff */
[----:B------:R-:W-:Y:S03]  /*0180*/  STL [R1+0xfe8], RZ ;  /* 0x000fe8ff01007387 */ /* 0x000fe60000100800 */
[-C--:B------:R-:W-:Y:S01]  /*0190*/  IABS R9, R6.reuse ;  /* 0x0000000600097213 */ /* 0x080fe20000000000 */
[----:B------:R-:W-:Y:S01]  /*01a0*/  STL [R1+0xfec], RZ ;  /* 0x000fecff01007387 */ /* 0x000fe20000100800 */
[----:B------:R-:W-:Y:S02]  /*01b0*/  IABS R12, R6 ;  /* 0x00000006000c7213 */ /* 0x000fe40000000000 */
[----:B------:R-:W0:Y:S01]  /*01c0*/  I2F.RP R0, R9 ;  /* 0x0000000900007306 */ /* 0x000e220000209400 */
[----:B------:R-:W-:Y:S04]  /*01d0*/  STL [R1+0xfd0], RZ ;  /* 0x000fd0ff01007387 */ /* 0x000fe80000100800 */
[----:B------:R-:W-:Y:S04]  /*01e0*/  STL [R1+0xfd4], RZ ;  /* 0x000fd4ff01007387 */ /* 0x000fe80000100800 */
[----:B------:R-:W-:Y:S04]  /*01f0*/  STL [R1+0xfd8], RZ ;  /* 0x000fd8ff01007387 */ /* 0x000fe80000100800 */
[----:B------:R-:W-:Y:S01]  /*0200*/  STL [R1+0xfdc], RZ ;  /* 0x000fdcff01007387 */ /* 0x000fe20000100800 */
[----:B0-----:R-:W0:Y:S03]  /*0210*/  MUFU.RCP R0, R0 ;  /* 0x0000000000007308 */ /* 0x001e260000001000 */
[----:B------:R-:W-:Y:S04]  /*0220*/  STL [R1+0xfc0], RZ ;  /* 0x000fc0ff01007387 */ /* 0x000fe80000100800 */
[----:B------:R-:W-:Y:S04]  /*0230*/  STL [R1+0xfc4], RZ ;  /* 0x000fc4ff01007387 */ /* 0x000fe80000100800 */
[----:B------:R-:W-:Y:S04]  /*0240*/  STL [R1+0xfc8], RZ ;  /* 0x000fc8ff01007387 */ /* 0x000fe80000100800 */
[----:B------:R-:W-:Y:S01]  /*0250*/  STL [R1+0xfcc], RZ ;  /* 0x000fccff01007387 */ /* 0x000fe20000100800 */
[----:B0-----:R-:W-:-:S03]  /*0260*/  VIADD R4, R0, 0xffffffe ;  /* 0x0ffffffe00047836 */ /* 0x001fc60000000000 */
[----:B------:R-:W-:Y:S01]  /*0270*/  STL [R1+0xfb0], RZ ;  /* 0x000fb0ff01007387 */ /* 0x000fe20000100800 */
[----:B------:R-:W-:Y:S01]  /*0280*/  IMAD.MOV R0, RZ, RZ, -R12 ;  /* 0x000000ffff007224 */ /* 0x000fe200078e0a0c */
[----:B------:R0:W1:Y:S02]  /*0290*/  F2I.FTZ.U32.TRUNC.NTZ R5, R4 ;  /* 0x0000000400057305 */ /* 0x000064000021f000 */
[----:B------:R-:W-:Y:S04]  /*02a0*/  STL [R1+0xfb4], RZ ;  /* 0x000fb4ff01007387 */ /* 0x000fe80000100800 */
[----:B------:R-:W-:Y:S04]  /*02b0*/  STL [R1+0xfb8], RZ ;  /* 0x000fb8ff01007387 */ /* 0x000fe80000100800 */
[----:B------:R-:W-:Y:S01]  /*02c0*/  STL [R1+0xfbc], RZ ;  /* 0x000fbcff01007387 */ /* 0x000fe20000100800 */
[----:B0-----:R-:W-:-:S03]  /*02d0*/  IMAD.MOV.U32 R4, RZ, RZ, RZ ;  /* 0x000000ffff047224 */ /* 0x001fc600078e00ff */
[----:B------:R-:W-:Y:S01]  /*02e0*/  STL [R1+0x10b0], RZ ;  /* 0x0010b0ff01007387 */ /* 0x000fe20000100800 */
[----:B-1----:R-:W-:-:S03]  /*02f0*/  IMAD.MOV R8, RZ, RZ, -R5 ;  /* 0x000000ffff087224 */ /* 0x002fc600078e0a05 */
[----:B------:R-:W-:Y:S01]  /*0300*/  STL [R1+0x10b4], RZ ;  /* 0x0010b4ff01007387 */ /* 0x000fe20000100800 */
[----:B------:R-:W-:-:S03]  /*0310*/  IMAD R11, R8, R9, RZ ;  /* 0x00000009080b7224 */ /* 0x000fc600078e02ff */
[----:B------:R-:W-:Y:S01]  /*0320*/  STL [R1+0x10b8], RZ ;  /* 0x0010b8ff01007387 */ /* 0x000fe20000100800 */
[----:B------:R-:W-:Y:S02]  /*0330*/  IMAD.MOV.U32 R8, RZ, RZ, R10 ;  /* 0x000000ffff087224 */ /* 0x000fe400078e000a */
[----:B------:R-:W-:Y:S01]  /*0340*/  IMAD.HI.U32 R5, R5, R11, R4 ;  /* 0x0000000b05057227 */ /* 0x000fe200078e0004 */
[----:B------:R-:W-:Y:S04]  /*0350*/  STL [R1+0x10bc], RZ ;  /* 0x0010bcff01007387 */ /* 0x000fe80000100800 */
[----:B------:R-:W-:Y:S01]  /*0360*/  STL [R1+0x10c0], RZ ;  /* 0x0010c0ff01007387 */ /* 0x000fe20000100800 */
[----:B------:R-:W-:-:S03]  /*0370*/  IMAD.HI.U32 R5, R5, R8, RZ ;  /* 0x0000000805057227 */ /* 0x000fc600078e00ff */
[----:B------:R-:W-:Y:S01]  /*0380*/  STL [R1+0x10c4], RZ ;  /* 0x0010c4ff01007387 */ /* 0x000fe20000100800 */
[----:B------:R-:W-:-:S03]  /*0390*/  IMAD R0, R5, R0, R8 ;  /* 0x0000000005007224 */ /* 0x000fc600078e0208 */
[----:B------:R-:W-:Y:S02]  /*03a0*/  STL [R1+0x10c8], RZ ;  /* 0x0010c8ff01007387 */ /* 0x000fe40000100800 */
[----:B------:R-:W-:Y:S02]  /*03b0*/  ISETP.GT.U32.AND P1, PT, R9, R0, PT ;  /* 0x000000000900720c */ /* 0x000fe40003f24070 */
[----:B------:R-:W-:Y:S04]  /*03c0*/  STL [R1+0x10cc], RZ ;  /* 0x0010ccff01007387 */ /* 0x000fe80000100800 */
[----:B------:R-:W-:Y:S04]  /*03d0*/  STL [R1+0x10d0], RZ ;  /* 0x0010d0ff01007387 */ /* 0x000fe80000100800 */
[----:B------:R-:W-:Y:S03]  /*03e0*/  STL [R1+0x10d4], RZ ;  /* 0x0010d4ff01007387 */ /* 0x000fe60000100800 */
[----:B------:R-:W-:Y:S01]  /*03f0*/  @!P1 IMAD.IADD R0, R0, 0x1, -R9 ;  /* 0x0000000100009824 */ /* 0x000fe200078e0a09 */
[----:B------:R-:W-:Y:S01]  /*0400*/  STL [R1+0x10d8], RZ ;  /* 0x0010d8ff01007387 */ /* 0x000fe20000100800 */
[----:B------:R-:W-:Y:S01]  /*0410*/  @!P1 VIADD R5, R5, 0x1 ;  /* 0x0000000105059836 */ /* 0x000fe20000000000 */
[----:B------:R-:W-:-:S02]  /*0420*/  ISETP.NE.AND P1, PT, R6, RZ, PT ;  /* 0x000000ff0600720c */ /* 0x000fc40003f25270 */
[----:B------:R-:W-:Y:S01]  /*0430*/  STL [R1+0x10dc], RZ ;  /* 0x0010dcff01007387 */ /* 0x000fe20000100800 */
[----:B------:R-:W-:Y:S02]  /*0440*/  ISETP.GE.U32.AND P0, PT, R0, R9, PT ;  /* 0x000000090000720c */ /* 0x000fe40003f06070 */
[----:B------:R-:W-:Y:S01]  /*0450*/  LOP3.LUT R0, R7, R6, RZ, 0x3c, !PT ;  /* 0x0000000607007212 */ /* 0x000fe200078e3cff */
[----:B------:R-:W-:Y:S03]  /*0460*/  STL [R1+0x10e0], RZ ;  /* 0x0010e0ff01007387 */ /* 0x000fe60000100800 */
[----:B------:R-:W-:Y:S01]  /*0470*/  ISETP.GE.AND P2, PT, R0, RZ, PT ;  /* 0x000000ff0000720c */ /* 0x000fe20003f46270 */
[----:B------:R-:W-:Y:S01]  /*0480*/  STL [R1+0x10e4], RZ ;  /* 0x0010e4ff01007387 */ /* 0x000fe20000100800 */
[----:B------:R-:W-:-:S03]  /*0490*/  VIADD R0, R2, 0x7f ;  /* 0x0000007f02007836 */ /* 0x000fc60000000000 */
[----:B------:R-:W-:Y:S02]  /*04a0*/  STL [R1+0x10e8], RZ ;  /* 0x0010e8ff01007387 */ /* 0x000fe40000100800 */
[----:B------:R-:W-:Y:S02]  /*04b0*/  @P0 VIADD R5, R5, 0x1 ;  /* 0x0000000105050836 */ /* 0x000fe40000000000 */
[----:B------:R-:W-:Y:S02]  /*04c0*/  STL [R1+0x10ec], RZ ;  /* 0x0010ecff01007387 */ /* 0x000fe40000100800 */
[----:B------:R-:W-:Y:S01]  /*04d0*/  IMAD.MOV.U32 R4, RZ, RZ, R5 ;  /* 0x000000ffff047224 */ /* 0x000fe200078e0005 */
[----:B------:R-:W-:Y:S01]  /*04e0*/  SHF.R.S32.HI R5, RZ, 0x1f, R0 ;  /* 0x0000001fff057819 */ /* 0x000fe20000011400 */
[----:B------:R-:W-:Y:S02]  /*04f0*/  STL [R1+0x10f0], RZ ;  /* 0x0010f0ff01007387 */ /* 0x000fe40000100800 */
[----:B------:R-:W-:Y:S01]  /*0500*/  @!P2 IMAD.MOV R4, RZ, RZ, -R4 ;  /* 0x000000ffff04a224 */ /* 0x000fe200078e0a04 */
[----:B------:R-:W-:Y:S01]  /*0510*/  @!P1 LOP3.LUT R4, RZ, R6, RZ, 0x33, !PT ;  /* 0x00000006ff049212 */ /* 0x000fe200078e33ff */
[----:B------:R-:W-:Y:S01]  /*0520*/  STL [R1+0x10f4], RZ ;  /* 0x0010f4ff01007387 */ /* 0x000fe20000100800 */
[----:B------:R-:W-:-:S03]  /*0530*/  LEA.HI R5, R5, R0, RZ, 0x7 ;  /* 0x0000000005057211 */ /* 0x000fc600078f38ff */
[----:B------:R-:W-:Y:S01]  /*0540*/  STL [R1+0x10f8], RZ ;  /* 0x0010f8ff01007387 */ /* 0x000fe20000100800 */
[----:B------:R-:W-:Y:S02]  /*0550*/  IMAD.SHL.U32 R8, R4, 0x8, RZ ;  /* 0x0000000804087824 */ /* 0x000fe400078e00ff */
[----:B------:R-:W-:Y:S01]  /*0560*/  IMAD.MOV R4, RZ, RZ, -R4 ;  /* 0x000000ffff047224 */ /* 0x000fe200078e0a04 */
[----:B------:R-:W-:Y:S02]  /*0570*/  STL [R1+0x10fc], RZ ;  /* 0x0010fcff01007387 */ /* 0x000fe40000100800 */
[----:B------:R-:W-:Y:S01]  /*0580*/  LEA.HI.SX32 R5, R5, -R8, 0x19 ;  /* 0x8000000805057211 */ /* 0x000fe200078fcaff */
[----:B------:R-:W-:Y:S01]  /*0590*/  IMAD R6, R6, R4, R7 ;  /* 0x0000000406067224 */ /* 0x000fe200078e0207 */
[----:B------:R-:W-:Y:S02]  /*05a0*/  STL [R1+0x1100], RZ ;  /* 0x001100ff01007387 */ /* 0x000fe40000100800 */
[----:B------:R-:W-:-:S02]  /*05b0*/  VIMNMX R13, R5, 0x8, PT ;  /* 0x00000008050d7848 */ /* 0x000fc40003fe0100 */
[----:B------:R-:W-:Y:S01]  /*05c0*/  STL [R1+0x1104], RZ ;  /* 0x001104ff01007387 */ /* 0x000fe20000100800 */
[----:B------:R-:W-:Y:S02]  /*05d0*/  IABS R11, R6 ;  /* 0x00000006000b7213 */ /* 0x000fe40000000000 */
[----:B------:R-:W-:Y:S01]  /*05e0*/  IABS R9, R13 ;  /* 0x0000000d00097213 */ /* 0x000fe20000000000 */
[----:B------:R-:W-:Y:S03]  /*05f0*/  STL [R1+0x1108], RZ ;  /* 0x001108ff01007387 */ /* 0x000fe60000100800 */
        /* <DEDUP_REMOVED lines=11> */
[----:B------:R-:W-:Y:S04]  /*06b0*/  STL [R1+0x113c], RZ ;  /* 0x00113cff01007387 */ /* 0x000fe80000100800 */
[----:B------:R-:W-:Y:S01]  /*06c0*/  STL [R1+0x1170], RZ ;  /* 0x001170ff01007387 */ /* 0x000fe20000100800 */
[----:B------:R-:W0:Y:S03]  /*06d0*/  F2I.FTZ.U32.TRUNC.NTZ R5, R5 ;  /* 0x0000000500057305 */ /* 0x000e26000021f000 */
[----:B------:R-:W-:Y:S04]  /*06e0*/  STL [R1+0x1174], RZ ;  /* 0x001174ff01007387 */ /* 0x000fe80000100800 */
[----:B------:R-:W-:Y:S04]  /*06f0*/  STL [R1+0x1178], RZ ;  /* 0x001178ff01007387 */ /* 0x000fe80000100800 */
[----:B------:R-:W-:Y:S04]  /*0700*/  STL [R1+0x117c], RZ ;  /* 0x00117cff01007387 */ /* 0x000fe80000100800 */
[----:B------:R-:W-:Y:S01]  /*0710*/  STL [R1+0x1180], RZ ;  /* 0x001180ff01007387 */ /* 0x000fe20000100800 */
[----:B0-----:R-:W-:-:S03]  /*0720*/  IMAD.MOV R10, RZ, RZ, -R5 ;  /* 0x000000ffff0a7224 */ /* 0x001fc600078e0a05 */
[----:B------:R-:W-:Y:S01]  /*0730*/  STL [R1+0x1184], RZ ;  /* 0x001184ff01007387 */ /* 0x000fe20000100800 */
[----:B------:R-:W-:Y:S01]  /*0740*/  IMAD.MOV.U32 R4, RZ, RZ, R10 ;  /* 0x000000ffff047224 */ /* 0x000fe200078e000a */
[----:B------:R-:W-:Y:S02]  /*0750*/  IABS R10, R13 ;  /* 0x0000000d000a7213 */ /* 0x000fe40000000000 */
[----:B------:R-:W-:Y:S01]  /*0760*/  STL [R1+0x1188], RZ ;  /* 0x001188ff01007387 */ /* 0x000fe20000100800 */
[----:B------:R-:W-:Y:S02]  /*0770*/  IMAD R7, R4, R9, RZ ;  /* 0x0000000904077224 */ /* 0x000fe400078e02ff */
[----:B------:R-:W-:Y:S01]  /*0780*/  IMAD.MOV.U32 R4, RZ, RZ, RZ ;  /* 0x000000ffff047224 */ /* 0x000fe200078e00ff */
[----:B------:R-:W-:Y:S03]  /*0790*/  STL [R1+0x118c], RZ ;  /* 0x00118cff01007387 */ /* 0x000fe60000100800 */
[----:B------:R-:W-:Y:S01]  /*07a0*/  IMAD.HI.U32 R4, R5, R7, R4 ;  /* 0x0000000705047227 */ /* 0x000fe200078e0004 */
[----:B------:R-:W-:Y:S03]  /*07b0*/  STL [R1+0x1190], RZ ;  /* 0x001190ff01007387 */ /* 0x000fe60000100800 */
[----:B------:R-:W-:Y:S01]  /*07c0*/  IMAD.MOV R5, RZ, RZ, -R10 ;  /* 0x000000ffff057224 */ /* 0x000fe200078e0a0a */
[----:B------:R-:W-:Y:S01]  /*07d0*/  STL [R1+0x1194], RZ ;  /* 0x001194ff01007387 */ /* 0x000fe20000100800 */
[----:B------:R-:W-:-:S03]  /*07e0*/  IMAD.HI.U32 R0, R4, R11, RZ ;  /* 0x0000000b04007227 */ /* 0x000fc600078e00ff */
[----:B------:R-:W-:Y:S01]  /*07f0*/  STL [R1+0x1198], RZ ;  /* 0x001198ff01007387 */ /* 0x000fe20000100800 */
[----:B------:R-:W-:Y:S02]  /*0800*/  IMAD R4, R0, R5, R11 ;  /* 0x0000000500047224 */ /* 0x000fe400078e020b */
[----:B------:R-:W0:Y:S01]  /*0810*/  LDC R5, c[0x0][0x230] ;  /* 0x00008c00ff057b82 */ /* 0x000e220000000800 */
        /* <DEDUP_REMOVED lines=11> */
[-C--:B------:R-:W-:Y:S01]  /*08d0*/  LOP3.LUT R4, R6, R13.reuse, RZ, 0x3c, !PT ;  /* 0x0000000d06047212 */ /* 0x080fe200078e3cff */
[----:B------:R-:W-:Y:S01]  /*08e0*/  STL [R1+0x1384], RZ ;  /* 0x001384ff01007387 */ /* 0x000fe20000100800 */
[----:B0-----:R-:W-:Y:S02]  /*08f0*/  VIADD R5, R5, 0x7f ;  /* 0x0000007f05057836 */ /* 0x001fe40000000000 */
[----:B------:R-:W-:Y:S01]  /*0900*/  ISETP.GE.AND P2, PT, R4, RZ, PT ;  /* 0x000000ff0400720c */ /* 0x000fe20003f46270 */
[----:B------:R-:W-:Y:S04]  /*0910*/  STL [R1+0x1388], RZ ;  /* 0x001388ff01007387 */ /* 0x000fe80000100800 */
[----:B------:R-:W-:Y:S02]  /*0920*/  STL [R1+0x138c], RZ ;  /* 0x00138cff01007387 */ /* 0x000fe40000100800 */
[----:B------:R-:W-:Y:S01]  /*0930*/  @P0 VIADD R0, R0, 0x1 ;  /* 0x0000000100000836 */ /* 0x000fe20000000000 */
[----:B------:R-:W-:Y:S01]  /*0940*/  ISETP.GE.AND P0, PT, R5, 0x80, PT ;  /* 0x000000800500780c */ /* 0x000fe20003f06270 */
[----:B------:R-:W-:Y:S04]  /*0950*/  STL [R1+0x13a0], RZ ;  /* 0x0013a0ff01007387 */ /* 0x000fe80000100800 */
[----:B------:R-:W-:Y:S01]  /*0960*/  STL [R1+0x13a4], RZ ;  /* 0x0013a4ff01007387 */ /* 0x000fe20000100800 */
[----:B------:R-:W-:Y:S01]  /*0970*/  @!P2 IMAD.MOV R0, RZ, RZ, -R0 ;  /* 0x000000ffff00a224 */ /* 0x000fe200078e0a00 */
[----:B------:R-:W-:-:S02]  /*0980*/  @!P1 LOP3.LUT R0, RZ, R13, RZ, 0x33, !PT ;  /* 0x0000000dff009212 */ /* 0x000fc400078e33ff */
[----:B------:R-:W-:Y:S03]  /*0990*/  STL [R1+0x13a8], RZ ;  /* 0x0013a8ff01007387 */ /* 0x000fe60000100800 */
[----:B------:R-:W-:Y:S01]  /*09a0*/  IMAD.SHL.U32 R52, R0, 0x100, RZ ;  /* 0x0000010000347824 */ /* 0x000fe200078e00ff */
[----:B------:R-:W-:Y:S01]  /*09b0*/  STL [R1+0x13ac], RZ ;  /* 0x0013acff01007387 */ /* 0x000fe20000100800 */
[----:B------:R-:W-:Y:S02]  /*09c0*/  IMAD.MOV R4, RZ, RZ, -R0 ;  /* 0x000000ffff047224 */ /* 0x000fe400078e0a00 */
[C---:B------:R-:W-:Y:S01]  /*09d0*/  VIADD R5, R52.reuse, 0x1 ;  /* 0x0000000134057836 */ /* 0x040fe20000000000 */
[----:B------:R-:W-:Y:S01]  /*09e0*/  STL [R1+0x13c0], RZ ;  /* 0x0013c0ff01007387 */ /* 0x000fe20000100800 */
[C---:B------:R-:W-:Y:S02]  /*09f0*/  VIADD R0, R52.reuse, 0x2 ;  /* 0x0000000234007836 */ /* 0x040fe40000000000 */
[----:B------:R-:W-:Y:S01]  /*0a00*/  VIADD R7, R52, 0x3 ;  /* 0x0000000334077836 */ /* 0x000fe20000000000 */
[----:B------:R-:W-:Y:S01]  /*0a10*/  STL [R1+0x13c4], RZ ;  /* 0x0013c4ff01007387 */ /* 0x000fe20000100800 */
[----:B------:R-:W-:-:S02]  /*0a20*/  IMAD R4, R13, R4, R6 ;  /* 0x000000040d047224 */ /* 0x000fc400078e0206 */
[----:B------:R-:W-:Y:S01]  /*0a30*/  VIADD R27, R52, 0x33 ;  /* 0x00000033341b7836 */ /* 0x000fe20000000000 */
[----:B------:R-:W-:Y:S01]  /*0a40*/  STL [R1+0x13c8], RZ ;  /* 0x0013c8ff01007387 */ /* 0x000fe20000100800 */
[----:B------:R-:W-:Y:S02]  /*0a50*/  IMAD.IADD R4, R8, 0x1, R4 ;  /* 0x0000000108047824 */ /* 0x000fe400078e0204 */
[C---:B------:R-:W-:Y:S01]  /*0a60*/  VIADD R61, R52.reuse, 0x34 ;  /* 0x00000034343d7836 */ /* 0x040fe20000000000 */
[----:B------:R-:W-:Y:S01]  /*0a70*/  STL [R1+0x13cc], RZ ;  /* 0x0013ccff01007387 */ /* 0x000fe20000100800 */
[C---:B------:R-:W-:Y:S02]  /*0a80*/  VIADD R48, R52.reuse, 0x37 ;  /* 0x0000003734307836 */ /* 0x040fe40000000000 */
[C---:B------:R-:W-:Y:S01]  /*0a90*/  VIADD R8, R52.reuse, 0x3b ;  /* 0x0000003b34087836 */ /* 0x040fe20000000000 */
[----:B------:R-:W-:Y:S01]  /*0aa0*/  STL [R1+0x13d0], RZ ;  /* 0x0013d0ff01007387 */ /* 0x000fe20000100800 */
[----:B------:R-:W-:-:S02]  /*0ab0*/  VIADD R51, R52, 0x3c ;  /* 0x0000003c34337836 */ /* 0x000fc40000000000 */
[C---:B------:R-:W-:Y:S01]  /*0ac0*/  VIADD R49, R52.reuse, 0x3d ;  /* 0x0000003d34317836 */ /* 0x040fe20000000000 */
[----:B------:R-:W-:Y:S01]  /*0ad0*/  STL [R1+0x13d4], RZ ;  /* 0x0013d4ff01007387 */ /* 0x000fe20000100800 */
[C---:B------:R-:W-:Y:S02]  /*0ae0*/  VIADD R50, R52.reuse, 0x42 ;  /* 0x0000004234327836 */ /* 0x040fe40000000000 */
        /* <DEDUP_REMOVED lines=64> */
[----:B------:R-:W-:Y:S04]  /*0ef0*/  STL [R1+0x1a0c], RZ ;  /* 0x001a0cff01007387 */ /* 0x000fe80000100800 */
        /* <DEDUP_REMOVED lines=916> */
[----:B------:R-:W-:Y:S04]  /*4840*/  STL [R1+0xbec], R52 ;  /* 0x000bec3401007387 */ /* 0x000fe80000100800 */
[----:B------:R0:W-:Y:S04]  /*4850*/  STL [R1+0x51c], R5 ;  /* 0x00051c0501007387 */ /* 0x0001e80000100800 */
[----:B------:R1:W-:Y:S04]  /*4860*/  STL [R1+0x518], R0 ;  /* 0x0005180001007387 */ /* 0x0003e80000100800 */
[----:B------:R2:W-:Y:S01]  /*4870*/  STL [R1+0x514], R7 ;  /* 0x0005140701007387 */ /* 0x0005e20000100800 */
[C---:B0-----:R-:W-:Y:S01]  /*4880*/  VIADD R5, R52.reuse, 0x4 ;  /* 0x0000000434057836 */ /* 0x041fe20000000000 */
[----:B------:R-:W0:Y:S01]  /*4890*/  S2R R14, SR_TID.X ;  /* 0x00000000000e7919 */ /* 0x000e220000002100 */
[----:B-1----:R-:W-:-:S03]  /*48a0*/  VIADD R0, R52, 0x5 ;  /* 0x0000000534007836 */ /* 0x002fc60000000000 */
[----:B------:R1:W-:Y:S01]  /*48b0*/  STL [R1+0x510], R5 ;  /* 0x0005100501007387 */ /* 0x0003e20000100800 */
[----:B--2---:R-:W-:-:S03]  /*48c0*/  VIADD R7, R52, 0x6 ;  /* 0x0000000634077836 */ /* 0x004fc60000000000 */
[----:B------:R2:W-:Y:S04]  /*48d0*/  STL [R1+0x50c], R0 ;  /* 0x00050c0001007387 */ /* 0x0005e80000100800 */
[----:B------:R3:W-:Y:S01]  /*48e0*/  STL [R1+0x504], R7 ;  /* 0x0005040701007387 */ /* 0x0007e20000100800 */
[C---:B-1----:R-:W-:Y:S02]  /*48f0*/  VIADD R5, R52.reuse, 0x7 ;  /* 0x0000000734057836 */ /* 0x042fe40000000000 */
[----:B--2---:R-:W-:-:S03]  /*4900*/  VIADD R0, R52, 0x8 ;  /* 0x0000000834007836 */ /* 0x004fc60000000000 */
[----:B------:R1:W-:Y:S01]  /*4910*/  STL [R1+0x500], R5 ;  /* 0x0005000501007387 */ /* 0x0003e20000100800 */
[----:B---3--:R-:W-:-:S03]  /*4920*/  VIADD R7, R52, 0x9 ;  /* 0x0000000934077836 */ /* 0x008fc60000000000 */
[----:B------:R2:W-:Y:S04]  /*4930*/  STL [R1+0x4fc], R0 ;  /* 0x0004fc0001007387 */ /* 0x0005e80000100800 */
[----:B------:R3:W-:Y:S01]  /*4940*/  STL [R1+0x4f8], R7 ;  /* 0x0004f80701007387 */ /* 0x0007e20000100800 */
[----:B-1----:R-:W-:Y:S01]  /*4950*/  VIADD R5, R52, 0xa ;  /* 0x0000000a34057836 */ /* 0x002fe20000000000 */
[----:B0-----:R-:W-:Y:S01]  /*4960*/  LOP3.LUT R6, R14, 0x1f, RZ, 0xc0, !PT ;  /* 0x0000001f0e067812 */ /* 0x001fe200078ec0ff */
[----:B--2---:R-:W-:-:S03]  /*4970*/  VIADD R0, R52, 0xb ;  /* 0x0000000b34007836 */ /* 0x004fc60000000000 */
[----:B------:R0:W-:Y:S01]  /*4980*/  STL [R1+0x4f4], R5 ;  /* 0x0004f40501007387 */ /* 0x0001e20000100800 */
[----:B---3--:R-:W-:-:S03]  /*4990*/  VIADD R7, R52, 0xc ;  /* 0x0000000c34077836 */ /* 0x008fc60000000000 */
[----:B------:R1:W-:Y:S04]  /*49a0*/  STL [R1+0x4f0], R0 ;  /* 0x0004f00001007387 */ /* 0x0003e80000100800 */
[----:B------:R2:W-:Y:S01]  /*49b0*/  STL [R1+0x4ec], R7 ;  /* 0x0004ec0701007387 */ /* 0x0005e20000100800 */
[C---:B0-----:R-:W-:Y:S02]  /*49c0*/  VIADD R5, R52.reuse, 0xd ;  /* 0x0000000d34057836 */ /* 0x041fe40000000000 */
[----:B-1----:R-:W-:-:S03]  /*49d0*/  VIADD R0, R52, 0xe ;  /* 0x0000000e34007836 */ /* 0x002fc60000000000 */
[----:B------:R0:W-:Y:S01]  /*49e0*/  STL [R1+0x4e8], R5 ;  /* 0x0004e80501007387 */ /* 0x0001e20000100800 */
[----:B--2---:R-:W-:-:S03]  /*49f0*/  VIADD R7, R52, 0xf ;  /* 0x0000000f34077836 */ /* 0x004fc60000000000 */
        /* <DEDUP_REMOVED lines=72> */
[----:B------:R1:W-:Y:S01]  /*4e80*/  STL [R1+0x454], R0 ;  /* 0x0004540001007387 */ /* 0x0003e20000100800 */
[C---:B0-----:R-:W-:Y:S02]  /*4e90*/  VIADD R5, R52.reuse, 0x35 ;  /* 0x0000003534057836 */ /* 0x041fe40000000000 */
[----:B-1----:R-:W-:-:S03]  /*4ea0*/  VIADD R0, R52, 0x36 ;  /* 0x0000003634007836 */ /* 0x002fc60000000000 */
[----:B------:R0:W-:Y:S04]  /*4eb0*/  STL [R1+0x448], R5 ;  /* 0x0004480501007387 */ /* 0x0001e80000100800 */
[----:B------:R1:W-:Y:S01]  /*4ec0*/  STL [R1+0x444], R0 ;  /* 0x0004440001007387 */ /* 0x0003e20000100800 */
[C---:B0-----:R-:W-:Y:S02]  /*4ed0*/  VIADD R5, R52.reuse, 0x39 ;  /* 0x0000003934057836 */ /* 0x041fe40000000000 */
[----:B-1----:R-:W-:-:S05]  /*4ee0*/  VIADD R0, R52, 0x38 ;  /* 0x0000003834007836 */ /* 0x002fca0000000000 */
[----:B------:R0:W-:Y:S04]  /*4ef0*/  STL [R1+0x43c], R0 ;  /* 0x00043c0001007387 */ /* 0x0001e80000100800 */
[----:B------:R1:W-:Y:S01]  /*4f00*/  STL [R1+0x438], R5 ;  /* 0x0004380501007387 */ /* 0x0003e20000100800 */
[C---:B0-----:R-:W-:Y:S02]  /*4f10*/  VIADD R0, R52.reuse, 0x3a ;  /* 0x0000003a34007836 */ /* 0x041fe40000000000 */
[----:B-1----:R-:W-:-:S03]  /*4f20*/  VIADD R5, R52, 0x40 ;  /* 0x0000004034057836 */ /* 0x002fc60000000000 */
[----:B------:R0:W-:Y:S02]  /*4f30*/  STL [R1+0x434], R0 ;  /* 0x0004340001007387 */ /* 0x0001e40000100800 */
[----:B0-----:R-:W-:-:S05]  /*4f40*/  VIADD R0, R52, 0x3e ;  /* 0x0000003e34007836 */ /* 0x001fca0000000000 */
[----:B------:R0:W-:Y:S02]  /*4f50*/  STL [R1+0x424], R0 ;  /* 0x0004240001007387 */ /* 0x0001e40000100800 */
[----:B0-----:R-:W-:-:S05]  /*4f60*/  VIADD R0, R52, 0x3f ;  /* 0x0000003f34007836 */ /* 0x001fca0000000000 */
[----:B------:R0:W-:Y:S04]  /*4f70*/  STL [R1+0x420], R0 ;  /* 0x0004200001007387 */ /* 0x0001e80000100800 */
[----:B------:R1:W-:Y:S01]  /*4f80*/  STL [R1+0x41c], R5 ;  /* 0x00041c0501007387 */ /* 0x0003e20000100800 */
[C---:B0-----:R-:W-:Y:S02]  /*4f90*/  VIADD R0, R52.reuse, 0x41 ;  /* 0x0000004134007836 */ /* 0x041fe40000000000 */
[----:B-1----:R-:W-:-:S03]  /*4fa0*/  VIADD R5, R52, 0x44 ;  /* 0x0000004434057836 */ /* 0x002fc60000000000 */
[----:B------:R0:W-:Y:S04]  /*4fb0*/  STL [R1+0x418], R0 ;  /* 0x0004180001007387 */ /* 0x0001e80000100800 */
[----:B------:R1:W-:Y:S04]  /*4fc0*/  STL [R1+0x410], R7 ;  /* 0x0004100701007387 */ /* 0x0003e80000100800 */
[----:B------:R2:W-:Y:S01]  /*4fd0*/  STL [R1+0x40c], R5 ;  /* 0x00040c0501007387 */ /* 0x0005e20000100800 */
[C---:B0-----:R-:W-:Y:S02]  /*4fe0*/  VIADD R0, R52.reuse, 0x45 ;  /* 0x0000004534007836 */ /* 0x041fe40000000000 */
[----:B-1----:R-:W-:-:S03]  /*4ff0*/  VIADD R7, R52, 0x48 ;  /* 0x0000004834077836 */ /* 0x002fc60000000000 */
[----:B------:R0:W-:Y:S01]  /*5000*/  STL [R1+0x408], R0 ;  /* 0x0004080001007387 */ /* 0x0001e20000100800 */
[----:B--2---:R-:W-:-:S05]  /*5010*/  VIADD R5, R52, 0x46 ;  /* 0x0000004634057836 */ /* 0x004fca0000000000 */
[----:B------:R1:W-:Y:S01]  /*5020*/  STL [R1+0x404], R5 ;  /* 0x0004040501007387 */ /* 0x0003e20000100800 */
[----:B0-----:R-:W-:-:S05]  /*5030*/  VIADD R0, R52, 0x47 ;  /* 0x0000004734007836 */ /* 0x001fca0000000000 */
[----:B------:R0:W-:Y:S01]  /*5040*/  STL [R1+0x400], R0 ;  /* 0x0004000001007387 */ /* 0x0001e20000100800 */
[----:B-1----:R-:W-:-:S03]  /*5050*/  VIADD R5, R52, 0x49 ;  /* 0x0000004934057836 */ /* 0x002fc60000000000 */
        /* <DEDUP_REMOVED lines=208> */
[----:B0-----:R-:W-:Y:S02]  /*5d60*/  IMAD.SHL.U32 R0, R4, 0x80, RZ ;  /* 0x0000008004007824 */ /* 0x001fe400078e00ff */
[C---:B------:R-:W-:Y:S02]  /*5d70*/  VIADD R4, R52.reuse, 0xb2 ;  /* 0x000000b234047836 */ /* 0x040fe40000000000 */
[----:B-1----:R-:W-:-:S03]  /*5d80*/  VIADD R7, R52, 0xb3 ;  /* 0x000000b334077836 */ /* 0x002fc60000000000 */
[----:B------:R0:W-:Y:S01]  /*5d90*/  STL [R1+0xec], R4 ;  /* 0x0000ec0401007387 */ /* 0x0001e20000100800 */
[----:B--2---:R-:W-:-:S03]  /*5da0*/  VIADD R5, R52, 0xb4 ;  /* 0x000000b434057836 */ /* 0x004fc60000000000 */
[----:B------:R1:W-:Y:S04]  /*5db0*/  STL [R1+0xe8], R7 ;  /* 0x0000e80701007387 */ /* 0x0003e80000100800 */
[----:B------:R2:W-:Y:S01]  /*5dc0*/  STL [R1+0xe4], R5 ;  /* 0x0000e40501007387 */ /* 0x0005e20000100800 */
[----:B0-----:R-:W-:Y:S01]  /*5dd0*/  LOP3.LUT R4, R0, 0x1f, R14, 0xf8, !PT ;  /* 0x0000001f00047812 */ /* 0x001fe200078ef80e */
[----:B------:R-:W-:Y:S01]  /*5de0*/  VIADD R14, R52, 0xf6 ;  /* 0x000000f6340e7836 */ /* 0x000fe20000000000 */
[----:B-1----:R-:W-:-:S03]  /*5df0*/  LOP3.LUT R7, R0, 0x20, R6, 0xfe, !PT ;  /* 0x0000002000077812 */ /* 0x002fc600078efe06 */
[----:B------:R0:W-:Y:S01]  /*5e00*/  STL [R1+0x1c78], R4 ;  /* 0x001c780401007387 */ /* 0x0001e20000100800 */
[----:B--2---:R-:W-:-:S03]  /*5e10*/  LOP3.LUT R5, R0, 0x40, R6, 0xfe, !PT ;  /* 0x0000004000057812 */ /* 0x004fc600078efe06 */
[----:B------:R1:W-:Y:S04]  /*5e20*/  STL [R1+0x1c74], R7 ;  /* 0x001c740701007387 */ /* 0x0003e80000100800 */
[----:B------:R2:W-:Y:S01]  /*5e30*/  STL [R1+0x1c70], R5 ;  /* 0x001c700501007387 */ /* 0x0005e20000100800 */
[----:B0-----:R-:W-:Y:S01]  /*5e40*/  LOP3.LUT R4, R0, 0x60, R6, 0xfe, !PT ;  /* 0x0000006000047812 */ /* 0x001fe200078efe06 */
[C---:B------:R-:W-:Y:S02]  /*5e50*/  VIADD R0, R52.reuse, 0xb5 ;  /* 0x000000b534007836 */ /* 0x040fe40000000000 */
[C---:B------:R-:W-:Y:S02]  /*5e60*/  VIADD R6, R52.reuse, 0xfd ;  /* 0x000000fd34067836 */ /* 0x040fe40000000000 */
[----:B------:R0:W-:Y:S01]  /*5e70*/  STL [R1+0x1c6c], R4 ;  /* 0x001c6c0401007387 */ /* 0x0001e20000100800 */
[----:B-1----:R-:W-:-:S02]  /*5e80*/  VIADD R7, R52, 0xfc ;  /* 0x000000fc34077836 */ /* 0x002fc40000000000 */
[C---:B--2---:R-:W-:Y:S01]  /*5e90*/  VIADD R5, R52.reuse, 0xb6 ;  /* 0x000000b634057836 */ /* 0x044fe20000000000 */
        /* <DEDUP_REMOVED lines=55> */
[----:B0-----:R-:W-:Y:S01]  /*6210*/  VIADD R4, R52, 0xff ;  /* 0x000000ff34047836 */ /* 0x001fe20000000000 */
[----:B------:R-:W-:Y:S06]  /*6220*/  @!P0 BRA `(.L_x_0) ;  /* 0x00000fac004c8947 */ /* 0x000fec0003800000 */
[----:B------:R0:W-:Y:S01]  /*6230*/  STL [R1+0x58d8], R43 ;  /* 0x0058d82b01007387 */ /* 0x0001e20000100800 */
[----:B-1----:R-:W-:Y:S01]  /*6240*/  IABS R0, R3 ;  /* 0x0000000300007213 */ /* 0x002fe20000000000 */
[----:B------:R-:W-:Y:S01]  /*6250*/  ULDC.64 UR6, c[0x0][0x218] ;  /* 0x0000860000067ab9 */ /* 0x000fe20000000a00 */
[----:B------:R-:W-:Y:S01]  /*6260*/  ISETP.GE.AND P6, PT, R5, RZ, PT ;  /* 0x000000ff0500720c */ /* 0x000fe20003fc6270 */
[----:B------:R-:W-:Y:S01]  /*6270*/  ULDC UR15, c[0x0][0x234] ;  /* 0x00008d00000f7ab9 */ /* 0x000fe20000000800 */
[----:B------:R-:W-:Y:S01]  /*6280*/  ISETP.GE.AND P1, PT, R4, RZ, PT ;  /* 0x000000ff0400720c */ /* 0x000fe20003f26270 */
[----:B------:R-:W-:Y:S01]  /*6290*/  ULDC.64 UR32, c[0x0][0x210] ;  /* 0x0000840000207ab9 */ /* 0x000fe20000000a00 */
[----:B------:R-:W-:Y:S01]  /*62a0*/  ULDC UR61, c[0x0][0x240] ;  /* 0x00009000003d7ab9 */ /* 0x000fe20000000800 */
[----:B------:R-:W-:Y:S01]  /*62b0*/  ULDC UR9, c[0x0][0x238] ;  /* 0x00008e0000097ab9 */ /* 0x000fe20000000800 */
[----:B------:R-:W-:Y:S01]  /*62c0*/  ULDC UR16, c[0x0][0x238] ;  /* 0x00008e0000107ab9 */ /* 0x000fe20000000800 */
[----:B0-----:R-:W2:Y:S01]  /*62d0*/  LDL R43, [R1+0x1c78] ;  /* 0x001c7800012b7983 */ /* 0x001ea20000100800 */
[----:B------:R-:W-:Y:S01]  /*62e0*/  ULDC UR17, c[0x0][0x238] ;  /* 0x00008e0000117ab9 */ /* 0x000fe20000000800 */
[----:B------:R-:W-:Y:S01]  /*62f0*/  ULDC UR18, c[0x0][0x238] ;  /* 0x00008e0000127ab9 */ /* 0x000fe20000000800 */
[----:B------:R-:W-:Y:S01]  /*6300*/  ULDC UR19, c[0x0][0x238] ;  /* 0x00008e0000137ab9 */ /* 0x000fe20000000800 */
[----:B------:R0:W-:Y:S01]  /*6310*/  STL [R1+0x58d4], R44 ;  /* 0x0058d42c01007387 */ /* 0x0001e20000100800 */
[----:B------:R-:W-:Y:S01]  /*6320*/  ULDC UR20, c[0x0][0x238] ;  /* 0x00008e0000147ab9 */ /* 0x000fe20000000800 */
        /* <DEDUP_REMOVED lines=8> */
[----:B0-----:R-:W3:Y:S01]  /*63b0*/  LDL R44, [R1+0x1c74] ;  /* 0x001c7400012c7983 */ /* 0x001ee20000100800 */
        /* <DEDUP_REMOVED lines=13> */
[----:B0-----:R-:W4:Y:S01]  /*6490*/  LDL R45, [R1+0x1c70] ;  /* 0x001c7000012d7983 */ /* 0x001f220000100800 */
        /* <DEDUP_REMOVED lines=13> */
[----:B0-----:R-:W5:Y:S01]  /*6570*/  LDL R46, [R1+0x1c6c] ;  /* 0x001c6c00012e7983 */ /* 0x001f620000100800 */
[----:B------:R-:W-:Y:S01]  /*6580*/  ULDC UR57, c[0x0][0x238] ;  /* 0x00008e0000397ab9 */ /* 0x000fe20000000800 */
[----:B------:R-:W-:Y:S01]  /*6590*/  ULDC UR8, c[0x0][0x238] ;  /* 0x00008e0000087ab9 */ /* 0x000fe20000000800 */
[----:B------:R-:W-:Y:S01]  /*65a0*/  ULDC UR58, c[0x0][0x238] ;  /* 0x00008e00003a7ab9 */ /* 0x000fe20000000800 */
[----:B------:R0:W-:Y:S01]  /*65b0*/  STL [R1+0x58c8], R47 ;  /* 0x0058c82f01007387 */ /* 0x0001e20000100800 */
        /* <DEDUP_REMOVED lines=9> */
[----:B0-----:R-:W-:Y:S01]  /*6650*/  IMAD.MOV.U32 R47, RZ, RZ, R8 ;  /* 0x000000ffff2f7224 */ /* 0x001fe200078e0008 */
[----:B------:R-:W-:Y:S01]  /*6660*/  ULDC UR14, c[0x0][0x238] ;  /* 0x00008e00000e7ab9 */ /* 0x000fe20000000800 */
[----:B------:R0:W-:Y:S01]  /*6670*/  STL [R1+0x58bc], R57 ;  /* 0x0058bc3901007387 */ /* 0x0001e20000100800 */
[----:B------:R-:W0:Y:S01]  /*6680*/  I2F.RP R8, R0 ;  /* 0x0000000000087306 */ /* 0x000e220000209400 */
[----:B-1----:R-:W-:-:S02]  /*6690*/  IMAD.MOV.U32 R55, RZ, RZ, R26 ;  /* 0x000000ffff377224 */ /* 0x002fc400078e001a */
[----:B------:R1:W-:Y:S01]  /*66a0*/  STL [R1+0x58b8], R58 ;  /* 0x0058b83a01007387 */ /* 0x0003e20000100800 */
[----:B------:R-:W-:-:S03]  /*66b0*/  IMAD.MOV.U32 R56, RZ, RZ, R50 ;  /* 0x000000ffff387224 */ /* 0x000fc600078e0032 */
[----:B------:R1:W-:Y:S01]  /*66c0*/  STL [R1+0x58b4], R59 ;  /* 0x0058b43b01007387 */ /* 0x0003e20000100800 */
[----:B0-----:R-:W-:-:S03]  /*66d0*/  IMAD.MOV.U32 R57, RZ, RZ, R49 ;  /* 0x000000ffff397224 */ /* 0x001fc600078e0031 */
[----:B------:R0:W-:Y:S01]  /*66e0*/  STL [R1+0x58b0], R60 ;  /* 0x0058b03c01007387 */ /* 0x0001e20000100800 */
[----:B-1----:R-:W-:Y:S01]  /*66f0*/  IMAD.MOV.U32 R58, RZ, RZ, R51 ;  /* 0x000000ffff3a7224 */ /* 0x002fe200078e0033 */
[----:B------:R-:W-:Y:S01]  /*6700*/  MUFU.RCP R8, R8 ;  /* 0x0000000800087308 */ /* 0x000fe20000001000 */
[----:B------:R-:W-:Y:S01]  /*6710*/  IMAD.MOV.U32 R59, RZ, RZ, R48 ;  /* 0x000000ffff3b7224 */ /* 0x000fe200078e0030 */
[----:B------:R-:W-:Y:S01]  /*6720*/  IABS R48, R2 ;  /* 0x0000000200307213 */ /* 0x000fe20000000000 */
[----:B0-----:R-:W-:-:S05]  /*6730*/  IMAD.MOV.U32 R60, RZ, RZ, R27 ;  /* 0x000000ffff3c7224 */ /* 0x001fca00078e001b */
[----:B------:R-:W0:Y:S08]  /*6740*/  I2F.RP R26, R48 ;  /* 0x00000030001a7306 */ /* 0x000e300000209400 */
[----:B0-----:R-:W0:Y:S02]  /*6750*/  MUFU.RCP R26, R26 ;  /* 0x0000001a001a7308 */ /* 0x001e240000001000 */
[----:B0-----:R-:W-:-:S06]  /*6760*/  VIADD R26, R26, 0xffffffe ;  /* 0x0ffffffe1a1a7836 */ /* 0x001fcc0000000000 */
[----:B------:R-:W0:Y:S02]  /*6770*/  F2I.FTZ.U32.TRUNC.NTZ R27, R26 ;  /* 0x0000001a001b7305 */ /* 0x000e24000021f000 */
[----:B0-----:R-:W-:-:S04]  /*6780*/  IMAD.MOV R26, RZ, RZ, -R27 ;  /* 0x000000ffff1a7224 */ /* 0x001fc800078e0a1b */
[----:B------:R-:W-:Y:S02]  /*6790*/  IMAD R54, R26, R48, RZ ;  /* 0x000000301a367224 */ /* 0x000fe400078e02ff */
[----:B------:R-:W-:-:S04]  /*67a0*/  IMAD.MOV.U32 R26, RZ, RZ, RZ ;  /* 0x000000ffff1a7224 */ /* 0x000fc800078e00ff */
[----:B------:R-:W-:-:S04]  /*67b0*/  IMAD.HI.U32 R54, R27, R54, R26 ;  /* 0x000000361b367227 */ /* 0x000fc800078e001a */
[----:B------:R-:W-:-:S04]  /*67c0*/  VIADD R26, R8, 0xffffffe ;  /* 0x0ffffffe081a7836 */ /* 0x000fc80000000000 */
[----:B------:R-:W0:Y:S01]  /*67d0*/  F2I.FTZ.U32.TRUNC.NTZ R27, R26 ;  /* 0x0000001a001b7305 */ /* 0x000e22000021f000 */
[----:B--2---:R-:W-:-:S05]  /*67e0*/  IABS R53, R43 ;  /* 0x0000002b00357213 */ /* 0x004fca0000000000 */
[----:B------:R-:W-:-:S04]  /*67f0*/  IMAD.HI.U32 R49, R54, R53, RZ ;  /* 0x0000003536317227 */ /* 0x000fc800078e00ff */
[----:B------:R-:W-:-:S04]  /*6800*/  IMAD.MOV R49, RZ, RZ, -R49 ;  /* 0x000000ffff317224 */ /* 0x000fc800078e0a31 */
[----:B------:R-:W-:Y:S01]  /*6810*/  IMAD R49, R48, R49, R53 ;  /* 0x0000003130317224 */ /* 0x000fe200078e0235 */
[----:B---3--:R-:W-:Y:S01]  /*6820*/  IABS R52, R44 ;  /* 0x0000002c00347213 */ /* 0x008fe20000000000 */
[----:B0-----:R-:W-:-:S03]  /*6830*/  IMAD.MOV R53, RZ, RZ, -R27 ;  /* 0x000000ffff357224 */ /* 0x001fc600078e0a1b */
[----:B------:R-:W-:Y:S01]  /*6840*/  ISETP.GT.U32.AND P0, PT, R48, R49, PT ;  /* 0x000000313000720c */ /* 0x000fe20003f04070 */
[----:B------:R-:W-:-:S04]  /*6850*/  IMAD.HI.U32 R26, R54, R52, RZ ;  /* 0x00000034361a7227 */ /* 0x000fc800078e00ff */
[----:B------:R-:W-:-:S04]  /*6860*/  IMAD.MOV R26, RZ, RZ, -R26 ;  /* 0x000000ffff1a7224 */ /* 0x000fc800078e0a1a */
[C---:B------:R-:W-:Y:S01]  /*6870*/  IMAD R52, R48.reuse, R26, R52 ;  /* 0x0000001a30347224 */ /* 0x040fe200078e0234 */
[----:B----4-:R-:W-:Y:S01]  /*6880*/  IABS R51, R45 ;  /* 0x0000002d00337213 */ /* 0x010fe20000000000 */
[----:B------:R-:W-:Y:S02]  /*6890*/  IMAD.MOV.U32 R26, RZ, RZ, RZ ;  /* 0x000000ffff1a7224 */ /* 0x000fe400078e00ff */
[----:B------:R-:W-:Y:S01]  /*68a0*/  @!P0 IMAD.IADD R49, R49, 0x1, -R48 ;  /* 0x0000000131318824 */ /* 0x000fe200078e0a30 */
[----:B------:R-:W-:Y:S01]  /*68b0*/  ISETP.GT.U32.AND P2, PT, R48, R52, PT ;  /* 0x000000343000720c */ /* 0x000fe20003f44070 */
[----:B------:R-:W-:-:S03]  /*68c0*/  IMAD.HI.U32 R8, R54, R51, RZ ;  /* 0x0000003336087227 */ /* 0x000fc600078e00ff */
[----:B------:R-:W-:Y:S01]  /*68d0*/  ISETP.GT.U32.AND P3, PT, R48, R49, PT ;  /* 0x000000313000720c */ /* 0x000fe20003f64070 */
[----:B------:R-:W-:-:S04]  /*68e0*/  IMAD.MOV R8, RZ, RZ, -R8 ;  /* 0x000000ffff087224 */ /* 0x000fc800078e0a08 */
[----:B------:R-:W-:Y:S01]  /*68f0*/  IMAD R51, R48, R8, R51 ;  /* 0x0000000830337224 */ /* 0x000fe200078e0233 */
[----:B-----5:R-:W-:Y:S01]  /*6900*/  IABS R50, R46 ;  /* 0x0000002e00327213 */ /* 0x020fe20000000000 */
[----:B------:R-:W-:Y:S01]  /*6910*/  IMAD.MOV.U32 R8, RZ, RZ, R53 ;  /* 0x000000ffff087224 */ /* 0x000fe200078e0035 */
[----:B------:R-:W-:Y:S01]  /*6920*/  IABS R53, R5 ;  /* 0x0000000500357213 */ /* 0x000fe20000000000 */
[----:B------:R-:W-:Y:S01]  /*6930*/  @!P2 IMAD.IADD R52, R52, 0x1, -R48 ;  /* 0x000000013434a824 */ /* 0x000fe200078e0a30 */
[----:B------:R-:W2:Y:S01]  /*6940*/  LDL.LU R5, [R1+0x458] ;  /* 0x0004580001057983 */ /* 0x000ea20000300800 */
[----:B------:R-:W-:Y:S01]  /*6950*/  IMAD.HI.U32 R54, R54, R50, RZ ;  /* 0x0000003236367227 */ /* 0x000fe200078e00ff */
[C---:B------:R-:W-:Y:S02]  /*6960*/  ISETP.GT.U32.AND P4, PT, R48.reuse, R51, PT ;  /* 0x000000333000720c */ /* 0x040fe40003f84070 */
[----:B------:R-:W-:Y:S01]  /*6970*/  ISETP.GT.U32.AND P2, PT, R48, R52, PT ;  /* 0x000000343000720c */ /* 0x000fe20003f44070 */
[----:B------:R-:W-:-:S02]  /*6980*/  IMAD.MOV R54, RZ, RZ, -R54 ;  /* 0x000000ffff367224 */ /* 0x000fc400078e0a36 */
[----:B------:R-:W-:Y:S02]  /*6990*/  IMAD R8, R8, R0, RZ ;  /* 0x0000000008087224 */ /* 0x000fe400078e02ff */
[C---:B------:R-:W-:Y:S01]  /*69a0*/  IMAD R50, R48.reuse, R54, R50 ;  /* 0x0000003630327224 */ /* 0x040fe200078e0232 */
[----:B------:R-:W-:Y:S01]  /*69b0*/  IABS R54, R4 ;  /* 0x0000000400367213 */ /* 0x000fe20000000000 */
[----:B------:R-:W-:Y:S01]  /*69c0*/  IMAD.HI.U32 R8, R27, R8, R26 ;  /* 0x000000081b087227 */ /* 0x000fe200078e001a */
[----:B------:R-:W-:Y:S02]  /*69d0*/  IABS R4, R6 ;  /* 0x0000000600047213 */ /* 0x000fe40000000000 */
[----:B------:R-:W-:Y:S01]  /*69e0*/  ISETP.GT.U32.AND P5, PT, R48, R50, PT ;  /* 0x000000323000720c */ /* 0x000fe20003fa4070 */
[----:B------:R-:W-:Y:S02]  /*69f0*/  @!P4 IMAD.IADD R51, R51, 0x1, -R48 ;  /* 0x000000013333c824 */ /* 0x000fe400078e0a30 */
[----:B------:R-:W-:-:S04]  /*6a00*/  IMAD.HI.U32 R27, R8, R54, RZ ;  /* 0x00000036081b7227 */ /* 0x000fc800078e00ff */
[----:B------:R-:W-:Y:S02]  /*6a10*/  IMAD.MOV R27, RZ, RZ, -R27 ;  /* 0x000000ffff1b7224 */ /* 0x000fe400078e0a1b */
[----:B------:R-:W-:Y:S02]  /*6a20*/  @!P2 IMAD.IADD R52, R52, 0x1, -R48 ;  /* 0x000000013434a824 */ /* 0x000fe400078e0a30 */
[----:B------:R-:W-:Y:S01]  /*6a30*/  IMAD R27, R0, R27, R54 ;  /* 0x0000001b001b7224 */ /* 0x000fe200078e0236 */
[----:B------:R-:W-:Y:S01]  /*6a40*/  ISETP.GE.AND P4, PT, R43, RZ, PT ;  /* 0x000000ff2b00720c */ /* 0x000fe20003f86270 */
[--C-:B------:R-:W-:Y:S02]  /*6a50*/  @!P3 IMAD.IADD R49, R49, 0x1, -R48.reuse ;  /* 0x000000013131b824 */ /* 0x100fe400078e0a30 */
[----:B------:R-:W-:Y:S01]  /*6a60*/  @!P5 IMAD.IADD R50, R50, 0x1, -R48 ;  /* 0x000000013232d824 */ /* 0x000fe200078e0a30 */
[----:B------:R-:W-:Y:S01]  /*6a70*/  ISETP.GT.U32.AND P2, PT, R0, R27, PT ;  /* 0x0000001b0000720c */ /* 0x000fe20003f44070 */
[----:B------:R-:W3:Y:S01]  /*6a80*/  LDL.LU R43, [R1+0x58d8] ;  /* 0x0058d800012b7983 */ /* 0x000ee20000300800 */
[----:B------:R-:W-:Y:S01]  /*6a90*/  ISETP.GE.AND P3, PT, R44, RZ, PT ;  /* 0x000000ff2c00720c */ /* 0x000fe20003f66270 */
[----:B------:R-:W-:Y:S01]  /*6aa0*/  IMAD.HI.U32 R26, R8, R53, RZ ;  /* 0x00000035081a7227 */ /* 0x000fe200078e00ff */
[C---:B------:R-:W-:Y:S01]  /*6ab0*/  ISETP.GT.U32.AND P0, PT, R48.reuse, R50, PT ;  /* 0x000000323000720c */ /* 0x040fe20003f04070 */
[----:B------:R-:W4:Y:S01]  /*6ac0*/  LDL.LU R44, [R1+0x58d4] ;  /* 0x0058d400012c7983 */ /* 0x000f220000300800 */
[----:B------:R-:W-:Y:S01]  /*6ad0*/  ISETP.GT.U32.AND P5, PT, R48, R51, PT ;  /* 0x000000333000720c */ /* 0x000fe20003fa4070 */
[----:B------:R-:W-:-:S02]  /*6ae0*/  IMAD.MOV R26, RZ, RZ, -R26 ;  /* 0x000000ffff1a7224 */ /* 0x000fc400078e0a1a */
[----:B------:R-:W-:-:S04]  /*6af0*/  @!P4 IMAD.MOV R49, RZ, RZ, -R49 ;  /* 0x000000ffff31c224 */ /* 0x000fc800078e0a31 */
[----:B------:R-:W-:Y:S01]  /*6b00*/  @!P2 IMAD.IADD R27, R27, 0x1, -R0 ;  /* 0x000000011b1ba824 */ /* 0x000fe200078e0a00 */
[----:B------:R-:W-:Y:S02]  /*6b10*/  ISETP.NE.AND P2, PT, R2, RZ, PT ;  /* 0x000000ff0200720c */ /* 0x000fe40003f45270 */
[----:B------:R-:W-:Y:S01]  /*6b20*/  LOP3.LUT R2, RZ, R2, RZ, 0x33, !PT ;  /* 0x00000002ff027212 */ /* 0x000fe200078e33ff */
[----:B------:R-:W-:Y:S01]  /*6b30*/  @!P3 IMAD.MOV R52, RZ, RZ, -R52 ;  /* 0x000000ffff34b224 */ /* 0x000fe200078e0a34 */
[----:B------:R-:W-:Y:S02]  /*6b40*/  ISETP.GE.AND P4, PT, R45, RZ, PT ;  /* 0x000000ff2d00720c */ /* 0x000fe40003f86270 */
[----:B------:R-:W-:Y:S01]  /*6b50*/  SEL R49, R2, R49, !P2 ;  /* 0x0000003102317207 */ /* 0x000fe20005000000 */
[----:B------:R-:W5:Y:S01]  /*6b60*/  LDL.LU R45, [R1+0x58d0] ;  /* 0x0058d000012d7983 */ /* 0x000f620000300800 */
[----:B------:R-:W-:-:S03]  /*6b70*/  ISETP.GE.AND P3, PT, R46, RZ, PT ;  /* 0x000000ff2e00720c */ /* 0x000fc60003f66270 */
[----:B------:R-:W4:Y:S04]  /*6b80*/  LDL.LU R46, [R1+0x58cc] ;  /* 0x0058cc00012e7983 */ /* 0x000f280000300800 */
[----:B------:R0:W-:Y:S04]  /*6b90*/  STL [R1+0x52c], R49 ;  /* 0x00052c3101007387 */ /* 0x0001e80000100800 */
[----:B0-----:R-:W3:Y:S01]  /*6ba0*/  LDL.LU R49, [R1+0x448] ;  /* 0x0004480001317983 */ /* 0x001ee20000300800 */
[----:B------:R-:W-:Y:S02]  /*6bb0*/  IMAD R26, R0, R26, R53 ;  /* 0x0000001a001a7224 */ /* 0x000fe400078e0235 */
[----:B------:R-:W-:-:S03]  /*6bc0*/  @!P0 IMAD.IADD R50, R50, 0x1, -R48 ;  /* 0x0000000132328824 */ /* 0x000fc600078e0a30 */
[----:B------:R-:W-:Y:S01]  /*6bd0*/  ISETP.GT.U32.AND P0, PT, R0, R26, PT ;  /* 0x0000001a0000720c */ /* 0x000fe20003f04070 */
[----:B------:R-:W-:-:S04]  /*6be0*/  @!P5 IMAD.IADD R51, R51, 0x1, -R48 ;  /* 0x000000013333d824 */ /* 0x000fc800078e0a30 */
[----:B------:R-:W-:Y:S01]  /*6bf0*/  @!P4 IMAD.MOV R51, RZ, RZ, -R51 ;  /* 0x000000ffff33c224 */ /* 0x000fe200078e0a33 */
[----:B------:R-:W-:Y:S01]  /*6c00*/  ISETP.GT.U32.AND P4, PT, R0, R27, PT ;  /* 0x0000001b0000720c */ /* 0x000fe20003f84070 */
[----:B------:R-:W-:-:S06]  /*6c10*/  @!P3 IMAD.MOV R50, RZ, RZ, -R50 ;  /* 0x000000ffff32b224 */ /* 0x000fcc00078e0a32 */
[----:B------:R-:W-:Y:S01]  /*6c20*/  @!P0 IMAD.IADD R26, R26, 0x1, -R0 ;  /* 0x000000011a1a8824 */ /* 0x000fe200078e0a00 */
[----:B------:R-:W-:-:S04]  /*6c30*/  ISETP.GE.AND P5, PT, R6, RZ, PT ;  /* 0x000000ff0600720c */ /* 0x000fc80003fa6270 */
[----:B------:R-:W-:Y:S01]  /*6c40*/  ISETP.GT.U32.AND P0, PT, R0, R26, PT ;  /* 0x0000001a0000720c */ /* 0x000fe20003f04070 */
[----:B------:R-:W-:Y:S01]  /*6c50*/  @!P4 IMAD.IADD R27, R27, 0x1, -R0 ;  /* 0x000000011b1bc824 */ /* 0x000fe200078e0a00 */
[----:B------:R-:W-:Y:S02]  /*6c60*/  IABS R6, R7 ;  /* 0x0000000700067213 */ /* 0x000fe40000000000 */
[C---:B------:R-:W-:Y:S02]  /*6c70*/  SEL R52, R2.reuse, R52, !P2 ;  /* 0x0000003402347207 */ /* 0x040fe40005000000 */
[C---:B------:R-:W-:Y:S02]  /*6c80*/  SEL R51, R2.reuse, R51, !P2 ;  /* 0x0000003302337207 */ /* 0x040fe40005000000 */
[----:B------:R-:W-:Y:S01]  /*6c90*/  SEL R2, R2, R50, !P2 ;  /* 0x0000003202027207 */ /* 0x000fe20005000000 */
[----:B------:R-:W-:Y:S02]  /*6ca0*/  IMAD.MOV.U32 R50, RZ, RZ, R27 ;  /* 0x000000ffff327224 */ /* 0x000fe400078e001b */
[----:B------:R-:W-:Y:S01]  /*6cb0*/  IMAD.HI.U32 R48, R8, R6, RZ ;  /* 0x0000000608307227 */ /* 0x000fe200078e00ff */
[----:B------:R0:W-:Y:S03]  /*6cc0*/  STL [R1+0x528], R52 ;  /* 0x0005283401007387 */ /* 0x0001e60000100800 */
[----:B------:R-:W-:-:S02]  /*6cd0*/  @!P1 IMAD.MOV R50, RZ, RZ, -R50 ;  /* 0x000000ffff329224 */ /* 0x000fc400078e0a32 */
[----:B------:R-:W-:Y:S02]  /*6ce0*/  IMAD.MOV R48, RZ, RZ, -R48 ;  /* 0x000000ffff307224 */ /* 0x000fe400078e0a30 */
[----:B------:R-:W-:Y:S01]  /*6cf0*/  @!P0 IMAD.IADD R26, R26, 0x1, -R0 ;  /* 0x000000011a1a8824 */ /* 0x000fe200078e0a00 */
[----:B0-----:R-:W5:Y:S04]  /*6d00*/  LDL.LU R52, [R1+0x444] ;  /* 0x0004440001347983 */ /* 0x001f680000300800 */
[----:B------:R0:W-:Y:S01]  /*6d10*/  STL [R1+0x524], R51 ;  /* 0x0005243301007387 */ /* 0x0001e20000100800 */
[----:B------:R-:W-:-:S03]  /*6d20*/  ISETP.GE.AND P4, PT, R9, RZ, PT ;  /* 0x000000ff0900720c */ /* 0x000fc60003f86270 */
[----:B0-----:R-:W4:Y:S04]  /*6d30*/  LDL.LU R51, [R1+0x454] ;  /* 0x0004540001337983 */ /* 0x001f280000300800 */
[----:B------:R0:W-:Y:S02]  /*6d40*/  STL [R1+0x520], R2 ;  /* 0x0005200201007387 */ /* 0x0001e40000100800 */
[----:B0-----:R-:W-:Y:S02]  /*6d50*/  IMAD R2, R0, R48, R6 ;  /* 0x0000003000027224 */ /* 0x001fe400078e0206 */
[----:B------:R-:W-:-:S04]  /*6d60*/  IMAD.MOV.U32 R48, RZ, RZ, R26 ;  /* 0x000000ffff307224 */ /* 0x000fc800078e001a */
[----:B------:R-:W-:Y:S01]  /*6d70*/  @!P6 IMAD.MOV R48, RZ, RZ, -R48 ;  /* 0x000000ffff30e224 */ /* 0x000fe200078e0a30 */
[----:B------:R-:W-:Y:S02]  /*6d80*/  ISETP.GT.U32.AND P6, PT, R0, R2, PT ;  /* 0x000000020000720c */ /* 0x000fe40003fc4070 */
[----:B------:R-:W-:-:S05]  /*6d90*/  IABS R6, R11 ;  /* 0x0000000b00067213 */ /* 0x000fca0000000000 */
[----:B------:R-:W-:-:S06]  /*6da0*/  IMAD.HI.U32 R26, R8, R6, RZ ;  /* 0x00000006081a7227 */ /* 0x000fcc00078e00ff */
[----:B------:R-:W-:Y:S02]  /*6db0*/  @!P6 IMAD.IADD R2, R2, 0x1, -R0 ;  /* 0x000000010202e824 */ /* 0x000fe400078e0a00 */
[----:B------:R-:W-:Y:S01]  /*6dc0*/  IMAD.MOV R26, RZ, RZ, -R26 ;  /* 0x000000ffff1a7224 */ /* 0x000fe200078e0a1a */
[----:B------:R-:W-:-:S03]  /*6dd0*/  ISETP.GE.AND P2, PT, R7, RZ, PT ;  /* 0x000000ff0700720c */ /* 0x000fc60003f46270 */
[----:B------:R-:W-:Y:S01]  /*6de0*/  IMAD R26, R0, R26, R6 ;  /* 0x0000001a001a7224 */ /* 0x000fe200078e0206 */
[----:B------:R3:W-:Y:S04]  /*6df0*/  STL [R1+0x124], R50 ;  /* 0x0001243201007387 */ /* 0x0007e80000100800 */
[----:B------:R-:W-:Y:S01]  /*6e00*/  STL [R1+0x108], R48 ;  /* 0x0001083001007387 */ /* 0x000fe20000100800 */
[----:B--2---:R-:W-:Y:S02]  /*6e10*/  IMAD.MOV.U32 R54, RZ, RZ, R5 ;  /* 0x000000ffff367224 */ /* 0x004fe400078e0005 */
[----:B------:R-:W-:-:S04]  /*6e20*/  IMAD.HI.U32 R5, R8, R4, RZ ;  /* 0x0000000408057227 */ /* 0x000fc800078e00ff */
[----:B------:R-:W-:-:S04]  /*6e30*/  IMAD.MOV R5, RZ, RZ, -R5 ;  /* 0x000000ffff057224 */ /* 0x000fc800078e0a05 */
[----:B------:R-:W-:-:S05]  /*6e40*/  IMAD R4, R0, R5, R4 ;  /* 0x0000000500047224 */ /* 0x000fca00078e0204 */
[----:B------:R-:W-:Y:S02]  /*6e50*/  ISETP.GT.U32.AND P3, PT, R0, R4, PT ;  /* 0x000000040000720c */ /* 0x000fe40003f64070 */
[----:B------:R-:W-:-:S05]  /*6e60*/  IABS R5, R9 ;  /* 0x0000000900057213 */ /* 0x000fca0000000000 */
[----:B------:R-:W-:-:S06]  /*6e70*/  IMAD.HI.U32 R53, R8, R5, RZ ;  /* 0x0000000508357227 */ /* 0x000fcc00078e00ff */
[----:B------:R-:W-:-:S05]  /*6e80*/  @!P3 IMAD.IADD R4, R4, 0x1, -R0 ;  /* 0x000000010404b824 */ /* 0x000fca00078e0a00 */
[----:B------:R-:W-:Y:S01]  /*6e90*/  ISETP.GT.U32.AND P1, PT, R0, R4, PT ;  /* 0x000000040000720c */ /* 0x000fe20003f24070 */
[----:B------:R-:W-:-:S04]  /*6ea0*/  IMAD.MOV R53, RZ, RZ, -R53 ;  /* 0x000000ffff357224 */ /* 0x000fc800078e0a35 */
[----:B------:R-:W-:-:S08]  /*6eb0*/  IMAD R9, R0, R53, R5 ;  /* 0x0000003500097224 */ /* 0x000fd000078e0205 */
[----:B------:R-:W-:Y:S01]  /*6ec0*/  @!P1 IMAD.IADD R4, R4, 0x1, -R0 ;  /* 0x0000000104049824 */ /* 0x000fe200078e0a00 */
[----:B------:R-:W-:-:S13]  /*6ed0*/  ISETP.GT.U32.AND P1, PT, R0, R9, PT ;  /* 0x000000090000720c */ /* 0x000fda0003f24070 */
[----:B------:R-:W-:Y:S01]  /*6ee0*/  @!P1 IMAD.IADD R9, R9, 0x1, -R0 ;  /* 0x0000000109099824 */ /* 0x000fe200078e0a00 */
[----:B------:R-:W-:Y:S01]  /*6ef0*/  ISETP.GT.U32.AND P1, PT, R0, R2, PT ;  /* 0x000000020000720c */ /* 0x000fe20003f24070 */
[----:B------:R-:W-:Y:S02]  /*6f00*/  IMAD.MOV.U32 R53, RZ, RZ, R55 ;  /* 0x000000ffff357224 */ /* 0x000fe400078e0037 */
[----:B------:R-:W-:Y:S02]  /*6f10*/  IMAD.MOV.U32 R55, RZ, RZ, R47 ;  /* 0x000000ffff377224 */ /* 0x000fe400078e002f */
[----:B---3--:R-:W-:-:S08]  /*6f20*/  IMAD.MOV.U32 R50, RZ, RZ, R49 ;  /* 0x000000ffff327224 */ /* 0x008fd000078e0031 */
[----:B------:R-:W-:Y:S01]  /*6f30*/  @!P1 IMAD.IADD R2, R2, 0x1, -R0 ;  /* 0x0000000102029824 */ /* 0x000fe200078e0a00 */
[----:B------:R-:W-:Y:S01]  /*6f40*/  ISETP.GT.U32.AND P1, PT, R0, R26, PT ;  /* 0x0000001a0000720c */ /* 0x000fe20003f24070 */
[----:B------:R-:W-:Y:S02]  /*6f50*/  IMAD.MOV.U32 R49, RZ, RZ, R4 ;  /* 0x000000ffff317224 */ /* 0x000fe400078e0004 */
[----:B------:R-:W-:Y:S02]  /*6f60*/  IMAD.MOV.U32 R47, RZ, RZ, R2 ;  /* 0x000000ffff2f7224 */ /* 0x000fe400078e0002 */
[----:B------:R-:W-:Y:S02]  /*6f70*/  @!P5 IMAD.MOV R49, RZ, RZ, -R49 ;  /* 0x000000ffff31d224 */ /* 0x000fe400078e0a31 */
[----:B------:R-:W-:Y:S01]  /*6f80*/  @!P2 IMAD.MOV R47, RZ, RZ, -R47 ;  /* 0x000000ffff2fa224 */ /* 0x000fe200078e0a2f */
[----:B------:R-:W-:Y:S02]  /*6f90*/  ISETP.GE.AND P3, PT, R11, RZ, PT ;  /* 0x000000ff0b00720c */ /* 0x000fe40003f66270 */
[----:B------:R-:W-:Y:S01]  /*6fa0*/  STL [R1+0xcc], R49 ;  /* 0x0000cc3101007387 */ /* 0x000fe20000100800 */
[----:B------:R-:W-:-:S02]  /*6fb0*/  IABS R11, R12 ;  /* 0x0000000c000b7213 */ /* 0x000fc40000000000 */
[----:B------:R-:W-:Y:S01]  /*6fc0*/  @!P1 IMAD.IADD R26, R26, 0x1, -R0 ;  /* 0x000000011a1a9824 */ /* 0x000fe200078e0a00 */
[----:B------:R0:W-:Y:S01]  /*6fd0*/  STL [R1+0xb4], R47 ;  /* 0x0000b42f01007387 */ /* 0x0001e20000100800 */
[----:B------:R-:W-:-:S03]  /*6fe0*/  ISETP.GE.AND P1, PT, R12, RZ, PT ;  /* 0x000000ff0c00720c */ /* 0x000fc60003f26270 */
[----:B0-----:R-:W2:Y:S04]  /*6ff0*/  LDL.LU R47, [R1+0x58c8] ;  /* 0x0058c800012f7983 */ /* 0x001ea80000300800 */
[----:B------:R-:W3:Y:S01]  /*7000*/  LDL.LU R12, [R1+0x350] ;  /* 0x00035000010c7983 */ /* 0x000ee20000300800 */
[----:B------:R-:W-:Y:S02]  /*7010*/  ISETP.GE.AND P0, PT, R10, RZ, PT ;  /* 0x000000ff0a00720c */ /* 0x000fe40003f06270 */
[----:B------:R-:W-:-:S05]  /*7020*/  IABS R10, R10 ;  /* 0x0000000a000a7213 */ /* 0x000fca0000000000 */
[----:B------:R-:W-:-:S04]  /*7030*/  IMAD.HI.U32 R27, R8, R10, RZ ;  /* 0x0000000a081b7227 */ /* 0x000fc800078e00ff */
[----:B------:R-:W-:-:S04]  /*7040*/  IMAD.MOV R27, RZ, RZ, -R27 ;  /* 0x000000ffff1b7224 */ /* 0x000fc800078e0a1b */
[----:B------:R-:W-:-:S05]  /*7050*/  IMAD R10, R0, R27, R10 ;  /* 0x0000001b000a7224 */ /* 0x000fca00078e020a */
[----:B------:R-:W-:Y:S01]  /*7060*/  ISETP.GT.U32.AND P6, PT, R0, R10, PT ;  /* 0x0000000a0000720c */ /* 0x000fe20003fc4070 */
[----:B------:R-:W-:Y:S01]  /*7070*/  IMAD.HI.U32 R48, R8, R11, RZ ;  /* 0x0000000b08307227 */ /* 0x000fe200078e00ff */
[----:B------:R-:W-:Y:S02]  /*7080*/  IABS R7, R13 ;  /* 0x0000000d00077213 */ /* 0x000fe40000000000 */
[----:B------:R-:W-:Y:S01]  /*7090*/  IABS R5, R14 ;  /* 0x0000000e00057213 */ /* 0x000fe20000000000 */
[----:B------:R-:W-:Y:S01]  /*70a0*/  IMAD.MOV R48, RZ, RZ, -R48 ;  /* 0x000000ffff307224 */ /* 0x000fe200078e0a30 */
[----:B------:R-:W-:Y:S01]  /*70b0*/  ISETP.GT.U32.AND P5, PT, R0, R9, PT ;  /* 0x000000090000720c */ /* 0x000fe20003fa4070 */
[----:B------:R-:W-:-:S06]  /*70c0*/  IMAD.HI.U32 R27, R8, R7, RZ ;  /* 0x00000007081b7227 */ /* 0x000fcc00078e00ff */
[----:B------:R-:W-:Y:S02]  /*70d0*/  @!P6 IMAD.IADD R10, R10, 0x1, -R0 ;  /* 0x000000010a0ae824 */ /* 0x000fe400078e0a00 */
[----:B------:R-:W-:-:S03]  /*70e0*/  IMAD.HI.U32 R6, R8, R5, RZ ;  /* 0x0000000508067227 */ /* 0x000fc600078e00ff */
[C---:B------:R-:W-:Y:S01]  /*70f0*/  ISETP.GT.U32.AND P6, PT, R0.reuse, R10, PT ;  /* 0x0000000a0000720c */ /* 0x040fe20003fc4070 */
[----:B------:R-:W-:Y:S02]  /*7100*/  IMAD.MOV R27, RZ, RZ, -R27 ;  /* 0x000000ffff1b7224 */ /* 0x000fe400078e0a1b */
[C---:B------:R-:W-:Y:S02]  /*7110*/  IMAD R11, R0.reuse, R48, R11 ;  /* 0x00000030000b7224 */ /* 0x040fe400078e020b */
[----:B------:R-:W-:Y:S02]  /*7120*/  IMAD.MOV R6, RZ, RZ, -R6 ;  /* 0x000000ffff067224 */ /* 0x000fe400078e0a06 */
[C---:B------:R-:W-:Y:S01]  /*7130*/  IMAD R7, R0.reuse, R27, R7 ;  /* 0x0000001b00077224 */ /* 0x040fe200078e0207 */
[C---:B------:R-:W-:Y:S01]  /*7140*/  ISETP.GT.U32.AND P2, PT, R0.reuse, R11, PT ;  /* 0x0000000b0000720c */ /* 0x040fe20003f44070 */
[C---:B------:R-:W-:Y:S02]  /*7150*/  IMAD R5, R0.reuse, R6, R5 ;  /* 0x0000000600057224 */ /* 0x040fe400078e0205 */
[--C-:B------:R-:W-:Y:S01]  /*7160*/  @!P5 IMAD.IADD R9, R9, 0x1, -R0.reuse ;  /* 0x000000010909d824 */ /* 0x100fe200078e0a00 */
[----:B------:R-:W-:Y:S01]  /*7170*/  ISETP.GT.U32.AND P5, PT, R0, R7, PT ;  /* 0x000000070000720c */ /* 0x000fe20003fa4070 */
[----:B------:R-:W-:Y:S01]  /*7180*/  @!P6 IMAD.IADD R10, R10, 0x1, -R0 ;  /* 0x000000010a0ae824 */ /* 0x000fe200078e0a00 */
[----:B------:R-:W-:-:S02]  /*7190*/  ISETP.GT.U32.AND P6, PT, R0, R5, PT ;  /* 0x000000050000720c */ /* 0x000fc40003fc4070 */
[----:B------:R-:W-:Y:S02]  /*71a0*/  IABS R27, R16 ;  /* 0x00000010001b7213 */ /* 0x000fe40000000000 */
[----:B------:R-:W-:Y:S02]  /*71b0*/  IABS R48, R17 ;  /* 0x0000001100307213 */ /* 0x000fe40000000000 */
[----:B------:R-:W-:Y:S01]  /*71c0*/  IABS R6, R15 ;  /* 0x0000000f00067213 */ /* 0x000fe20000000000 */
[----:B------:R-:W-:Y:S02]  /*71d0*/  IMAD.MOV.U32 R4, RZ, RZ, R27 ;  /* 0x000000ffff047224 */ /* 0x000fe400078e001b */
[----:B------:R-:W-:Y:S02]  /*71e0*/  @!P2 IMAD.IADD R11, R11, 0x1, -R0 ;  /* 0x000000010b0ba824 */ /* 0x000fe400078e0a00 */
[----:B------:R-:W-:Y:S02]  /*71f0*/  IMAD.MOV.U32 R27, RZ, RZ, R48 ;  /* 0x000000ffff1b7224 */ /* 0x000fe400078e0030 */
[----:B------:R-:W-:-:S04]  /*7200*/  IMAD.HI.U32 R49, R8, R6, RZ ;  /* 0x0000000608317227 */ /* 0x000fc800078e00ff */
[----:B------:R-:W-:-:S04]  /*7210*/  IMAD.HI.U32 R48, R8, R4, RZ ;  /* 0x0000000408307227 */ /* 0x000fc800078e00ff */
[--C-:B------:R-:W-:Y:S01]  /*7220*/  @!P5 IMAD.IADD R7, R7, 0x1, -R0.reuse ;  /* 0x000000010707d824 */ /* 0x100fe200078e0a00 */
[----:B------:R-:W-:Y:S01]  /*7230*/  ISETP.GT.U32.AND P5, PT, R0, R11, PT ;  /* 0x0000000b0000720c */ /* 0x000fe20003fa4070 */
[----:B------:R-:W-:Y:S02]  /*7240*/  @!P6 IMAD.IADD R5, R5, 0x1, -R0 ;  /* 0x000000010505e824 */ /* 0x000fe400078e0a00 */
[----:B------:R-:W-:-:S04]  /*7250*/  IMAD.HI.U32 R2, R8, R27, RZ ;  /* 0x0000001b08027227 */ /* 0x000fc800078e00ff */
[----:B------:R-:W-:Y:S02]  /*7260*/  IMAD.MOV R49, RZ, RZ, -R49 ;  /* 0x000000ffff317224 */ /* 0x000fe400078e0a31 */
[----:B------:R-:W-:Y:S02]  /*7270*/  IMAD.MOV R48, RZ, RZ, -R48 ;  /* 0x000000ffff307224 */ /* 0x000fe400078e0a30 */
[----:B------:R-:W-:Y:S01]  /*7280*/  @!P4 IMAD.MOV R9, RZ, RZ, -R9 ;  /* 0x000000ffff09c224 */ /* 0x000fe200078e0a09 */
[C---:B------:R-:W-:Y:S01]  /*7290*/  ISETP.GT.U32.AND P4, PT, R0.reuse, R5, PT ;  /* 0x000000050000720c */ /* 0x040fe20003f84070 */
[----:B------:R-:W-:Y:S02]  /*72a0*/  IMAD.MOV R2, RZ, RZ, -R2 ;  /* 0x000000ffff027224 */ /* 0x000fe400078e0a02 */
[C---:B------:R-:W-:Y:S02]  /*72b0*/  IMAD R6, R0.reuse, R49, R6 ;  /* 0x0000003100067224 */ /* 0x040fe400078e0206 */
[----:B------:R-:W5:Y:S01]  /*72c0*/  LDL.LU R49, [R1+0x34c] ;  /* 0x00034c0001317983 */ /* 0x000f620000300800 */
[----:B------:R-:W-:-:S02]  /*72d0*/  IMAD R4, R0, R48, R4 ;  /* 0x0000003000047224 */ /* 0x000fc400078e0204 */
[----:B------:R-:W-:Y:S01]  /*72e0*/  IMAD R2, R0, R2, R27 ;  /* 0x0000000200027224 */ /* 0x000fe200078e021b */
[----:B------:R-:W4:Y:S01]  /*72f0*/  LDL.LU R48, [R1+0x394] ;  /* 0x0003940001307983 */ /* 0x000f220000300800 */
[----:B------:R-:W-:Y:S02]  /*7300*/  IMAD.MOV.U32 R27, RZ, RZ, R55 ;  /* 0x000000ffff1b7224 */ /* 0x000fe400078e0037 */
[----:B------:R-:W-:Y:S01]  /*7310*/  IMAD.MOV.U32 R55, RZ, RZ, R10 ;  /* 0x000000ffff377224 */ /* 0x000fe200078e000a */
[----:B------:R0:W-:Y:S01]  /*7320*/  STL [R1+0xb0], R9 ;  /* 0x0000b00901007387 */ /* 0x0001e20000100800 */
[--C-:B------:R-:W-:Y:S01]  /*7330*/  @!P5 IMAD.IADD R11, R11, 0x1, -R0.reuse ;  /* 0x000000010b0bd824 */ /* 0x100fe200078e0a00 */
[----:B------:R-:W-:Y:S01]  /*7340*/  ISETP.GE.AND P5, PT, R13, RZ, PT ;  /* 0x000000ff0d00720c */ /* 0x000fe20003fa6270 */
[----:B------:R-:W-:Y:S01]  /*7350*/  @!P0 IMAD.MOV R55, RZ, RZ, -R55 ;  /* 0x000000ffff378224 */ /* 0x000fe200078e0a37 */
[----:B0-----:R-:W-:Y:S01]  /*7360*/  IABS R9, R18 ;  /* 0x0000001200097213 */ /* 0x001fe20000000000 */
[----:B------:R-:W-:Y:S01]  /*7370*/  @!P4 IMAD.IADD R5, R5, 0x1, -R0 ;  /* 0x000000010505c824 */ /* 0x000fe200078e0a00 */
[----:B------:R-:W-:-:S02]  /*7380*/  ISETP.GE.AND P4, PT, R14, RZ, PT ;  /* 0x000000ff0e00720c */ /* 0x000fc40003f86270 */
[----:B------:R0:W-:Y:S04]  /*7390*/  STL [R1+0xa0], R55 ;  /* 0x0000a03701007387 */ /* 0x0001e80000100800 */
[----:B0-----:R-:W2:Y:S01]  /*73a0*/  LDL.LU R55, [R1+0x58c4] ;  /* 0x0058c40001377983 */ /* 0x001ea20000300800 */
[----:B---3--:R-:W-:Y:S02]  /*73b0*/  IMAD.MOV.U32 R13, RZ, RZ, R12 ;  /* 0x000000ffff0d7224 */ /* 0x008fe400078e000c */
[----:B------:R-:W-:-:S04]  /*73c0*/  IMAD.HI.U32 R12, R8, R9, RZ ;  /* 0x00000009080c7227 */ /* 0x000fc800078e00ff */
[----:B------:R-:W-:Y:S02]  /*73d0*/  IMAD.MOV.U32 R14, RZ, RZ, R13 ;  /* 0x000000ffff0e7224 */ /* 0x000fe400078e000d */
[----:B------:R-:W-:Y:S02]  /*73e0*/  IMAD.MOV R13, RZ, RZ, -R12 ;  /* 0x000000ffff0d7224 */ /* 0x000fe400078e0a0c */
[----:B------:R-:W3:Y:S01]  /*73f0*/  LDL.LU R12, [R1+0x364] ;  /* 0x00036400010c7983 */ /* 0x000ee20000300800 */
[C---:B------:R-:W-:Y:S02]  /*7400*/  ISETP.GT.U32.AND P2, PT, R0.reuse, R26, PT ;  /* 0x0000001a0000720c */ /* 0x040fe40003f44070 */
[C---:B------:R-:W-:Y:S01]  /*7410*/  ISETP.GT.U32.AND P6, PT, R0.reuse, R7, PT ;  /* 0x000000070000720c */ /* 0x040fe20003fc4070 */
[C---:B------:R-:W-:Y:S01]  /*7420*/  IMAD R9, R0.reuse, R13, R9 ;  /* 0x0000000d00097224 */ /* 0x040fe200078e0209 */
[----:B------:R-:W-:-:S09]  /*7430*/  ISETP.GT.U32.AND P0, PT, R0, R6, PT ;  /* 0x000000060000720c */ /* 0x000fd20003f04070 */
[--C-:B------:R-:W-:Y:S01]  /*7440*/  @!P2 IMAD.IADD R26, R26, 0x1, -R0.reuse ;  /* 0x000000011a1aa824 */ /* 0x100fe200078e0a00 */
[----:B------:R-:W-:Y:S01]  /*7450*/  ISETP.GT.U32.AND P2, PT, R0, R4, PT ;  /* 0x000000040000720c */ /* 0x000fe20003f44070 */
[----:B------:R-:W-:Y:S01]  /*7460*/  @!P1 IMAD.MOV R11, RZ, RZ, -R11 ;  /* 0x000000ffff0b9224 */ /* 0x000fe200078e0a0b */
[----:B------:R-:W-:Y:S01]  /*7470*/  IABS R10, R19 ;  /* 0x00000013000a7213 */ /* 0x000fe20000000000 */
[--C-:B------:R-:W-:Y:S02]  /*7480*/  @!P6 IMAD.IADD R7, R7, 0x1, -R0.reuse ;  /* 0x000000010707e824 */ /* 0x100fe400078e0a00 */
[----:B------:R-:W-:Y:S01]  /*7490*/  @!P0 IMAD.IADD R6, R6, 0x1, -R0 ;  /* 0x0000000106068824 */ /* 0x000fe200078e0a00 */
[----:B------:R-:W-:-:S07]  /*74a0*/  ISETP.GE.AND P0, PT, R15, RZ, PT ;  /* 0x000000ff0f00720c */ /* 0x000fce0003f06270 */
[----:B------:R-:W-:Y:S01]  /*74b0*/  @!P2 IMAD.IADD R4, R4, 0x1, -R0 ;  /* 0x000000010404a824 */ /* 0x000fe200078e0a00 */
[----:B------:R-:W-:Y:S02]  /*74c0*/  ISETP.GE.AND P2, PT, R16, RZ, PT ;  /* 0x000000ff1000720c */ /* 0x000fe40003f46270 */
[----:B------:R-:W2:Y:S01]  /*74d0*/  LDL.LU R16, [R1+0x424] ;  /* 0x0004240001107983 */ /* 0x000ea20000300800 */
[----:B-----5:R-:W-:Y:S02]  /*74e0*/  IMAD.MOV.U32 R13, RZ, RZ, R49 ;  /* 0x000000ffff0d7224 */ /* 0x020fe400078e0031 */
[----:B------:R-:W-:Y:S02]  /*74f0*/  IMAD.MOV.U32 R49, RZ, RZ, R26 ;  /* 0x000000ffff317224 */ /* 0x000fe400078e001a */
[----:B------:R-:W5:Y:S02]  /*7500*/  LDL.LU R26, [R1+0x438] ;  /* 0x00043800011a7983 */ /* 0x000f640000300800 */
[----:B------:R-:W-:-:S05]  /*7510*/  @!P3 IMAD.MOV R49, RZ, RZ, -R49 ;  /* 0x000000ffff31b224 */ /* 0x000fca00078e0a31 */
[----:B------:R-:W-:Y:S04]  /*7520*/  STL [R1+0x9c], R49 ;  /* 0x00009c3101007387 */ /* 0x000fe80000100800 */
[----:B------:R0:W-:Y:S02]  /*7530*/  STL [R1+0x98], R11 ;  /* 0x0000980b01007387 */ /* 0x0001e40000100800 */
[----:B0-----:R-:W-:Y:S02]  /*7540*/  IMAD.MOV.U32 R11, RZ, RZ, R56 ;  /* 0x000000ffff0b7224 */ /* 0x001fe400078e0038 */
[----:B------:R-:W-:Y:S02]  /*7550*/  IMAD.MOV.U32 R56, RZ, RZ, R7 ;  /* 0x000000ffff387224 */ /* 0x000fe400078e0007 */
[----:B------:R-:W-:-:S02]  /*7560*/  IMAD.MOV.U32 R49, RZ, RZ, R53 ;  /* 0x000000ffff317224 */ /* 0x000fc400078e0035 */
[----:B------:R-:W-:Y:S02]  /*7570*/  @!P5 IMAD.MOV R56, RZ, RZ, -R56 ;  /* 0x000000ffff38d224 */ /* 0x000fe400078e0a38 */
[----:B------:R-:W-:Y:S02]  /*7580*/  IMAD.MOV.U32 R53, RZ, RZ, R60 ;  /* 0x000000ffff357224 */ /* 0x000fe400078e003c */
[----:B------:R-:W-:Y:S01]  /*7590*/  IMAD.MOV.U32 R60, RZ, RZ, R57 ;  /* 0x000000ffff3c7224 */ /* 0x000fe200078e0039 */
[----:B------:R0:W-:Y:S01]  /*75a0*/  STL [R1+0x88], R56 ;  /* 0x0000883801007387 */ /* 0x0001e20000100800 */
[----:B------:R-:W-:-:S03]  /*75b0*/  IMAD.MOV.U32 R57, RZ, RZ, R5 ;  /* 0x000000ffff397224 */ /* 0x000fc600078e0005 */
[----:B0-----:R-:W2:Y:S01]  /*75c0*/  LDL.LU R56, [R1+0x58c0] ;  /* 0x0058c00001387983 */ /* 0x001ea20000300800 */
[----:B---3--:R-:W-:Y:S02]  /*75d0*/  IMAD.MOV.U32 R15, RZ, RZ, R12 ;  /* 0x000000ffff0f7224 */ /* 0x008fe400078e000c */
[----:B------:R-:W-:-:S04]  /*75e0*/  IMAD.HI.U32 R12, R8, R10, RZ ;  /* 0x0000000a080c7227 */ /* 0x000fc800078e00ff */
[----:B------:R-:W-:-:S04]  /*75f0*/  IMAD.MOV R12, RZ, RZ, -R12 ;  /* 0x000000ffff0c7224 */ /* 0x000fc800078e0a0c */
[C---:B------:R-:W-:Y:S02]  /*7600*/  IMAD R5, R0.reuse, R12, R10 ;  /* 0x0000000c00057224 */ /* 0x040fe400078e020a */
[----:B------:R-:W3:Y:S04]  /*7610*/  LDL.LU R12, [R1+0x43c] ;  /* 0x00043c00010c7983 */ /* 0x000ee80000300800 */
[----:B------:R-:W4:Y:S01]  /*7620*/  LDL.LU R10, [R1+0x434] ;  /* 0x00043400010a7983 */ /* 0x000f220000300800 */
[C---:B------:R-:W-:Y:S02]  /*7630*/  ISETP.GT.U32.AND P6, PT, R0.reuse, R2, PT ;  /* 0x000000020000720c */ /* 0x040fe40003fc4070 */
[C---:B------:R-:W-:Y:S02]  /*7640*/  ISETP.GT.U32.AND P3, PT, R0.reuse, R6, PT ;  /* 0x000000060000720c */ /* 0x040fe40003f64070 */
[----:B------:R-:W-:-:S09]  /*7650*/  ISETP.GT.U32.AND P5, PT, R0, R9, PT ;  /* 0x000000090000720c */ /* 0x000fd20003fa4070 */
[----:B------:R-:W-:-:S05]  /*7660*/  @!P6 IMAD.IADD R2, R2, 0x1, -R0 ;  /* 0x000000010202e824 */ /* 0x000fca00078e0a00 */
[C---:B------:R-:W-:Y:S02]  /*7670*/  ISETP.GT.U32.AND P6, PT, R0.reuse, R2, PT ;  /* 0x000000020000720c */ /* 0x040fe40003fc4070 */
[----:B------:R-:W-:Y:S01]  /*7680*/  ISETP.GT.U32.AND P1, PT, R0, R4, PT ;  /* 0x000000040000720c */ /* 0x000fe20003f24070 */
[--C-:B------:R-:W-:Y:S01]  /*7690*/  @!P3 IMAD.IADD R6, R6, 0x1, -R0.reuse ;  /* 0x000000010606b824 */ /* 0x100fe200078e0a00 */
[----:B------:R-:W-:Y:S02]  /*76a0*/  IABS R7, R20 ;  /* 0x0000001400077213 */ /* 0x000fe40000000000 */
[----:B------:R-:W-:Y:S01]  /*76b0*/  ISETP.GT.U32.AND P3, PT, R0, R5, PT ;  /* 0x000000050000720c */ /* 0x000fe20003f64070 */
[----:B------:R-:W-:Y:S01]  /*76c0*/  @!P4 IMAD.MOV R57, RZ, RZ, -R57 ;  /* 0x000000ffff39c224 */ /* 0x000fe200078e0a39 */
[----:B------:R-:W-:Y:S01]  /*76d0*/  ISETP.GE.AND P4, PT, R17, RZ, PT ;  /* 0x000000ff1100720c */ /* 0x000fe20003f86270 */
[----:B------:R-:W-:-:S04]  /*76e0*/  @!P5 IMAD.IADD R9, R9, 0x1, -R0 ;  /* 0x000000010909d824 */ /* 0x000fc800078e0a00 */
[----:B------:R-:W-:Y:S01]  /*76f0*/  @!P6 IMAD.IADD R2, R2, 0x1, -R0 ;  /* 0x000000010202e824 */ /* 0x000fe200078e0a00 */
[----:B------:R-:W-:Y:S01]  /*7700*/  ISETP.GE.AND P6, PT, R19, RZ, PT ;  /* 0x000000ff1300720c */ /* 0x000fe20003fc6270 */
[----:B------:R-:W-:Y:S01]  /*7710*/  IMAD.MOV.U32 R19, RZ, RZ, R11 ;  /* 0x000000ffff137224 */ /* 0x000fe200078e000b */
[----:B------:R-:W-:Y:S01]  /*7720*/  ISETP.GE.AND P5, PT, R20, RZ, PT ;  /* 0x000000ff1400720c */ /* 0x000fe20003fa6270 */
[----:B------:R-:W-:-:S04]  /*7730*/  IMAD.HI.U32 R11, R8, R7, RZ ;  /* 0x00000007080b7227 */ /* 0x000fc800078e00ff */
[----:B------:R-:W-:Y:S02]  /*7740*/  IMAD.MOV.U32 R20, RZ, RZ, R58 ;  /* 0x000000ffff147224 */ /* 0x000fe400078e003a */
[----:B------:R-:W-:Y:S02]  /*7750*/  IMAD.MOV.U32 R58, RZ, RZ, R6 ;  /* 0x000000ffff3a7224 */ /* 0x000fe400078e0006 */
[--C-:B------:R-:W-:Y:S02]  /*7760*/  @!P1 IMAD.IADD R4, R4, 0x1, -R0.reuse ;  /* 0x0000000104049824 */ /* 0x100fe400078e0a00 */
[----:B------:R-:W-:Y:S02]  /*7770*/  IMAD.MOV R6, RZ, RZ, -R11 ;  /* 0x000000ffff067224 */ /* 0x000fe400078e0a0b */
[----:B------:R-:W-:Y:S01]  /*7780*/  @!P3 IMAD.IADD R5, R5, 0x1, -R0 ;  /* 0x000000010505b824 */ /* 0x000fe200078e0a00 */
[C---:B------:R-:W-:Y:S01]  /*7790*/  ISETP.GT.U32.AND P3, PT, R0.reuse, R9, PT ;  /* 0x000000090000720c */ /* 0x040fe20003f64070 */
[----:B------:R-:W-:Y:S01]  /*77a0*/  IMAD R6, R0, R6, R7 ;  /* 0x0000000600067224 */ /* 0x000fe200078e0207 */
[----:B------:R-:W-:Y:S01]  /*77b0*/  ISETP.GE.AND P1, PT, R18, RZ, PT ;  /* 0x000000ff1200720c */ /* 0x000fe20003f26270 */
[----:B------:R-:W-:Y:S01]  /*77c0*/  @!P0 IMAD.MOV R58, RZ, RZ, -R58 ;  /* 0x000000ffff3a8224 */ /* 0x000fe200078e0a3a */
[----:B------:R-:W-:Y:S01]  /*77d0*/  ISETP.GT.U32.AND P0, PT, R0, R5, PT ;  /* 0x000000050000720c */ /* 0x000fe20003f04070 */
[----:B------:R0:W-:Y:S08]  /*77e0*/  STL [R1+0x7c], R57 ;  /* 0x00007c3901007387 */ /* 0x0001f00000100800 */
[----:B------:R-:W-:Y:S01]  /*77f0*/  @!P3 IMAD.IADD R9, R9, 0x1, -R0 ;  /* 0x000000010909b824 */ /* 0x000fe200078e0a00 */
[----:B0-----:R-:W2:Y:S04]  /*7800*/  LDL.LU R57, [R1+0x58bc] ;  /* 0x0058bc0001397983 */ /* 0x001ea80000300800 */
[----:B------:R0:W-:Y:S01]  /*7810*/  STL [R1+0x74], R58 ;  /* 0x0000743a01007387 */ /* 0x0001e20000100800 */
[----:B------:R-:W-:-:S03]  /*7820*/  @!P4 IMAD.MOV R2, RZ, RZ, -R2 ;  /* 0x000000ffff02c224 */ /* 0x000fc600078e0a02 */
[----:B0-----:R-:W2:Y:S01]  /*7830*/  LDL.LU R58, [R1+0x58b8] ;  /* 0x0058b800013a7983 */ /* 0x001ea20000300800 */
[----:B------:R-:W-:Y:S01]  /*7840*/  @!P0 IMAD.IADD R5, R5, 0x1, -R0 ;  /* 0x0000000105058824 */ /* 0x000fe200078e0a00 */
[----:B------:R-:W-:Y:S02]  /*7850*/  ISETP.GE.AND P3, PT, R22, RZ, PT ;  /* 0x000000ff1600720c */ /* 0x000fe40003f66270 */
[----:B------:R-:W-:Y:S02]  /*7860*/  ISETP.GE.AND P4, PT, R21, RZ, PT ;  /* 0x000000ff1500720c */ /* 0x000fe40003f86270 */
[----:B------:R-:W-:Y:S01]  /*7870*/  ISETP.GE.AND P0, PT, R23, RZ, PT ;  /* 0x000000ff1700720c */ /* 0x000fe20003f06270 */
[----:B---3--:R-:W-:Y:S01]  /*7880*/  IMAD.MOV.U32 R17, RZ, RZ, R12 ;  /* 0x000000ffff117224 */ /* 0x008fe200078e000c */
[----:B------:R-:W-:-:S05]  /*7890*/  IABS R12, R22 ;  /* 0x00000016000c7213 */ /* 0x000fca0000000000 */
[----:B------:R-:W-:Y:S02]  /*78a0*/  IMAD.MOV.U32 R11, RZ, RZ, R12 ;  /* 0x000000ffff0b7224 */ /* 0x000fe400078e000c */
[----:B------:R-:W-:-:S04]  /*78b0*/  IMAD.MOV.U32 R12, RZ, RZ, R4 ;  /* 0x000000ffff0c7224 */ /* 0x000fc800078e0004 */
[----:B------:R-:W-:Y:S01]  /*78c0*/  @!P2 IMAD.MOV R12, RZ, RZ, -R12 ;  /* 0x000000ffff0ca224 */ /* 0x000fe200078e0a0c */
[----:B------:R-:W-:Y:S01]  /*78d0*/  ISETP.GT.U32.AND P2, PT, R0, R6, PT ;  /* 0x000000060000720c */ /* 0x000fe20003f44070 */
[----:B----4-:R-:W-:Y:S01]  /*78e0*/  IMAD.MOV.U32 R18, RZ, RZ, R10 ;  /* 0x000000ffff127224 */ /* 0x010fe200078e000a */
[----:B------:R-:W-:Y:S02]  /*78f0*/  IABS R10, R21 ;  /* 0x00000015000a7213 */ /* 0x000fe40000000000 */
[----:B------:R0:W-:Y:S03]  /*7900*/  STL [R1+0x70], R12 ;  /* 0x0000700c01007387 */ /* 0x0001e60000100800 */
[----:B------:R-:W-:-:S06]  /*7910*/  IMAD.HI.U32 R7, R8, R10, RZ ;  /* 0x0000000a08077227 */ /* 0x000fcc00078e00ff */
[----:B------:R-:W-:Y:S02]  /*7920*/  @!P2 IMAD.IADD R6, R6, 0x1, -R0 ;  /* 0x000000010606a824 */ /* 0x000fe400078e0a00 */
[----:B0-----:R-:W-:Y:S02]  /*7930*/  IMAD.MOV.U32 R12, RZ, RZ, R9 ;  /* 0x000000ffff0c7224 */ /* 0x001fe400078e0009 */
[----:B------:R-:W-:-:S04]  /*7940*/  IMAD.HI.U32 R4, R8, R11, RZ ;  /* 0x0000000b08047227 */ /* 0x000fc800078e00ff */
[----:B------:R-:W-:Y:S01]  /*7950*/  @!P1 IMAD.MOV R12, RZ, RZ, -R12 ;  /* 0x000000ffff0c9224 */ /* 0x000fe200078e0a0c */
[C---:B------:R-:W-:Y:S01]  /*7960*/  ISETP.GT.U32.AND P1, PT, R0.reuse, R6, PT ;  /* 0x000000060000720c */ /* 0x040fe20003f24070 */
[----:B------:R-:W-:Y:S01]  /*7970*/  IMAD.MOV R7, RZ, RZ, -R7 ;  /* 0x000000ffff077224 */ /* 0x000fe200078e0a07 */
[----:B------:R0:W-:Y:S01]  /*7980*/  STL [R1+0x60], R2 ;  /* 0x0000600201007387 */ /* 0x0001e20000100800 */
[----:B------:R-:W-:Y:S02]  /*7990*/  IMAD.MOV R4, RZ, RZ, -R4 ;  /* 0x000000ffff047224 */ /* 0x000fe400078e0a04 */
[----:B------:R-:W-:Y:S02]  /*79a0*/  IMAD.MOV.U32 R22, RZ, RZ, R5 ;  /* 0x000000ffff167224 */ /* 0x000fe400078e0005 */
[C---:B0-----:R-:W-:Y:S02]  /*79b0*/  IMAD R2, R0.reuse, R7, R10 ;  /* 0x0000000700027224 */ /* 0x041fe400078e020a */
[----:B------:R-:W-:-:S02]  /*79c0*/  IMAD R10, R0, R4, R11 ;  /* 0x00000004000a7224 */ /* 0x000fc400078e020b */
[----:B------:R-:W-:Y:S01]  /*79d0*/  @!P6 IMAD.MOV R22, RZ, RZ, -R22 ;  /* 0x000000ffff16e224 */ /* 0x000fe200078e0a16 */
[----:B------:R-:W-:Y:S01]  /*79e0*/  ISETP.GT.U32.AND P6, PT, R0, R2, PT ;  /* 0x000000020000720c */ /* 0x000fe20003fc4070 */
[----:B------:R-:W-:Y:S01]  /*79f0*/  @!P1 IMAD.IADD R6, R6, 0x1, -R0 ;  /* 0x0000000106069824 */ /* 0x000fe200078e0a00 */
[----:B------:R-:W-:Y:S01]  /*7a00*/  ISETP.GT.U32.AND P1, PT, R0, R10, PT ;  /* 0x0000000a0000720c */ /* 0x000fe20003f24070 */
[----:B------:R0:W-:Y:S01]  /*7a10*/  STL [R1+0x5c], R12 ;  /* 0x00005c0c01007387 */ /* 0x0001e20000100800 */
[----:B------:R-:W-:Y:S01]  /*7a20*/  IABS R11, R25 ;  /* 0x00000019000b7213 */ /* 0x000fe20000000000 */
[----:B------:R-:W-:Y:S01]  /*7a30*/  IMAD.MOV.U32 R21, RZ, RZ, R20 ;  /* 0x000000ffff157224 */ /* 0x000fe200078e0014 */
[----:B------:R-:W-:Y:S01]  /*7a40*/  IABS R9, R23 ;  /* 0x0000001700097213 */ /* 0x000fe20000000000 */
[----:B------:R-:W-:-:S06]  /*7a50*/  IMAD.MOV.U32 R20, RZ, RZ, R19 ;  /* 0x000000ffff147224 */ /* 0x000fcc00078e0013 */
[--C-:B------:R-:W-:Y:S01]  /*7a60*/  @!P6 IMAD.IADD R2, R2, 0x1, -R0.reuse ;  /* 0x000000010202e824 */ /* 0x100fe200078e0a00 */
[----:B0-----:R-:W-:Y:S01]  /*7a70*/  IABS R12, R24 ;  /* 0x00000018000c7213 */ /* 0x001fe20000000000 */
[----:B------:R-:W-:Y:S02]  /*7a80*/  @!P1 IMAD.IADD R10, R10, 0x1, -R0 ;  /* 0x000000010a0a9824 */ /* 0x000fe400078e0a00 */
[----:B------:R-:W-:Y:S01]  /*7a90*/  IMAD.MOV.U32 R19, RZ, RZ, R18 ;  /* 0x000000ffff137224 */ /* 0x000fe200078e0012 */
[----:B------:R-:W-:Y:S01]  /*7aa0*/  ISETP.GT.U32.AND P1, PT, R0, R2, PT ;  /* 0x000000020000720c */ /* 0x000fe20003f24070 */
[----:B------:R-:W-:-:S04]  /*7ab0*/  IMAD.HI.U32 R4, R8, R12, RZ ;  /* 0x0000000c08047227 */ /* 0x000fc800078e00ff */
[----:B------:R-:W-:Y:S02]  /*7ac0*/  IMAD.MOV.U32 R23, RZ, RZ, R14 ;  /* 0x000000ffff177224 */ /* 0x000fe400078e000e */
[----:B------:R-:W-:Y:S02]  /*7ad0*/  IMAD.MOV.U32 R18, RZ, RZ, R17 ;  /* 0x000000ffff127224 */ /* 0x000fe400078e0011 */
[----:B------:R-:W-:-:S04]  /*7ae0*/  IMAD.HI.U32 R14, R8, R11, RZ ;  /* 0x0000000b080e7227 */ /* 0x000fc800078e00ff */
[----:B-----5:R-:W-:Y:S02]  /*7af0*/  IMAD.MOV.U32 R17, RZ, RZ, R26 ;  /* 0x000000ffff117224 */ /* 0x020fe400078e001a */
[----:B------:R-:W-:Y:S02]  /*7b00*/  IMAD.MOV.U32 R26, RZ, RZ, R13 ;  /* 0x000000ffff1a7224 */ /* 0x000fe400078e000d */
[----:B------:R-:W-:Y:S01]  /*7b10*/  IMAD.MOV R4, RZ, RZ, -R4 ;  /* 0x000000ffff047224 */ /* 0x000fe200078e0a04 */
[----:B------:R-:W-:Y:S01]  /*7b20*/  ISETP.GE.AND P2, PT, R24, RZ, PT ;  /* 0x000000ff1800720c */ /* 0x000fe20003f46270 */
[----:B------:R-:W-:Y:S02]  /*7b30*/  IMAD.MOV R14, RZ, RZ, -R14 ;  /* 0x000000ffff0e7224 */ /* 0x000fe400078e0a0e */
[----:B------:R-:W-:Y:S02]  /*7b40*/  IMAD.MOV.U32 R24, RZ, RZ, R26 ;  /* 0x000000ffff187224 */ /* 0x000fe400078e001a */
[----:B------:R-:W-:-:S02]  /*7b50*/  IMAD.MOV.U32 R26, RZ, RZ, R15 ;  /* 0x000000ffff1a7224 */ /* 0x000fc400078e000f */
[C---:B------:R-:W-:Y:S02]  /*7b60*/  IMAD R12, R0.reuse, R4, R12 ;  /* 0x00000004000c7224 */ /* 0x040fe400078e020c */
[----:B------:R-:W-:Y:S01]  /*7b70*/  IMAD R11, R0, R14, R11 ;  /* 0x0000000e000b7224 */ /* 0x000fe200078e020b */
[----:B------:R-:W-:Y:S01]  /*7b80*/  IABS R14, R30 ;  /* 0x0000001e000e7213 */ /* 0x000fe20000000000 */
[----:B------:R-:W-:Y:S01]  /*7b90*/  IMAD.MOV.U32 R15, RZ, RZ, R6 ;  /* 0x000000ffff0f7224 */ /* 0x000fe200078e0006 */
[----:B------:R0:W-:Y:S01]  /*7ba0*/  STL [R1+0x58], R22 ;  /* 0x0000581601007387 */ /* 0x0001e20000100800 */
[----:B------:R-:W-:Y:S01]  /*7bb0*/  @!P1 IMAD.IADD R2, R2, 0x1, -R0 ;  /* 0x0000000102029824 */ /* 0x000fe200078e0a00 */
[----:B------:R-:W-:Y:S01]  /*7bc0*/  ISETP.GT.U32.AND P1, PT, R0, R12, PT ;  /* 0x0000000c0000720c */ /* 0x000fe20003f24070 */
[----:B------:R-:W-:Y:S01]  /*7bd0*/  @!P5 IMAD.MOV R15, RZ, RZ, -R15 ;  /* 0x000000ffff0fd224 */ /* 0x000fe200078e0a0f */
[----:B------:R-:W-:Y:S01]  /*7be0*/  IABS R5, R29 ;  /* 0x0000001d00057213 */ /* 0x000fe20000000000 */
[----:B------:R-:W-:-:S02]  /*7bf0*/  IMAD.MOV.U32 R6, RZ, RZ, R14 ;  /* 0x000000ffff067224 */ /* 0x000fc400078e000e */
[----:B0-----:R-:W-:Y:S02]  /*7c00*/  IMAD.MOV.U32 R22, RZ, RZ, R21 ;  /* 0x000000ffff167224 */ /* 0x001fe400078e0015 */
[----:B------:R-:W-:Y:S02]  /*7c10*/  IMAD.MOV.U32 R21, RZ, RZ, R48 ;  /* 0x000000ffff157224 */ /* 0x000fe400078e0030 */
[----:B------:R-:W-:Y:S01]  /*7c20*/  IMAD.MOV.U32 R48, RZ, RZ, R59 ;  /* 0x000000ffff307224 */ /* 0x000fe200078e003b */
[----:B------:R0:W-:Y:S01]  /*7c30*/  STL [R1+0x54], R15 ;  /* 0x0000540f01007387 */ /* 0x0001e20000100800 */
[----:B------:R-:W-:Y:S02]  /*7c40*/  IMAD.MOV.U32 R59, RZ, RZ, R2 ;  /* 0x000000ffff3b7224 */ /* 0x000fe400078e0002 */
[----:B------:R-:W-:-:S04]  /*7c50*/  IMAD.HI.U32 R4, R8, R5, RZ ;  /* 0x0000000508047227 */ /* 0x000fc800078e00ff */
[----:B------:R-:W-:Y:S02]  /*7c60*/  @!P4 IMAD.MOV R59, RZ, RZ, -R59 ;  /* 0x000000ffff3bc224 */ /* 0x000fe400078e0a3b */
[----:B0-----:R-:W-:-:S04]  /*7c70*/  IMAD.HI.U32 R15, R8, R6, RZ ;  /* 0x00000006080f7227 */ /* 0x001fc800078e00ff */
[----:B------:R-:W-:Y:S02]  /*7c80*/  IMAD.MOV R4, RZ, RZ, -R4 ;  /* 0x000000ffff047224 */ /* 0x000fe400078e0a04 */
[----:B------:R-:W-:Y:S01]  /*7c90*/  IMAD.MOV R15, RZ, RZ, -R15 ;  /* 0x000000ffff0f7224 */ /* 0x000fe200078e0a0f */
[----:B------:R0:W-:Y:S01]  /*7ca0*/  STL [R1+0x50], R59 ;  /* 0x0000503b01007387 */ /* 0x0001e20000100800 */
[----:B------:R-:W-:Y:S01]  /*7cb0*/  @!P1 IMAD.IADD R12, R12, 0x1, -R0 ;  /* 0x000000010c0c9824 */ /* 0x000fe200078e0a00 */
[----:B------:R-:W-:Y:S01]  /*7cc0*/  ISETP.GE.AND P1, PT, R25, RZ, PT ;  /* 0x000000ff1900720c */ /* 0x000fe20003f26270 */
[C---:B------:R-:W-:Y:S01]  /*7cd0*/  IMAD R5, R0.reuse, R4, R5 ;  /* 0x0000000400057224 */ /* 0x040fe200078e0205 */
[----:B------:R-:W-:Y:S01]  /*7ce0*/  IABS R4, R31 ;  /* 0x0000001f00047213 */ /* 0x000fe20000000000 */
[----:B------:R-:W-:Y:S01]  /*7cf0*/  IMAD R6, R0, R15, R6 ;  /* 0x0000000f00067224 */ /* 0x000fe200078e0206 */
[----:B0-----:R-:W3:Y:S04]  /*7d00*/  LDL.LU R59, [R1+0x58b4] ;  /* 0x0058b400013b7983 */ /* 0x001ee80000300800 */
[----:B------:R-:W4:Y:S04]  /*7d10*/  LDL.LU R25, [R1+0x340] ;  /* 0x0003400001197983 */ /* 0x000f280000300800 */
[----:B------:R-:W5:Y:S01]  /*7d20*/  LDL.LU R15, [R1+0x360] ;  /* 0x00036000010f7983 */ /* 0x000f620000300800 */
[----:B------:R-:W-:-:S04]  /*7d30*/  IMAD.HI.U32 R14, R8, R4, RZ ;  /* 0x00000004080e7227 */ /* 0x000fc800078e00ff */
[----:B------:R-:W-:-:S04]  /*7d40*/  IMAD.MOV R14, RZ, RZ, -R14 ;  /* 0x000000ffff0e7224 */ /* 0x000fc800078e0a0e */
[----:B------:R-:W-:Y:S02]  /*7d50*/  IMAD R4, R0, R14, R4 ;  /* 0x0000000e00047224 */ /* 0x000fe400078e0204 */
[----:B------:R-:W2:Y:S01]  /*7d60*/  LDL.LU R14, [R1+0x410] ;  /* 0x00041000010e7983 */ /* 0x000ea20000300800 */
[----:B------:R-:W-:-:S04]  /*7d70*/  IMAD.HI.U32 R13, R8, R9, RZ ;  /* 0x00000009080d7227 */ /* 0x000fc800078e00ff */
[----:B------:R-:W-:-:S04]  /*7d80*/  IMAD.MOV R13, RZ, RZ, -R13 ;  /* 0x000000ffff0d7224 */ /* 0x000fc800078e0a0d */
[----:B------:R-:W-:-:S05]  /*7d90*/  IMAD R9, R0, R13, R9 ;  /* 0x0000000d00097224 */ /* 0x000fca00078e0209 */
[C---:B------:R-:W-:Y:S02]  /*7da0*/  ISETP.GT.U32.AND P6, PT, R0.reuse, R9, PT ;  /* 0x000000090000720c */ /* 0x040fe40003fc4070 */
[----:B------:R-:W-:Y:S02]  /*7db0*/  IABS R7, R28 ;  /* 0x0000001c00077213 */ /* 0x000fe40000000000 */
[----:B------:R-:W-:-:S03]  /*7dc0*/  ISETP.GT.U32.AND P5, PT, R0, R10, PT ;  /* 0x0000000a0000720c */ /* 0x000fc60003fa4070 */
[----:B------:R-:W-:-:S06]  /*7dd0*/  IMAD.HI.U32 R13, R8, R7, RZ ;  /* 0x00000007080d7227 */ /* 0x000fcc00078e00ff */
[----:B------:R-:W-:-:S05]  /*7de0*/  @!P6 IMAD.IADD R9, R9, 0x1, -R0 ;  /* 0x000000010909e824 */ /* 0x000fca00078e0a00 */
[C---:B------:R-:W-:Y:S01]  /*7df0*/  ISETP.GT.U32.AND P6, PT, R0.reuse, R9, PT ;  /* 0x000000090000720c */ /* 0x040fe20003fc4070 */
[----:B------:R-:W-:Y:S01]  /*7e00*/  IMAD.MOV R13, RZ, RZ, -R13 ;  /* 0x000000ffff0d7224 */ /* 0x000fe200078e0a0d */
[----:B------:R-:W-:-:S03]  /*7e10*/  ISETP.GT.U32.AND P4, PT, R0, R11, PT ;  /* 0x0000000b0000720c */ /* 0x000fc60003f84070 */
[----:B------:R-:W-:Y:S02]  /*7e20*/  IMAD R7, R0, R13, R7 ;  /* 0x0000000d00077224 */ /* 0x000fe400078e0207 */
[----:B------:R-:W-:-:S03]  /*7e30*/  @!P5 IMAD.IADD R10, R10, 0x1, -R0 ;  /* 0x000000010a0ad824 */ /* 0x000fc600078e0a00 */
[----:B------:R-:W-:-:S03]  /*7e40*/  ISETP.GT.U32.AND P5, PT, R0, R7, PT ;  /* 0x000000070000720c */ /* 0x000fc60003fa4070 */
[--C-:B------:R-:W-:Y:S01]  /*7e50*/  @!P6 IMAD.IADD R9, R9, 0x1, -R0.reuse ;  /* 0x000000010909e824 */ /* 0x100fe200078e0a00 */
[----:B------:R-:W-:Y:S02]  /*7e60*/  ISETP.GT.U32.AND P6, PT, R0, R5, PT ;  /* 0x000000050000720c */ /* 0x000fe40003fc4070 */
[----:B------:R-:W-:Y:S01]  /*7e70*/  IABS R13, R32 ;  /* 0x00000020000d7213 */ /* 0x000fe20000000000 */
[----:B------:R-:W-:-:S04]  /*7e80*/  @!P4 IMAD.IADD R11, R11, 0x1, -R0 ;  /* 0x000000010b0bc824 */ /* 0x000fc800078e0a00 */
[----:B------:R-:W-:-:S04]  /*7e90*/  IMAD.HI.U32 R2, R8, R13, RZ ;  /* 0x0000000d08027227 */ /* 0x000fc800078e00ff */
[--C-:B------:R-:W-:Y:S01]  /*7ea0*/  @!P5 IMAD.IADD R7, R7, 0x1, -R0.reuse ;  /* 0x000000010707d824 */ /* 0x100fe200078e0a00 */
[C---:B------:R-:W-:Y:S01]  /*7eb0*/  ISETP.GT.U32.AND P5, PT, R0.reuse, R11, PT ;  /* 0x0000000b0000720c */ /* 0x040fe20003fa4070 */
[----:B------:R-:W-:Y:S02]  /*7ec0*/  @!P6 IMAD.IADD R5, R5, 0x1, -R0 ;  /* 0x000000010505e824 */ /* 0x000fe400078e0a00 */
[----:B------:R-:W-:Y:S02]  /*7ed0*/  IMAD.MOV R2, RZ, RZ, -R2 ;  /* 0x000000ffff027224 */ /* 0x000fe400078e0a02 */
[----:B------:R-:W-:Y:S01]  /*7ee0*/  @!P3 IMAD.MOV R10, RZ, RZ, -R10 ;  /* 0x000000ffff0ab224 */ /* 0x000fe200078e0a0a */
[C---:B------:R-:W-:Y:S01]  /*7ef0*/  ISETP.GT.U32.AND P3, PT, R0.reuse, R5, PT ;  /* 0x000000050000720c */ /* 0x040fe20003f64070 */
[----:B------:R-:W-:-:S06]  /*7f00*/  IMAD R2, R0, R2, R13 ;  /* 0x0000000200027224 */ /* 0x000fcc00078e020d */
[--C-:B------:R-:W-:Y:S01]  /*7f10*/  @!P5 IMAD.IADD R11, R11, 0x1, -R0.reuse ;  /* 0x000000010b0bd824 */ /* 0x100fe200078e0a00 */
[----:B------:R-:W-:Y:S01]  /*7f20*/  ISETP.GE.AND P5, PT, R28, RZ, PT ;  /* 0x000000ff1c00720c */ /* 0x000fe20003fa6270 */
[----:B------:R-:W-:Y:S04]  /*7f30*/  STL [R1+0x4c], R10 ;  /* 0x00004c0a01007387 */ /* 0x000fe80000100800 */
[----:B------:R-:W-:Y:S01]  /*7f40*/  @!P3 IMAD.IADD R5, R5, 0x1, -R0 ;  /* 0x000000010505b824 */ /* 0x000fe200078e0a00 */
[----:B------:R-:W-:Y:S02]  /*7f50*/  ISETP.GE.AND P3, PT, R29, RZ, PT ;  /* 0x000000ff1d00720c */ /* 0x000fe40003f66270 */
[----:B------:R-:W-:-:S13]  /*7f60*/  ISETP.GT.U32.AND P4, PT, R0, R12, PT ;  /* 0x0000000c0000720c */ /* 0x000fda0003f84070 */
[----:B------:R-:W-:Y:S01]  /*7f70*/  @!P4 IMAD.IADD R12, R12, 0x1, -R0 ;  /* 0x000000010c0cc824 */ /* 0x000fe200078e0a00 */
[----:B------:R-:W-:-:S13]  /*7f80*/  ISETP.GT.U32.AND P4, PT, R0, R4, PT ;  /* 0x000000040000720c */ /* 0x000fda0003f84070 */
[----:B------:R-:W-:Y:S01]  /*7f90*/  @!P4 IMAD.IADD R4, R4, 0x1, -R0 ;  /* 0x000000010404c824 */ /* 0x000fe200078e0a00 */
[----:B------:R-:W-:Y:S01]  /*7fa0*/  ISETP.GE.AND P4, PT, R31, RZ, PT ;  /* 0x000000ff1f00720c */ /* 0x000fe20003f86270 */
[----:B-----5:R-:W-:Y:S02]  /*7fb0*/  IMAD.MOV.U32 R13, RZ, RZ, R15 ;  /* 0x000000ffff0d7224 */ /* 0x020fe400078e000f */
[----:B------:R-:W-:Y:S02]  /*7fc0*/  IMAD.MOV.U32 R15, RZ, RZ, R24 ;  /* 0x000000ffff0f7224 */ /* 0x000fe400078e0018 */
[----:B------:R-:W-:Y:S02]  /*7fd0*/  IMAD.MOV.U32 R24, RZ, RZ, R26 ;  /* 0x000000ffff187224 */ /* 0x000fe400078e001a */
[----:B------:R-:W-:Y:S02]  /*7fe0*/  IMAD.MOV.U32 R26, RZ, RZ, R60 ;  /* 0x000000ffff1a7224 */ /* 0x000fe400078e003c */
[----:B------:R-:W-:Y:S01]  /*7ff0*/  IMAD.MOV.U32 R60, RZ, RZ, R9 ;  /* 0x000000ffff3c7224 */ /* 0x000fe200078e0009 */
[----:B------:R-:W-:Y:S01]  /*8000*/  IABS R9, R33 ;  /* 0x0000002100097213 */ /* 0x000fe20000000000 */
[----:B------:R-:W-:-:S02]  /*8010*/  IMAD.MOV.U32 R28, RZ, RZ, R13 ;  /* 0x000000ffff1c7224 */ /* 0x000fc400078e000d */
[----:B------:R-:W-:Y:S02]  /*8020*/  @!P0 IMAD.MOV R60, RZ, RZ, -R60 ;  /* 0x000000ffff3c8224 */ /* 0x000fe400078e0a3c */
[----:B------:R-:W-:-:S03]  /*8030*/  IMAD.HI.U32 R13, R8, R9, RZ ;  /* 0x00000009080d7227 */ /* 0x000fc600078e00ff */
[----:B------:R0:W-:Y:S01]  /*8040*/  STL [R1+0x48], R60 ;  /* 0x0000483c01007387 */ /* 0x0001e20000100800 */
[----:B--2---:R-:W-:Y:S02]  /*8050*/  IMAD.MOV.U32 R29, RZ, RZ, R14 ;  /* 0x000000ffff1d7224 */ /* 0x004fe400078e000e */
[----:B------:R-:W-:Y:S01]  /*8060*/  IMAD.MOV R14, RZ, RZ, -R13 ;  /* 0x000000ffff0e7224 */ /* 0x000fe200078e0a0d */
[----:B0-----:R-:W2:Y:S04]  /*8070*/  LDL.LU R60, [R1+0x58b0] ;  /* 0x0058b000013c7983 */ /* 0x001ea80000300800 */
[----:B------:R-:W5:Y:S01]  /*8080*/  LDL.LU R13, [R1+0x1b8] ;  /* 0x0001b800010d7983 */ /* 0x000f620000300800 */
[----:B------:R-:W-:-:S03]  /*8090*/  IMAD R9, R0, R14, R9 ;  /* 0x0000000e00097224 */ /* 0x000fc600078e0209 */
[----:B------:R-:W2:Y:S04]  /*80a0*/  LDL.LU R31, [R1+0x1b4] ;  /* 0x0001b400011f7983 */ /* 0x000ea80000300800 */
[----:B------:R-:W3:Y:S01]  /*80b0*/  LDL.LU R14, [R1+0x16c] ;  /* 0x00016c00010e7983 */ /* 0x000ee20000300800 */
[C---:B------:R-:W-:Y:S02]  /*80c0*/  ISETP.GT.U32.AND P0, PT, R0.reuse, R6, PT ;  /* 0x000000060000720c */ /* 0x040fe40003f04070 */
[----:B------:R-:W-:Y:S02]  /*80d0*/  ISETP.GT.U32.AND P6, PT, R0, R7, PT ;  /* 0x000000070000720c */ /* 0x000fe40003fc4070 */
[----:B------:R-:W-:Y:S01]  /*80e0*/  IABS R10, R34 ;  /* 0x00000022000a7213 */ /* 0x000fe20000000000 */
[----:B------:R-:W-:-:S02]  /*80f0*/  @!P2 IMAD.MOV R12, RZ, RZ, -R12 ;  /* 0x000000ffff0ca224 */ /* 0x000fc400078e0a0c */
[----:B------:R-:W-:-:S06]  /*8100*/  @!P1 IMAD.MOV R11, RZ, RZ, -R11 ;  /* 0x000000ffff0b9224 */ /* 0x000fcc00078e0a0b */
[--C-:B------:R-:W-:Y:S01]  /*8110*/  @!P0 IMAD.IADD R6, R6, 0x1, -R0.reuse ;  /* 0x0000000106068824 */ /* 0x100fe200078e0a00 */
[----:B------:R-:W-:Y:S01]  /*8120*/  ISETP.GE.AND P0, PT, R30, RZ, PT ;  /* 0x000000ff1e00720c */ /* 0x000fe20003f06270 */
[----:B------:R-:W-:Y:S01]  /*8130*/  @!P6 IMAD.IADD R7, R7, 0x1, -R0 ;  /* 0x000000010707e824 */ /* 0x000fe200078e0a00 */
[C---:B------:R-:W-:Y:S02]  /*8140*/  ISETP.GT.U32.AND P6, PT, R0.reuse, R2, PT ;  /* 0x000000020000720c */ /* 0x040fe40003fc4070 */
[C---:B------:R-:W-:Y:S01]  /*8150*/  ISETP.GT.U32.AND P2, PT, R0.reuse, R6, PT ;  /* 0x000000060000720c */ /* 0x040fe20003f44070 */
[----:B------:R-:W-:Y:S04]  /*8160*/  STL [R1+0x44], R12 ;  /* 0x0000440c01007387 */ /* 0x000fe80000100800 */
[----:B------:R0:W-:Y:S01]  /*8170*/  STL [R1+0x40], R11 ;  /* 0x0000400b01007387 */ /* 0x0001e20000100800 */
[----:B------:R-:W-:Y:S01]  /*8180*/  ISETP.GT.U32.AND P1, PT, R0, R4, PT ;  /* 0x000000040000720c */ /* 0x000fe20003f24070 */
[----:B------:R-:W-:-:S02]  /*8190*/  @!P3 IMAD.MOV R5, RZ, RZ, -R5 ;  /* 0x000000ffff05b224 */ /* 0x000fc400078e0a05 */
[----:B0-----:R-:W-:-:S04]  /*81a0*/  IMAD.MOV.U32 R11, RZ, RZ, R7 ;  /* 0x000000ffff0b7224 */ /* 0x001fc800078e0007 */
[----:B------:R-:W-:Y:S01]  /*81b0*/  @!P5 IMAD.MOV R11, RZ, RZ, -R11 ;  /* 0x000000ffff0bd224 */ /* 0x000fe200078e0a0b */
[----:B------:R-:W-:Y:S01]  /*81c0*/  ISETP.GT.U32.AND P5, PT, R0, R9, PT ;  /* 0x000000090000720c */ /* 0x000fe20003fa4070 */
[--C-:B------:R-:W-:Y:S01]  /*81d0*/  @!P6 IMAD.IADD R2, R2, 0x1, -R0.reuse ;  /* 0x000000010202e824 */ /* 0x100fe200078e0a00 */
[----:B------:R-:W-:Y:S01]  /*81e0*/  IABS R7, R35 ;  /* 0x0000002300077213 */ /* 0x000fe20000000000 */
[--C-:B------:R-:W-:Y:S01]  /*81f0*/  @!P2 IMAD.IADD R6, R6, 0x1, -R0.reuse ;  /* 0x000000010606a824 */ /* 0x100fe200078e0a00 */
[----:B------:R-:W-:Y:S02]  /*8200*/  STL [R1+0x24], R11 ;  /* 0x0000240b01007387 */ /* 0x000fe40000100800 */
[----:B------:R-:W-:Y:S02]  /*8210*/  ISETP.GT.U32.AND P6, PT, R0, R2, PT ;  /* 0x000000020000720c */ /* 0x000fe40003fc4070 */
[----:B------:R0:W-:Y:S01]  /*8220*/  STL [R1+0x20], R5 ;  /* 0x0000200501007387 */ /* 0x0001e20000100800 */
[----:B------:R-:W-:Y:S01]  /*8230*/  @!P1 IMAD.IADD R4, R4, 0x1, -R0 ;  /* 0x0000000104049824 */ /* 0x000fe200078e0a00 */
[----:B------:R-:W-:-:S03]  /*8240*/  ISETP.GE.AND P3, PT, R32, RZ, PT ;  /* 0x000000ff2000720c */ /* 0x000fc60003f66270 */
[----:B------:R-:W-:Y:S02]  /*8250*/  @!P5 IMAD.IADD R9, R9, 0x1, -R0 ;  /* 0x000000010909d824 */ /* 0x000fe400078e0a00 */
[----:B0-----:R-:W-:-:S04]  /*8260*/  IMAD.HI.U32 R5, R8, R7, RZ ;  /* 0x0000000708057227 */ /* 0x001fc800078e00ff */
[----:B------:R-:W-:Y:S01]  /*8270*/  IMAD.MOV R5, RZ, RZ, -R5 ;  /* 0x000000ffff057224 */ /* 0x000fe200078e0a05 */
[----:B------:R-:W-:-:S03]  /*8280*/  IABS R12, R37 ;  /* 0x00000025000c7213 */ /* 0x000fc60000000000 */
[----:B------:R-:W-:Y:S02]  /*8290*/  IMAD R5, R0, R5, R7 ;  /* 0x0000000500057224 */ /* 0x000fe400078e0207 */
[----:B------:R-:W-:Y:S01]  /*82a0*/  @!P6 IMAD.IADD R2, R2, 0x1, -R0 ;  /* 0x000000010202e824 */ /* 0x000fe200078e0a00 */
[----:B------:R-:W-:Y:S02]  /*82b0*/  ISETP.GE.AND P1, PT, R33, RZ, PT ;  /* 0x000000ff2100720c */ /* 0x000fe40003f26270 */
[----:B------:R-:W-:Y:S02]  /*82c0*/  IABS R11, R36 ;  /* 0x00000024000b7213 */ /* 0x000fe40000000000 */
[----:B------:R-:W-:-:S03]  /*82d0*/  ISETP.GE.AND P6, PT, R34, RZ, PT ;  /* 0x000000ff2200720c */ /* 0x000fc60003fc6270 */
[----:B------:R-:W-:-:S04]  /*82e0*/  IMAD.HI.U32 R7, R8, R11, RZ ;  /* 0x0000000b08077227 */ /* 0x000fc800078e00ff */
[----:B------:R-:W-:Y:S01]  /*82f0*/  IMAD.MOV R7, RZ, RZ, -R7 ;  /* 0x000000ffff077224 */ /* 0x000fe200078e0a07 */
[----:B------:R-:W-:Y:S01]  /*8300*/  ISETP.GE.AND P5, PT, R35, RZ, PT ;  /* 0x000000ff2300720c */ /* 0x000fe20003fa6270 */
[----:B-----5:R-:W-:Y:S02]  /*8310*/  IMAD.MOV.U32 R30, RZ, RZ, R13 ;  /* 0x000000ffff1e7224 */ /* 0x020fe400078e000d */
[----:B------:R-:W-:-:S04]  /*8320*/  IMAD.HI.U32 R13, R8, R10, RZ ;  /* 0x0000000a080d7227 */ /* 0x000fc800078e00ff */
[----:B------:R-:W-:-:S04]  /*8330*/  IMAD.MOV R13, RZ, RZ, -R13 ;  /* 0x000000ffff0d7224 */ /* 0x000fc800078e0a0d */
[----:B------:R-:W-:Y:S02]  /*8340*/  IMAD R10, R0, R13, R10 ;  /* 0x0000000d000a7224 */ /* 0x000fe400078e020a */
[----:B------:R-:W-:-:S03]  /*8350*/  IMAD.MOV.U32 R13, RZ, RZ, R6 ;  /* 0x000000ffff0d7224 */ /* 0x000fc600078e0006 */
[----:B------:R-:W-:Y:S01]  /*8360*/  ISETP.GT.U32.AND P2, PT, R0, R10, PT ;  /* 0x0000000a0000720c */ /* 0x000fe20003f44070 */
[----:B------:R-:W-:-:S05]  /*8370*/  @!P0 IMAD.MOV R13, RZ, RZ, -R13 ;  /* 0x000000ffff0d8224 */ /* 0x000fca00078e0a0d */
[----:B------:R0:W-:Y:S07]  /*8380*/  STL [R1+0x1c], R13 ;  /* 0x00001c0d01007387 */ /* 0x0001ee0000100800 */
[----:B------:R-:W-:Y:S01]  /*8390*/  @!P2 IMAD.IADD R10, R10, 0x1, -R0 ;  /* 0x000000010a0aa824 */ /* 0x000fe200078e0a00 */
[----:B------:R-:W-:Y:S01]  /*83a0*/  ISETP.GT.U32.AND P2, PT, R0, R9, PT ;  /* 0x000000090000720c */ /* 0x000fe20003f44070 */
[----:B0-----:R-:W-:-:S04]  /*83b0*/  IMAD.MOV.U32 R13, RZ, RZ, R4 ;  /* 0x000000ffff0d7224 */ /* 0x001fc800078e0004 */
[----:B------:R-:W-:Y:S01]  /*83c0*/  @!P4 IMAD.MOV R13, RZ, RZ, -R13 ;  /* 0x000000ffff0dc224 */ /* 0x000fe200078e0a0d */
[C---:B------:R-:W-:Y:S01]  /*83d0*/  ISETP.GT.U32.AND P4, PT, R0.reuse, R5, PT ;  /* 0x000000050000720c */ /* 0x040fe20003f84070 */
[----:B------:R-:W-:Y:S02]  /*83e0*/  IMAD.MOV.U32 R6, RZ, RZ, R12 ;  /* 0x000000ffff067224 */ /* 0x000fe400078e000c */
[----:B------:R-:W-:Y:S01]  /*83f0*/  IMAD.MOV.U32 R12, RZ, RZ, R2 ;  /* 0x000000ffff0c7224 */ /* 0x000fe200078e0002 */
[----:B------:R-:W-:-:S03]  /*8400*/  ISETP.GT.U32.AND P0, PT, R0, R10, PT ;  /* 0x0000000a0000720c */ /* 0x000fc60003f04070 */
[----:B------:R-:W-:Y:S02]  /*8410*/  @!P3 IMAD.MOV R12, RZ, RZ, -R12 ;  /* 0x000000ffff0cb224 */ /* 0x000fe400078e0a0c */
[--C-:B------:R-:W-:Y:S01]  /*8420*/  @!P2 IMAD.IADD R9, R9, 0x1, -R0.reuse ;  /* 0x000000010909a824 */ /* 0x100fe200078e0a00 */
[----:B------:R-:W-:Y:S03]  /*8430*/  STL [R1+0x18], R13 ;  /* 0x0000180d01007387 */ /* 0x000fe60000100800 */
[----:B------:R-:W-:Y:S01]  /*8440*/  @!P4 IMAD.IADD R5, R5, 0x1, -R0 ;  /* 0x000000010505c824 */ /* 0x000fe200078e0a00 */
[----:B------:R0:W-:Y:S01]  /*8450*/  STL [R1+0x14], R12 ;  /* 0x0000140c01007387 */ /* 0x0001e20000100800 */
[----:B------:R-:W-:-:S04]  /*8460*/  IMAD.HI.U32 R4, R8, R6, RZ ;  /* 0x0000000608047227 */ /* 0x000fc800078e00ff */
[----:B0-----:R-:W-:Y:S02]  /*8470*/  IMAD.MOV.U32 R12, RZ, RZ, R9 ;  /* 0x000000ffff0c7224 */ /* 0x001fe400078e0009 */
[----:B------:R-:W-:Y:S02]  /*8480*/  @!P0 IMAD.IADD R10, R10, 0x1, -R0 ;  /* 0x000000010a0a8824 */ /* 0x000fe400078e0a00 */
[----:B------:R-:W-:Y:S01]  /*8490*/  @!P1 IMAD.MOV R12, RZ, RZ, -R12 ;  /* 0x000000ffff0c9224 */ /* 0x000fe200078e0a0c */
[C---:B------:R-:W-:Y:S01]  /*84a0*/  ISETP.GT.U32.AND P1, PT, R0.reuse, R5, PT ;  /* 0x000000050000720c */ /* 0x040fe20003f24070 */
[----:B------:R-:W-:Y:S02]  /*84b0*/  IMAD.MOV R2, RZ, RZ, -R4 ;  /* 0x000000ffff027224 */ /* 0x000fe400078e0a04 */
[----:B------:R-:W-:Y:S02]  /*84c0*/  IMAD R4, R0, R7, R11 ;  /* 0x0000000700047224 */ /* 0x000fe400078e020b */
[----:B------:R-:W-:-:S02]  /*84d0*/  IMAD.MOV.U32 R9, RZ, RZ, R10 ;  /* 0x000000ffff097224 */ /* 0x000fc400078e000a */
[C---:B------:R-:W-:Y:S02]  /*84e0*/  IMAD R2, R0.reuse, R2, R6 ;  /* 0x0000000200027224 */ /* 0x040fe400078e0206 */
[----:B------:R-:W-:Y:S01]  /*84f0*/  @!P6 IMAD.MOV R9, RZ, RZ, -R9 ;  /* 0x000000ffff09e224 */ /* 0x000fe200078e0a09 */
[C---:B------:R-:W-:Y:S01]  /*8500*/  ISETP.GT.U32.AND P6, PT, R0.reuse, R4, PT ;  /* 0x000000040000720c */ /* 0x040fe20003fc4070 */
[----:B---3--:R-:W-:Y:S02]  /*8510*/  IMAD.MOV.U32 R13, RZ, RZ, R14 ;  /* 0x000000ffff0d7224 */ /* 0x008fe400078e000e */
[----:B------:R-:W-:Y:S01]  /*8520*/  @!P1 IMAD.IADD R5, R5, 0x1, -R0 ;  /* 0x0000000105059824 */ /* 0x000fe200078e0a00 */
[----:B------:R-:W-:Y:S01]  /*8530*/  ISETP.GT.U32.AND P1, PT, R0, R2, PT ;  /* 0x000000020000720c */ /* 0x000fe20003f24070 */
[----:B------:R-:W-:Y:S02]  /*8540*/  IMAD.MOV.U32 R14, RZ, RZ, R30 ;  /* 0x000000ffff0e7224 */ /* 0x000fe400078e001e */
[----:B------:R-:W-:-:S02]  /*8550*/  IMAD.MOV.U32 R30, RZ, RZ, R28 ;  /* 0x000000ffff1e7224 */ /* 0x000fc400078e001c */
[----:B----4-:R-:W-:Y:S02]  /*8560*/  IMAD.MOV.U32 R28, RZ, RZ, R25 ;  /* 0x000000ffff1c7224 */ /* 0x010fe400078e0019 */
[----:B------:R-:W-:Y:S02]  /*8570*/  IMAD.MOV.U32 R25, RZ, RZ, R49 ;  /* 0x000000ffff197224 */ /* 0x000fe400078e0031 */
[----:B------:R-:W-:Y:S02]  /*8580*/  IMAD.MOV.U32 R49, RZ, RZ, R52 ;  /* 0x000000ffff317224 */ /* 0x000fe400078e0034 */
[----:B------:R-:W-:Y:S01]  /*8590*/  IMAD.MOV.U32 R52, RZ, RZ, R61 ;  /* 0x000000ffff347224 */ /* 0x000fe200078e003d */
[----:B------:R-:W-:Y:S01]  /*85a0*/  IABS R61, R38 ;  /* 0x00000026003d7213 */ /* 0x000fe20000000000 */
[--C-:B------:R-:W-:Y:S02]  /*85b0*/  @!P6 IMAD.IADD R4, R4, 0x1, -R0.reuse ;  /* 0x000000010404e824 */ /* 0x100fe400078e0a00 */
[----:B------:R-:W-:-:S02]  /*85c0*/  @!P1 IMAD.IADD R2, R2, 0x1, -R0 ;  /* 0x0000000102029824 */ /* 0x000fc400078e0a00 */
[----:B------:R-:W-:Y:S01]  /*85d0*/  IMAD.HI.U32 R7, R8, R61, RZ ;  /* 0x0000003d08077227 */ /* 0x000fe200078e00ff */
[----:B------:R-:W-:-:S03]  /*85e0*/  ISETP.GT.U32.AND P1, PT, R0, R4, PT ;  /* 0x000000040000720c */ /* 0x000fc60003f24070 */
[----:B------:R-:W-:Y:S01]  /*85f0*/  IMAD.MOV.U32 R33, RZ, RZ, R14 ;  /* 0x000000ffff217224 */ /* 0x000fe200078e000e */
[----:B------:R-:W-:Y:S01]  /*8600*/  IABS R14, R41 ;  /* 0x00000029000e7213 */ /* 0x000fe20000000000 */
[----:B------:R-:W-:Y:S01]  /*8610*/  IMAD.MOV.U32 R34, RZ, RZ, R13 ;  /* 0x000000ffff227224 */ /* 0x000fe200078e000d */
[----:B------:R-:W-:Y:S01]  /*8620*/  IABS R13, R40 ;  /* 0x00000028000d7213 */ /* 0x000fe20000000000 */
[----:B------:R-:W-:Y:S01]  /*8630*/  IMAD.MOV R7, RZ, RZ, -R7 ;  /* 0x000000ffff077224 */ /* 0x000fe200078e0a07 */
[----:B------:R-:W-:Y:S01]  /*8640*/  STL [R1+0x10], R12 ;  /* 0x0000100c01007387 */ /* 0x000fe20000100800 */
[----:B------:R-:W-:Y:S01]  /*8650*/  IMAD.MOV.U32 R10, RZ, RZ, R5 ;  /* 0x000000ffff0a7224 */ /* 0x000fe200078e0005 */
[----:B------:R-:W-:Y:S01]  /*8660*/  ISETP.GE.AND P3, PT, R36, RZ, PT ;  /* 0x000000ff2400720c */ /* 0x000fe20003f66270 */
[----:B------:R-:W-:Y:S01]  /*8670*/  IMAD R61, R0, R7, R61 ;  /* 0x00000007003d7224 */ /* 0x000fe200078e023d */
[----:B------:R0:W-:Y:S01]  /*8680*/  STL [R1+0xc], R9 ;  /* 0x00000c0901007387 */ /* 0x0001e20000100800 */
[----:B------:R-:W-:-:S04]  /*8690*/  IMAD.HI.U32 R7, R8, R14, RZ ;  /* 0x0000000e08077227 */ /* 0x000fc800078e00ff */
[----:B------:R-:W-:Y:S01]  /*86a0*/  @!P5 IMAD.MOV R10, RZ, RZ, -R10 ;  /* 0x000000ffff0ad224 */ /* 0x000fe200078e0a0a */
[----:B------:R-:W-:Y:S01]  /*86b0*/  ISETP.GT.U32.AND P5, PT, R0, R2, PT ;  /* 0x000000020000720c */ /* 0x000fe20003fa4070 */
[----:B------:R-:W-:Y:S02]  /*86c0*/  IMAD.MOV R7, RZ, RZ, -R7 ;  /* 0x000000ffff077224 */ /* 0x000fe400078e0a07 */
[----:B0-----:R-:W-:Y:S01]  /*86d0*/  IMAD.HI.U32 R9, R8, R13, RZ ;  /* 0x0000000d08097227 */ /* 0x001fe200078e00ff */
[----:B------:R-:W-:-:S03]  /*86e0*/  ISETP.GT.U32.AND P6, PT, R0, R61, PT ;  /* 0x0000003d0000720c */ /* 0x000fc60003fc4070 */
[----:B------:R-:W-:Y:S02]  /*86f0*/  IMAD.MOV R9, RZ, RZ, -R9 ;  /* 0x000000ffff097224 */ /* 0x000fe400078e0a09 */
[----:B------:R-:W-:Y:S02]  /*8700*/  @!P1 IMAD.IADD R4, R4, 0x1, -R0 ;  /* 0x0000000104049824 */ /* 0x000fe400078e0a00 */
[C---:B------:R-:W-:Y:S02]  /*8710*/  IMAD R14, R0.reuse, R7, R14 ;  /* 0x00000007000e7224 */ /* 0x040fe400078e020e */
[----:B------:R-:W-:Y:S02]  /*8720*/  IMAD R13, R0, R9, R13 ;  /* 0x00000009000d7224 */ /* 0x000fe400078e020d */
[----:B------:R-:W-:-:S04]  /*8730*/  IMAD.MOV.U32 R7, RZ, RZ, R4 ;  /* 0x000000ffff077224 */ /* 0x000fc800078e0004 */
[----:B------:R-:W-:Y:S01]  /*8740*/  @!P3 IMAD.MOV R7, RZ, RZ, -R7 ;  /* 0x000000ffff07b224 */ /* 0x000fe200078e0a07 */
[----:B------:R-:W-:Y:S01]  /*8750*/  ISETP.GT.U32.AND P3, PT, R0, R13, PT ;  /* 0x0000000d0000720c */ /* 0x000fe20003f64070 */
[--C-:B------:R-:W-:Y:S01]  /*8760*/  @!P5 IMAD.IADD R2, R2, 0x1, -R0.reuse ;  /* 0x000000010202d824 */ /* 0x100fe200078e0a00 */
[----:B------:R-:W-:Y:S01]  /*8770*/  ISETP.GT.U32.AND P5, PT, R0, R14, PT ;  /* 0x0000000e0000720c */ /* 0x000fe20003fa4070 */
[----:B------:R-:W-:Y:S01]  /*8780*/  @!P6 IMAD.IADD R61, R61, 0x1, -R0 ;  /* 0x000000013d3de824 */ /* 0x000fe200078e0a00 */
[----:B------:R-:W-:-:S04]  /*8790*/  ISETP.GE.AND P2, PT, R37, RZ, PT ;  /* 0x000000ff2500720c */ /* 0x000fc80003f46270 */
[----:B------:R-:W-:Y:S02]  /*87a0*/  ISETP.GT.U32.AND P6, PT, R0, R61, PT ;  /* 0x0000003d0000720c */ /* 0x000fe40003fc4070 */
[----:B------:R-:W-:-:S03]  /*87b0*/  ISETP.GE.AND P0, PT, R38, RZ, PT ;  /* 0x000000ff2600720c */ /* 0x000fc60003f06270 */
[--C-:B------:R-:W-:Y:S02]  /*87c0*/  @!P3 IMAD.IADD R13, R13, 0x1, -R0.reuse ;  /* 0x000000010d0db824 */ /* 0x100fe400078e0a00 */
[--C-:B------:R-:W-:Y:S01]  /*87d0*/  @!P5 IMAD.IADD R14, R14, 0x1, -R0.reuse ;  /* 0x000000010e0ed824 */ /* 0x100fe200078e0a00 */
[----:B------:R-:W-:Y:S02]  /*87e0*/  STL [R1+0x8], R10 ;  /* 0x0000080a01007387 */ /* 0x000fe40000100800 */
[----:B------:R-:W-:Y:S02]  /*87f0*/  ISETP.GT.U32.AND P5, PT, R0, R13, PT ;  /* 0x0000000d0000720c */ /* 0x000fe40003fa4070 */
[----:B------:R0:W-:Y:S01]  /*8800*/  STL [R1+0x4], R7 ;  /* 0x0000040701007387 */ /* 0x0001e20000100800 */
[----:B------:R-:W-:-:S04]  /*8810*/  @!P6 IMAD.IADD R61, R61, 0x1, -R0 ;  /* 0x000000013d3de824 */ /* 0x000fc800078e0a00 */
[----:B------:R-:W-:Y:S02]  /*8820*/  @!P0 IMAD.MOV R61, RZ, RZ, -R61 ;  /* 0x000000ffff3d8224 */ /* 0x000fe400078e0a3d */
[----:B0-----:R-:W-:-:S04]  /*8830*/  IMAD.MOV.U32 R7, RZ, RZ, R2 ;  /* 0x000000ffff077224 */ /* 0x001fc800078e0002 */
[----:B------:R-:W-:Y:S02]  /*8840*/  @!P2 IMAD.MOV R7, RZ, RZ, -R7 ;  /* 0x000000ffff07a224 */ /* 0x000fe400078e0a07 */
[----:B------:R-:W-:Y:S01]  /*8850*/  @!P5 IMAD.IADD R13, R13, 0x1, -R0 ;  /* 0x000000010d0dd824 */ /* 0x000fe200078e0a00 */
[----:B------:R-:W-:Y:S02]  /*8860*/  ISETP.GE.AND P5, PT, R41, RZ, PT ;  /* 0x000000ff2900720c */ /* 0x000fe40003fa6270 */
[----:B------:R0:W-:Y:S04]  /*8870*/  STL [R1], R7 ;  /* 0x0000000701007387 */ /* 0x0001e80000100800 */
[----:B------:R-:W-:Y:S04]  /*8880*/  STL [R1+0x587c], R61 ;  /* 0x00587c3d01007387 */ /* 0x000fe80000100800 */
[----:B------:R-:W3:Y:S01]  /*8890*/  LDL.LU R41, [R1+0x2c] ;  /* 0x00002c0001297983 */ /* 0x000ee20000300800 */
[----:B------:R-:W-:Y:S01]  /*88a0*/  IABS R12, R39 ;  /* 0x00000027000c7213 */ /* 0x000fe20000000000 */
[----:B------:R-:W-:-:S02]  /*88b0*/  IMAD.MOV.U32 R32, RZ, RZ, R30 ;  /* 0x000000ffff207224 */ /* 0x000fc400078e001e */
[----:B------:R-:W-:Y:S02]  /*88c0*/  IMAD.MOV.U32 R30, RZ, RZ, R29 ;  /* 0x000000ffff1e7224 */ /* 0x000fe400078e001d */
[----:B------:R-:W-:-:S04]  /*88d0*/  IMAD.HI.U32 R6, R8, R12, RZ ;  /* 0x0000000c08067227 */ /* 0x000fc800078e00ff */
[----:B------:R-:W-:Y:S01]  /*88e0*/  IMAD.MOV.U32 R29, RZ, RZ, R15 ;  /* 0x000000ffff1d7224 */ /* 0x000fe200078e000f */
[----:B------:R-:W-:Y:S01]  /*88f0*/  IABS R15, R42 ;  /* 0x0000002a000f7213 */ /* 0x000fe20000000000 */
[----:B------:R-:W-:-:S04]  /*8900*/  IMAD.MOV R6, RZ, RZ, -R6 ;  /* 0x000000ffff067224 */ /* 0x000fc800078e0a06 */
[----:B------:R-:W-:Y:S02]  /*8910*/  IMAD R12, R0, R6, R12 ;  /* 0x00000006000c7224 */ /* 0x000fe400078e020c */
[----:B------:R-:W-:-:S04]  /*8920*/  IMAD.HI.U32 R6, R8, R15, RZ ;  /* 0x0000000f08067227 */ /* 0x000fc800078e00ff */
[----:B------:R-:W-:Y:S01]  /*8930*/  IMAD.MOV.U32 R36, RZ, RZ, R32 ;  /* 0x000000ffff247224 */ /* 0x000fe200078e0020 */
[----:B------:R-:W-:Y:S01]  /*8940*/  ISETP.GT.U32.AND P1, PT, R0, R12, PT ;  /* 0x0000000c0000720c */ /* 0x000fe20003f24070 */
[----:B------:R-:W-:Y:S01]  /*8950*/  IMAD.MOV.U32 R32, RZ, RZ, R16 ;  /* 0x000000ffff207224 */ /* 0x000fe200078e0010 */
[----:B------:R-:W-:Y:S01]  /*8960*/  IABS R16, R43 ;  /* 0x0000002b00107213 */ /* 0x000fe20000000000 */
[----:B------:R-:W-:-:S04]  /*8970*/  IMAD.MOV R6, RZ, RZ, -R6 ;  /* 0x000000ffff067224 */ /* 0x000fc800078e0a06 */
[----:B------:R-:W-:Y:S02]  /*8980*/  IMAD R15, R0, R6, R15 ;  /* 0x00000006000f7224 */ /* 0x000fe400078e020f */
[----:B------:R-:W-:-:S04]  /*8990*/  IMAD.HI.U32 R6, R8, R16, RZ ;  /* 0x0000001008067227 */ /* 0x000fc800078e00ff */
[----:B------:R-:W-:Y:S02]  /*89a0*/  IMAD.MOV R6, RZ, RZ, -R6 ;  /* 0x000000ffff067224 */ /* 0x000fe400078e0a06 */
[----:B------:R-:W-:Y:S02]  /*89b0*/  IMAD.MOV.U32 R35, RZ, RZ, R29 ;  /* 0x000000ffff237224 */ /* 0x000fe400078e001d */
[----:B------:R-:W-:Y:S01]  /*89c0*/  IMAD.MOV.U32 R29, RZ, RZ, R18 ;  /* 0x000000ffff1d7224 */ /* 0x000fe200078e0012 */
[----:B------:R-:W-:Y:S01]  /*89d0*/  IABS R18, R45 ;  /* 0x0000002d00127213 */ /* 0x000fe20000000000 */
[----:B------:R-:W-:Y:S01]  /*89e0*/  @!P1 IMAD.IADD R12, R12, 0x1, -R0 ;  /* 0x000000010c0c9824 */ /* 0x000fe200078e0a00 */
[C---:B------:R-:W-:Y:S01]  /*89f0*/  ISETP.GT.U32.AND P6, PT, R0.reuse, R15, PT ;  /* 0x0000000f0000720c */ /* 0x040fe20003fc4070 */
[----:B------:R-:W-:Y:S02]  /*8a00*/  IMAD R16, R0, R6, R16 ;  /* 0x0000000600107224 */ /* 0x000fe400078e0210 */
[----:B------:R-:W-:-:S02]  /*8a10*/  IMAD.MOV.U32 R37, RZ, RZ, R34 ;  /* 0x000000ffff257224 */ /* 0x000fc400078e0022 */
[----:B------:R-:W-:Y:S01]  /*8a20*/  IMAD.MOV.U32 R34, RZ, RZ, R30 ;  /* 0x000000ffff227224 */ /* 0x000fe200078e001e */
[----:B------:R-:W-:Y:S01]  /*8a30*/  ISETP.GT.U32.AND P3, PT, R0, R12, PT ;  /* 0x0000000c0000720c */ /* 0x000fe20003f64070 */
[----:B------:R-:W-:Y:S01]  /*8a40*/  IMAD.MOV.U32 R30, RZ, RZ, R17 ;  /* 0x000000ffff1e7224 */ /* 0x000fe200078e0011 */
[----:B------:R-:W-:Y:S01]  /*8a50*/  IABS R17, R44 ;  /* 0x0000002c00117213 */ /* 0x000fe20000000000 */
[----:B------:R-:W-:Y:S01]  /*8a60*/  IMAD.HI.U32 R4, R8, R18, RZ ;  /* 0x0000001208047227 */ /* 0x000fe200078e00ff */
[----:B------:R-:W-:Y:S02]  /*8a70*/  ISETP.GT.U32.AND P0, PT, R0, R16, PT ;  /* 0x000000100000720c */ /* 0x000fe40003f04070 */
[----:B------:R-:W-:Y:S01]  /*8a80*/  ISETP.GE.AND P4, PT, R39, RZ, PT ;  /* 0x000000ff2700720c */ /* 0x000fe20003f86270 */
[----:B------:R-:W-:Y:S02]  /*8a90*/  IMAD.MOV R4, RZ, RZ, -R4 ;  /* 0x000000ffff047224 */ /* 0x000fe400078e0a04 */
[----:B------:R-:W-:-:S04]  /*8aa0*/  IMAD.HI.U32 R5, R8, R17, RZ ;  /* 0x0000001108057227 */ /* 0x000fc800078e00ff */
[C---:B------:R-:W-:Y:S01]  /*8ab0*/  IMAD R18, R0.reuse, R4, R18 ;  /* 0x0000000400127224 */ /* 0x040fe200078e0212 */
[----:B------:R-:W-:Y:S01]  /*8ac0*/  IABS R4, R46 ;  /* 0x0000002e00047213 */ /* 0x000fe20000000000 */
[----:B------:R-:W-:Y:S02]  /*8ad0*/  IMAD.MOV R5, RZ, RZ, -R5 ;  /* 0x000000ffff057224 */ /* 0x000fe400078e0a05 */
[--C-:B------:R-:W-:Y:S01]  /*8ae0*/  @!P6 IMAD.IADD R15, R15, 0x1, -R0.reuse ;  /* 0x000000010f0fe824 */ /* 0x100fe200078e0a00 */
[C---:B------:R-:W-:Y:S01]  /*8af0*/  ISETP.GT.U32.AND P6, PT, R0.reuse, R14, PT ;  /* 0x0000000e0000720c */ /* 0x040fe20003fc4070 */
[----:B------:R-:W-:Y:S01]  /*8b00*/  IMAD R17, R0, R5, R17 ;  /* 0x0000000500117224 */ /* 0x000fe200078e0211 */
[----:B------:R-:W-:Y:S01]  /*8b10*/  IABS R2, R47 ;  /* 0x0000002f00027213 */ /* 0x000fe20000000000 */
[--C-:B------:R-:W-:Y:S02]  /*8b20*/  @!P3 IMAD.IADD R12, R12, 0x1, -R0.reuse ;  /* 0x000000010c0cb824 */ /* 0x100fe400078e0a00 */
[----:B------:R-:W-:-:S02]  /*8b30*/  @!P0 IMAD.IADD R16, R16, 0x1, -R0 ;  /* 0x0000000110108824 */ /* 0x000fc400078e0a00 */
[----:B------:R-:W-:Y:S01]  /*8b40*/  IMAD.HI.U32 R5, R8, R4, RZ ;  /* 0x0000000408057227 */ /* 0x000fe200078e00ff */
[----:B------:R-:W-:-:S03]  /*8b50*/  ISETP.GT.U32.AND P3, PT, R0, R17, PT ;  /* 0x000000110000720c */ /* 0x000fc60003f64070 */
[----:B------:R-:W-:Y:S01]  /*8b60*/  @!P4 IMAD.MOV R12, RZ, RZ, -R12 ;  /* 0x000000ffff0cc224 */ /* 0x000fe200078e0a0c */
[----:B------:R-:W-:Y:S01]  /*8b70*/  ISETP.GT.U32.AND P4, PT, R0, R16, PT ;  /* 0x000000100000720c */ /* 0x000fe20003f84070 */
[----:B------:R-:W-:Y:S02]  /*8b80*/  IMAD.MOV R6, RZ, RZ, -R5 ;  /* 0x000000ffff067224 */ /* 0x000fe400078e0a05 */
[----:B------:R-:W-:Y:S01]  /*8b90*/  IMAD.HI.U32 R5, R8, R2, RZ ;  /* 0x0000000208057227 */ /* 0x000fe200078e00ff */
[----:B------:R-:W-:-:S03]  /*8ba0*/  ISETP.GE.AND P1, PT, R40, RZ, PT ;  /* 0x000000ff2800720c */ /* 0x000fc60003f26270 */
[----:B------:R-:W-:Y:S02]  /*8bb0*/  @!P6 IMAD.IADD R14, R14, 0x1, -R0 ;  /* 0x000000010e0ee824 */ /* 0x000fe400078e0a00 */
[C---:B------:R-:W-:Y:S02]  /*8bc0*/  IMAD R4, R0.reuse, R6, R4 ;  /* 0x0000000600047224 */ /* 0x040fe400078e0204 */
[----:B------:R-:W-:Y:S01]  /*8bd0*/  IMAD.MOV R5, RZ, RZ, -R5 ;  /* 0x000000ffff057224 */ /* 0x000fe200078e0a05 */
[C---:B------:R-:W-:Y:S01]  /*8be0*/  ISETP.GT.U32.AND P2, PT, R0.reuse, R15, PT ;  /* 0x0000000f0000720c */ /* 0x040fe20003f44070 */
[----:B------:R-:W-:Y:S01]  /*8bf0*/  @!P5 IMAD.MOV R14, RZ, RZ, -R14 ;  /* 0x000000ffff0ed224 */ /* 0x000fe200078e0a0e */
[C---:B------:R-:W-:Y:S01]  /*8c00*/  ISETP.GT.U32.AND P6, PT, R0.reuse, R18, PT ;  /* 0x000000120000720c */ /* 0x040fe20003fc4070 */
[C---:B------:R-:W-:Y:S01]  /*8c10*/  IMAD R2, R0.reuse, R5, R2 ;  /* 0x0000000500027224 */ /* 0x040fe200078e0202 */
[----:B------:R-:W-:Y:S01]  /*8c20*/  ISETP.GT.U32.AND P5, PT, R0, R4, PT ;  /* 0x000000040000720c */ /* 0x000fe20003fa4070 */
[----:B------:R-:W-:-:S02]  /*8c30*/  @!P4 IMAD.IADD R16, R16, 0x1, -R0 ;  /* 0x000000011010c824 */ /* 0x000fc400078e0a00 */
[--C-:B------:R-:W-:Y:S01]  /*8c40*/  @!P3 IMAD.IADD R17, R17, 0x1, -R0.reuse ;  /* 0x000000011111b824 */ /* 0x100fe200078e0a00 */
[C---:B------:R-:W-:Y:S01]  /*8c50*/  ISETP.GT.U32.AND P4, PT, R0.reuse, R2, PT ;  /* 0x000000020000720c */ /* 0x040fe20003f84070 */
[----:B------:R-:W-:Y:S01]  /*8c60*/  @!P1 IMAD.MOV R13, RZ, RZ, -R13 ;  /* 0x000000ffff0d9224 */ /* 0x000fe200078e0a0d */
[----:B------:R-:W-:Y:S02]  /*8c70*/  ISETP.GE.AND P0, PT, R43, RZ, PT ;  /* 0x000000ff2b00720c */ /* 0x000fe40003f06270 */
[----:B------:R-:W-:Y:S01]  /*8c80*/  ISETP.GT.U32.AND P1, PT, R0, R17, PT ;  /* 0x000000110000720c */ /* 0x000fe20003f24070 */
[--C-:B------:R-:W-:Y:S01]  /*8c90*/  @!P2 IMAD.IADD R15, R15, 0x1, -R0.reuse ;  /* 0x000000010f0fa824 */ /* 0x100fe200078e0a00 */
[----:B------:R-:W-:Y:S01]  /*8ca0*/  IABS R6, R55 ;  /* 0x0000003700067213 */ /* 0x000fe20000000000 */
[--C-:B------:R-:W-:Y:S01]  /*8cb0*/  @!P6 IMAD.IADD R18, R18, 0x1, -R0.reuse ;  /* 0x000000011212e824 */ /* 0x100fe200078e0a00 */
[----:B------:R-:W-:Y:S01]  /*8cc0*/  ISETP.GE.AND P2, PT, R42, RZ, PT ;  /* 0x000000ff2a00720c */ /* 0x000fe20003f46270 */
[----:B------:R-:W-:Y:S01]  /*8cd0*/  @!P5 IMAD.IADD R4, R4, 0x1, -R0 ;  /* 0x000000010404d824 */ /* 0x000fe200078e0a00 */
[----:B------:R-:W-:Y:S01]  /*8ce0*/  ISETP.GE.AND P3, PT, R44, RZ, PT ;  /* 0x000000ff2c00720c */ /* 0x000fe20003f66270 */
[----:B------:R-:W-:Y:S01]  /*8cf0*/  IMAD.HI.U32 R5, R8, R6, RZ ;  /* 0x0000000608057227 */ /* 0x000fe200078e00ff */
[----:B------:R-:W-:-:S03]  /*8d00*/  ISETP.GT.U32.AND P6, PT, R0, R18, PT ;  /* 0x000000120000720c */ /* 0x000fc60003fc4070 */
[----:B------:R-:W-:Y:S01]  /*8d10*/  @!P4 IMAD.IADD R2, R2, 0x1, -R0 ;  /* 0x000000010202c824 */ /* 0x000fe200078e0a00 */
[C---:B------:R-:W-:Y:S01]  /*8d20*/  ISETP.GT.U32.AND P4, PT, R0.reuse, R4, PT ;  /* 0x000000040000720c */ /* 0x040fe20003f84070 */
[----:B------:R-:W-:Y:S02]  /*8d30*/  IMAD.MOV R10, RZ, RZ, -R5 ;  /* 0x000000ffff0a7224 */ /* 0x000fe400078e0a05 */
[----:B------:R-:W-:Y:S02]  /*8d40*/  IMAD.MOV.U32 R11, RZ, RZ, R37 ;  /* 0x000000ffff0b7224 */ /* 0x000fe400078e0025 */
[----:B------:R-:W-:Y:S02]  /*8d50*/  IMAD.MOV.U32 R37, RZ, RZ, R35 ;  /* 0x000000ffff257224 */ /* 0x000fe400078e0023 */
[----:B------:R-:W-:Y:S01]  /*8d60*/  @!P0 IMAD.MOV R16, RZ, RZ, -R16 ;  /* 0x000000ffff108224 */ /* 0x000fe200078e0a10 */
[----:B------:R-:W-:Y:S01]  /*8d70*/  ISETP.GT.U32.AND P0, PT, R0, R2, PT ;  /* 0x000000020000720c */ /* 0x000fe20003f04070 */
[----:B------:R-:W-:-:S02]  /*8d80*/  IMAD.MOV.U32 R35, RZ, RZ, R24 ;  /* 0x000000ffff237224 */ /* 0x000fc400078e0018 */
[----:B------:R-:W-:Y:S02]  /*8d90*/  @!P1 IMAD.IADD R17, R17, 0x1, -R0 ;  /* 0x0000000111119824 */ /* 0x000fe400078e0a00 */
[----:B------:R-:W-:Y:S02]  /*8da0*/  IMAD R10, R0, R10, R6 ;  /* 0x0000000a000a7224 */ /* 0x000fe400078e0206 */
[----:B------:R-:W-:Y:S02]  /*8db0*/  IMAD.MOV.U32 R24, RZ, RZ, R23 ;  /* 0x000000ffff187224 */ /* 0x000fe400078e0017 */
[----:B------:R-:W-:Y:S02]  /*8dc0*/  IMAD.MOV.U32 R23, RZ, RZ, R21 ;  /* 0x000000ffff177224 */ /* 0x000fe400078e0015 */
[----:B------:R-:W-:Y:S01]  /*8dd0*/  @!P2 IMAD.MOV R15, RZ, RZ, -R15 ;  /* 0x000000ffff0fa224 */ /* 0x000fe200078e0a0f */
[----:B------:R-:W-:Y:S01]  /*8de0*/  ISETP.GE.AND P2, PT, R45, RZ, PT ;  /* 0x000000ff2d00720c */ /* 0x000fe20003f46270 */
[----:B------:R-:W-:Y:S01]  /*8df0*/  IMAD.MOV.U32 R21, RZ, RZ, R19 ;  /* 0x000000ffff157224 */ /* 0x000fe200078e0013 */
[----:B------:R-:W-:Y:S01]  /*8e00*/  ISETP.GE.AND P1, PT, R46, RZ, PT ;  /* 0x000000ff2e00720c */ /* 0x000fe20003f26270 */
[----:B------:R-:W-:Y:S01]  /*8e10*/  @!P3 IMAD.MOV R17, RZ, RZ, -R17 ;  /* 0x000000ffff11b224 */ /* 0x000fe200078e0a11 */
[----:B------:R-:W-:-:S02]  /*8e20*/  IABS R19, R56 ;  /* 0x0000003800137213 */ /* 0x000fc40000000000 */
[----:B------:R-:W-:Y:S01]  /*8e30*/  ISETP.GT.U32.AND P3, PT, R0, R10, PT ;  /* 0x0000000a0000720c */ /* 0x000fe20003f64070 */
[----:B------:R-:W-:Y:S01]  /*8e40*/  STL [R1+0x5880], R12 ;  /* 0x0058800c01007387 */ /* 0x000fe20000100800 */
[--C-:B------:R-:W-:Y:S01]  /*8e50*/  @!P6 IMAD.IADD R18, R18, 0x1, -R0.reuse ;  /* 0x000000011212e824 */ /* 0x100fe200078e0a00 */
[----:B------:R-:W-:Y:S01]  /*8e60*/  ISETP.GE.AND P6, PT, R47, RZ, PT ;  /* 0x000000ff2f00720c */ /* 0x000fe20003fc6270 */
[----:B------:R-:W-:Y:S01]  /*8e70*/  IMAD.HI.U32 R6, R8, R19, RZ ;  /* 0x0000001308067227 */ /* 0x000fe200078e00ff */
[----:B------:R-:W-:Y:S03]  /*8e80*/  STL [R1+0x5884], R13 ;  /* 0x0058840d01007387 */ /* 0x000fe60000100800 */
[----:B------:R-:W-:Y:S01]  /*8e90*/  @!P4 IMAD.IADD R4, R4, 0x1, -R0 ;  /* 0x000000010404c824 */ /* 0x000fe200078e0a00 */
[----:B------:R-:W-:Y:S01]  /*8ea0*/  STL [R1+0x5888], R14 ;  /* 0x0058880e01007387 */ /* 0x000fe20000100800 */
[----:B------:R-:W-:-:S03]  /*8eb0*/  IMAD.MOV R6, RZ, RZ, -R6 ;  /* 0x000000ffff067224 */ /* 0x000fc600078e0a06 */
[----:B------:R1:W-:Y:S01]  /*8ec0*/  STL [R1+0x588c], R15 ;  /* 0x00588c0f01007387 */ /* 0x0003e20000100800 */
[----:B------:R-:W-:Y:S02]  /*8ed0*/  @!P0 IMAD.IADD R2, R2, 0x1, -R0 ;  /* 0x0000000102028824 */ /* 0x000fe400078e0a00 */
[----:B------:R-:W-:Y:S01]  /*8ee0*/  IMAD.MOV.U32 R9, RZ, RZ, R4 ;  /* 0x000000ffff097224 */ /* 0x000fe200078e0004 */
[----:B0-----:R-:W-:Y:S01]  /*8ef0*/  IABS R7, R57 ;  /* 0x0000003900077213 */ /* 0x001fe20000000000 */
[----:B------:R-:W-:Y:S01]  /*8f00*/  @!P2 IMAD.MOV R18, RZ, RZ, -R18 ;  /* 0x000000ffff12a224 */ /* 0x000fe200078e0a12 */
[----:B-1----:R-:W4:Y:S01]  /*8f10*/  LDL.LU R15, [R1+0x28] ;  /* 0x00002800010f7983 */ /* 0x002f220000300800 */
[----:B------:R-:W-:Y:S01]  /*8f20*/  IMAD R19, R0, R6, R19 ;  /* 0x0000000600137224 */ /* 0x000fe200078e0213 */
[----:B------:R-:W-:Y:S01]  /*8f30*/  IABS R4, R58 ;  /* 0x0000003a00047213 */ /* 0x000fe20000000000 */
[----:B------:R-:W-:Y:S02]  /*8f40*/  @!P1 IMAD.MOV R9, RZ, RZ, -R9 ;  /* 0x000000ffff099224 */ /* 0x000fe400078e0a09 */
[----:B------:R-:W-:Y:S01]  /*8f50*/  IMAD.MOV.U32 R12, RZ, RZ, R2 ;  /* 0x000000ffff0c7224 */ /* 0x000fe200078e0002 */
[----:B------:R-:W-:Y:S01]  /*8f60*/  STL [R1+0x5890], R16 ;  /* 0x0058901001007387 */ /* 0x000fe20000100800 */
[----:B------:R-:W-:-:S02]  /*8f70*/  @!P3 IMAD.IADD R10, R10, 0x1, -R0 ;  /* 0x000000010a0ab824 */ /* 0x000fc400078e0a00 */
[----:B------:R-:W-:Y:S01]  /*8f80*/  IMAD.MOV.U32 R5, RZ, RZ, R7 ;  /* 0x000000ffff057224 */ /* 0x000fe200078e0007 */
[----:B------:R-:W-:Y:S01]  /*8f90*/  STL [R1+0x5894], R17 ;  /* 0x0058941101007387 */ /* 0x000fe20000100800 */
[----:B------:R-:W-:Y:S01]  /*8fa0*/  @!P6 IMAD.MOV R12, RZ, RZ, -R12 ;  /* 0x000000ffff0ce224 */ /* 0x000fe200078e0a0c */
[C---:B------:R-:W-:Y:S02]  /*8fb0*/  ISETP.GT.U32.AND P6, PT, R0.reuse, R19, PT ;  /* 0x000000130000720c */ /* 0x040fe40003fc4070 */
[----:B------:R-:W-:Y:S01]  /*8fc0*/  STL [R1+0x5898], R18 ;  /* 0x0058981201007387 */ /* 0x000fe20000100800 */
[----:B------:R-:W-:Y:S01]  /*8fd0*/  ISETP.GT.U32.AND P1, PT, R0, R10, PT ;  /* 0x0000000a0000720c */ /* 0x000fe20003f24070 */
[----:B------:R-:W-:Y:S02]  /*8fe0*/  IMAD.HI.U32 R7, R8, R5, RZ ;  /* 0x0000000508077227 */ /* 0x000fe400078e00ff */
[----:B------:R0:W-:Y:S02]  /*8ff0*/  STL [R1+0x18c], R9 ;  /* 0x00018c0901007387 */ /* 0x0001e40000100800 */
[----:B------:R-:W-:-:S02]  /*9000*/  IMAD.MOV R7, RZ, RZ, -R7 ;  /* 0x000000ffff077224 */ /* 0x000fc400078e0a07 */
[----:B------:R-:W5:Y:S01]  /*9010*/  LDL.LU R14, [R1+0x30] ;  /* 0x00003000010e7983 */ /* 0x000f620000300800 */
[----:B0-----:R-:W-:-:S03]  /*9020*/  IMAD.HI.U32 R9, R8, R4, RZ ;  /* 0x0000000408097227 */ /* 0x001fc600078e00ff */
[----:B------:R-:W5:Y:S01]  /*9030*/  LDL.LU R44, [R1+0x34] ;  /* 0x00003400012c7983 */ /* 0x000f620000300800 */
[----:B------:R-:W-:-:S03]  /*9040*/  IMAD.MOV R9, RZ, RZ, -R9 ;  /* 0x000000ffff097224 */ /* 0x000fc600078e0a09 */
[----:B------:R-:W5:Y:S01]  /*9050*/  LDL.LU R13, [R1+0x38] ;  /* 0x00003800010d7983 */ /* 0x000f620000300800 */
[C---:B------:R-:W-:Y:S02]  /*9060*/  IMAD R5, R0.reuse, R7, R5 ;  /* 0x0000000700057224 */ /* 0x040fe400078e0205 */
[----:B------:R-:W-:Y:S02]  /*9070*/  IMAD R4, R0, R9, R4 ;  /* 0x0000000900047224 */ /* 0x000fe400078e0204 */
[--C-:B------:R-:W-:Y:S02]  /*9080*/  @!P6 IMAD.IADD R19, R19, 0x1, -R0.reuse ;  /* 0x000000011313e824 */ /* 0x100fe400078e0a00 */
[----:B------:R-:W-:Y:S01]  /*9090*/  @!P1 IMAD.IADD R10, R10, 0x1, -R0 ;  /* 0x000000010a0a9824 */ /* 0x000fe200078e0a00 */
[C---:B------:R-:W-:Y:S02]  /*90a0*/  ISETP.GT.U32.AND P6, PT, R0.reuse, R4, PT ;  /* 0x000000040000720c */ /* 0x040fe40003fc4070 */
[----:B------:R-:W-:Y:S01]  /*90b0*/  ISETP.GT.U32.AND P1, PT, R0, R5, PT ;  /* 0x000000050000720c */ /* 0x000fe20003f24070 */
[----:B------:R-:W-:-:S02]  /*90c0*/  IMAD.MOV.U32 R38, RZ, RZ, R33 ;  /* 0x000000ffff267224 */ /* 0x000fc400078e0021 */
[----:B------:R-:W-:Y:S01]  /*90d0*/  IMAD.MOV.U32 R33, RZ, RZ, R20 ;  /* 0x000000ffff217224 */ /* 0x000fe200078e0014 */
[----:B------:R-:W-:Y:S02]  /*90e0*/  IABS R20, R59 ;  /* 0x0000003b00147213 */ /* 0x000fe40000000000 */
[----:B------:R-:W-:-:S03]  /*90f0*/  ISETP.GE.AND P5, PT, R55, RZ, PT ;  /* 0x000000ff3700720c */ /* 0x000fc60003fa6270 */
[----:B------:R-:W-:-:S04]  /*9100*/  IMAD.HI.U32 R2, R8, R20, RZ ;  /* 0x0000001408027227 */ /* 0x000fc800078e00ff */
[----:B------:R-:W-:Y:S02]  /*9110*/  @!P6 IMAD.IADD R4, R4, 0x1, -R0 ;  /* 0x000000010404e824 */ /* 0x000fe400078e0a00 */
[----:B------:R-:W-:Y:S02]  /*9120*/  IMAD.MOV R2, RZ, RZ, -R2 ;  /* 0x000000ffff027224 */ /* 0x000fe400078e0a02 */
[----:B------:R-:W-:Y:S01]  /*9130*/  @!P1 IMAD.IADD R5, R5, 0x1, -R0 ;  /* 0x0000000105059824 */ /* 0x000fe200078e0a00 */
[C---:B------:R-:W-:Y:S01]  /*9140*/  ISETP.GT.U32.AND P1, PT, R0.reuse, R19, PT ;  /* 0x000000130000720c */ /* 0x040fe20003f24070 */
[C---:B------:R-:W-:Y:S01]  /*9150*/  IMAD R20, R0.reuse, R2, R20 ;  /* 0x0000000200147224 */ /* 0x040fe200078e0214 */
[----:B------:R-:W-:Y:S01]  /*9160*/  ISETP.GT.U32.AND P6, PT, R0, R4, PT ;  /* 0x000000040000720c */ /* 0x000fe20003fc4070 */
[----:B------:R0:W-:Y:S01]  /*9170*/  STL [R1+0x31c], R12 ;  /* 0x00031c0c01007387 */ /* 0x0001e20000100800 */
[----:B------:R-:W-:Y:S01]  /*9180*/  ISETP.GE.AND P2, PT, R56, RZ, PT ;  /* 0x000000ff3800720c */ /* 0x000fe20003f46270 */
[----:B0-----:R-:W-:-:S04]  /*9190*/  IMAD.MOV.U32 R12, RZ, RZ, R10 ;  /* 0x000000ffff0c7224 */ /* 0x001fc800078e000a */
[----:B------:R-:W-:Y:S01]  /*91a0*/  @!P5 IMAD.MOV R12, RZ, RZ, -R12 ;  /* 0x000000ffff0cd224 */ /* 0x000fe200078e0a0c */
[----:B------:R-:W-:-:S03]  /*91b0*/  ISETP.GT.U32.AND P5, PT, R0, R5, PT ;  /* 0x000000050000720c */ /* 0x000fc60003fa4070 */
[--C-:B------:R-:W-:Y:S01]  /*91c0*/  @!P1 IMAD.IADD R19, R19, 0x1, -R0.reuse ;  /* 0x0000000113139824 */ /* 0x100fe200078e0a00 */
[----:B------:R0:W-:Y:S01]  /*91d0*/  STL [R1+0x320], R12 ;  /* 0x0003200c01007387 */ /* 0x0001e20000100800 */
[----:B------:R-:W-:Y:S01]  /*91e0*/  @!P6 IMAD.IADD R4, R4, 0x1, -R0 ;  /* 0x000000010404e824 */ /* 0x000fe200078e0a00 */
[----:B------:R-:W-:Y:S01]  /*91f0*/  ISETP.GE.AND P4, PT, R57, RZ, PT ;  /* 0x000000ff3900720c */ /* 0x000fe20003f86270 */
[----:B------:R-:W-:Y:S01]  /*9200*/  IMAD.MOV.U32 R16, RZ, RZ, R19 ;  /* 0x000000ffff107224 */ /* 0x000fe200078e0013 */
[----:B0-----:R-:W5:Y:S03]  /*9210*/  LDL.LU R12, [R1+0x3c] ;  /* 0x00003c00010c7983 */ /* 0x001f660000300800 */
[----:B------:R-:W-:Y:S02]  /*9220*/  @!P2 IMAD.MOV R16, RZ, RZ, -R16 ;  /* 0x000000ffff10a224 */ /* 0x000fe400078e0a10 */
[----:B------:R-:W-:Y:S01]  /*9230*/  @!P5 IMAD.IADD R5, R5, 0x1, -R0 ;  /* 0x000000010505d824 */ /* 0x000fe200078e0a00 */
[----:B------:R-:W5:Y:S01]  /*9240*/  LDL.LU R43, [R1+0x64] ;  /* 0x00006400012b7983 */ /* 0x000f620000300800 */
[----:B------:R-:W-:-:S03]  /*9250*/  ISETP.GE.AND P0, PT, R58, RZ, PT ;  /* 0x000000ff3a00720c */ /* 0x000fc60003f06270 */
[----:B------:R0:W-:Y:S01]  /*9260*/  STL [R1+0x324], R16 ;  /* 0x0003241001007387 */ /* 0x0001e20000100800 */
[----:B---3--:R-:W-:-:S05]  /*9270*/  IABS R6, R41 ;  /* 0x0000002900067213 */ /* 0x008fca0000000000 */
[----:B------:R-:W-:-:S04]  /*9280*/  IMAD.HI.U32 R2, R8, R6, RZ ;  /* 0x0000000608027227 */ /* 0x000fc800078e00ff */
[----:B------:R-:W-:-:S04]  /*9290*/  IMAD.MOV R2, RZ, RZ, -R2 ;  /* 0x000000ffff027224 */ /* 0x000fc800078e0a02 */
[----:B------:R-:W-:-:S05]  /*92a0*/  IMAD R6, R0, R2, R6 ;  /* 0x0000000200067224 */ /* 0x000fca00078e0206 */
[----:B------:R-:W-:Y:S01]  /*92b0*/  ISETP.GT.U32.AND P6, PT, R0, R6, PT ;  /* 0x000000060000720c */ /* 0x000fe20003fc4070 */
[----:B0-----:R-:W-:-:S04]  /*92c0*/  IMAD.MOV.U32 R16, RZ, RZ, R5 ;  /* 0x000000ffff107224 */ /* 0x001fc800078e0005 */
[----:B------:R-:W-:-:S08]  /*92d0*/  @!P4 IMAD.MOV R16, RZ, RZ, -R16 ;  /* 0x000000ffff10c224 */ /* 0x000fd000078e0a10 */
[----:B------:R-:W-:Y:S01]  /*92e0*/  @!P6 IMAD.IADD R6, R6, 0x1, -R0 ;  /* 0x000000010606e824 */ /* 0x000fe200078e0a00 */
[----:B------:R0:W-:Y:S04]  /*92f0*/  STL [R1+0x1e4], R16 ;  /* 0x0001e41001007387 */ /* 0x0001e80000100800 */
[----:B------:R-:W-:Y:S01]  /*9300*/  ISETP.GT.U32.AND P4, PT, R0, R6, PT ;  /* 0x000000060000720c */ /* 0x000fe20003f84070 */
[----:B0-----:R-:W-:-:S04]  /*9310*/  IMAD.MOV.U32 R16, RZ, RZ, R4 ;  /* 0x000000ffff107224 */ /* 0x001fc800078e0004 */
[----:B------:R-:W-:-:S08]  /*9320*/  @!P0 IMAD.MOV R16, RZ, RZ, -R16 ;  /* 0x000000ffff108224 */ /* 0x000fd000078e0a10 */
[----:B------:R-:W-:Y:S01]  /*9330*/  @!P4 IMAD.IADD R6, R6, 0x1, -R0 ;  /* 0x000000010606c824 */ /* 0x000fe200078e0a00 */
[----:B------:R-:W-:Y:S01]  /*9340*/  STL [R1+0x318], R16 ;  /* 0x0003181001007387 */ /* 0x000fe20000100800 */
[----:B------:R-:W-:-:S03]  /*9350*/  ISETP.GE.AND P4, PT, R41, RZ, PT ;  /* 0x000000ff2900720c */ /* 0x000fc60003f86270 */
[----:B------:R-:W3:Y:S04]  /*9360*/  LDL.LU R42, [R1+0x68] ;  /* 0x00006800012a7983 */ /* 0x000ee80000300800 */
[----:B------:R-:W3:Y:S01]  /*9370*/  LDL.LU R41, [R1+0x6c] ;  /* 0x00006c0001297983 */ /* 0x000ee20000300800 */
[----:B------:R-:W-:Y:S01]  /*9380*/  IMAD.MOV.U32 R39, RZ, RZ, R11 ;  /* 0x000000ffff277224 */ /* 0x000fe200078e000b */
[----:B--2---:R-:W-:Y:S01]  /*9390*/  IABS R11, R60 ;  /* 0x0000003c000b7213 */ /* 0x004fe20000000000 */
[----:B------:R-:W-:Y:S02]  /*93a0*/  IMAD.MOV.U32 R40, RZ, RZ, R38 ;  /* 0x000000ffff287224 */ /* 0x000fe400078e0026 */
[----:B------:R-:W-:Y:S02]  /*93b0*/  IMAD.MOV.U32 R38, RZ, RZ, R37 ;  /* 0x000000ffff267224 */ /* 0x000fe400078e0025 */
[----:B------:R-:W-:-:S02]  /*93c0*/  IMAD.MOV.U32 R37, RZ, RZ, R24 ;  /* 0x000000ffff257224 */ /* 0x000fc400078e0018 */
[----:B------:R-:W-:Y:S02]  /*93d0*/  IMAD.MOV.U32 R24, RZ, RZ, R23 ;  /* 0x000000ffff187224 */ /* 0x000fe400078e0017 */
[----:B------:R-:W-:Y:S02]  /*93e0*/  IMAD.MOV.U32 R23, RZ, RZ, R21 ;  /* 0x000000ffff177224 */ /* 0x000fe400078e0015 */
[----:B------:R-:W-:-:S04]  /*93f0*/  IMAD.HI.U32 R21, R8, R11, RZ ;  /* 0x0000000b08157227 */ /* 0x000fc800078e00ff */
[----:B------:R-:W-:Y:S01]  /*9400*/  IMAD.MOV R21, RZ, RZ, -R21 ;  /* 0x000000ffff157224 */ /* 0x000fe200078e0a15 */
[----:B------:R-:W-:-:S03]  /*9410*/  ISETP.GT.U32.AND P1, PT, R0, R20, PT ;  /* 0x000000140000720c */ /* 0x000fc60003f24070 */
[----:B------:R-:W-:-:S05]  /*9420*/  IMAD R11, R0, R21, R11 ;  /* 0x00000015000b7224 */ /* 0x000fca00078e020b */
[----:B------:R-:W-:Y:S01]  /*9430*/  ISETP.GT.U32.AND P2, PT, R0, R11, PT ;  /* 0x0000000b0000720c */ /* 0x000fe20003f44070 */
[----:B------:R-:W-:Y:S02]  /*9440*/  IMAD.MOV.U32 R61, RZ, RZ, R39 ;  /* 0x000000ffff3d7224 */ /* 0x000fe400078e0027 */
[----:B------:R-:W-:Y:S02]  /*9450*/  IMAD.MOV.U32 R39, RZ, RZ, R28 ;  /* 0x000000ffff277224 */ /* 0x000fe400078e001c */
[----:B------:R-:W-:Y:S02]  /*9460*/  @!P1 IMAD.IADD R20, R20, 0x1, -R0 ;  /* 0x0000000114149824 */ /* 0x000fe400078e0a00 */
[----:B------:R-:W-:-:S06]  /*9470*/  IMAD.MOV.U32 R28, RZ, RZ, R22 ;  /* 0x000000ffff1c7224 */ /* 0x000fcc00078e0016 */
[----:B------:R-:W-:Y:S01]  /*9480*/  @!P2 IMAD.IADD R11, R11, 0x1, -R0 ;  /* 0x000000010b0ba824 */ /* 0x000fe200078e0a00 */
[----:B------:R-:W-:Y:S02]  /*9490*/  ISETP.GT.U32.AND P2, PT, R0, R20, PT ;  /* 0x000000140000720c */ /* 0x000fe40003f44070 */
[----:B------:R-:W-:Y:S02]  /*94a0*/  ISETP.GE.AND P3, PT, R59, RZ, PT ;  /* 0x000000ff3b00720c */ /* 0x000fe40003f66270 */
[----:B------:R-:W-:-:S09]  /*94b0*/  ISETP.GE.AND P1, PT, R60, RZ, PT ;  /* 0x000000ff3c00720c */ /* 0x000fd20003f26270 */
[----:B------:R-:W-:Y:S01]  /*94c0*/  @!P2 IMAD.IADD R20, R20, 0x1, -R0 ;  /* 0x000000011414a824 */ /* 0x000fe200078e0a00 */
[----:B----4-:R-:W-:-:S05]  /*94d0*/  IABS R7, R15 ;  /* 0x0000000f00077213 */ /* 0x010fca0000000000 */
[----:B------:R-:W-:-:S04]  /*94e0*/  IMAD.HI.U32 R9, R8, R7, RZ ;  /* 0x0000000708097227 */ /* 0x000fc800078e00ff */
[----:B------:R-:W-:-:S04]  /*94f0*/  IMAD.MOV R9, RZ, RZ, -R9 ;  /* 0x000000ffff097224 */ /* 0x000fc800078e0a09 */
[----:B------:R-:W-:-:S05]  /*9500*/  IMAD R7, R0, R9, R7 ;  /* 0x0000000900077224 */ /* 0x000fca00078e0207 */
[----:B------:R-:W-:Y:S02]  /*9510*/  ISETP.GT.U32.AND P5, PT, R0, R7, PT ;  /* 0x000000070000720c */ /* 0x000fe40003fa4070 */
[----:B-----5:R-:W-:-:S05]  /*9520*/  IABS R2, R14 ;  /* 0x0000000e00027213 */ /* 0x020fca0000000000 */
[----:B------:R-:W-:Y:S01]  /*9530*/  IMAD.HI.U32 R22, R8, R2, RZ ;  /* 0x0000000208167227 */ /* 0x000fe200078e00ff */
[----:B------:R-:W-:-:S03]  /*9540*/  IABS R9, R44 ;  /* 0x0000002c00097213 */ /* 0x000fc60000000000 */
[----:B------:R-:W-:Y:S02]  /*9550*/  IMAD.MOV R22, RZ, RZ, -R22 ;  /* 0x000000ffff167224 */ /* 0x000fe400078e0a16 */
[----:B------:R-:W-:-:S04]  /*9560*/  IMAD.HI.U32 R21, R8, R9, RZ ;  /* 0x0000000908157227 */ /* 0x000fc800078e00ff */
[----:B------:R-:W-:Y:S02]  /*9570*/  IMAD.MOV R21, RZ, RZ, -R21 ;  /* 0x000000ffff157224 */ /* 0x000fe400078e0a15 */
[C---:B------:R-:W-:Y:S01]  /*9580*/  IMAD R2, R0.reuse, R22, R2 ;  /* 0x0000001600027224 */ /* 0x040fe200078e0202 */
[----:B------:R-:W-:Y:S01]  /*9590*/  IABS R10, R13 ;  /* 0x0000000d000a7213 */ /* 0x000fe20000000000 */
[----:B------:R-:W-:Y:S02]  /*95a0*/  @!P5 IMAD.IADD R7, R7, 0x1, -R0 ;  /* 0x000000010707d824 */ /* 0x000fe400078e0a00 */
[C---:B------:R-:W-:Y:S01]  /*95b0*/  IMAD R9, R0.reuse, R21, R9 ;  /* 0x0000001500097224 */ /* 0x040fe200078e0209 */
[----:B------:R-:W-:Y:S01]  /*95c0*/  ISETP.GT.U32.AND P0, PT, R0, R2, PT ;  /* 0x000000020000720c */ /* 0x000fe20003f04070 */
[----:B------:R-:W-:Y:S01]  /*95d0*/  IMAD.HI.U32 R19, R8, R10, RZ ;  /* 0x0000000a08137227 */ /* 0x000fe200078e00ff */
[C---:B------:R-:W-:Y:S02]  /*95e0*/  ISETP.GT.U32.AND P6, PT, R0.reuse, R7, PT ;  /* 0x000000070000720c */ /* 0x040fe40003fc4070 */
[----:B------:R-:W-:-:S02]  /*95f0*/  ISETP.GT.U32.AND P5, PT, R0, R11, PT ;  /* 0x0000000b0000720c */ /* 0x000fc40003fa4070 */
[----:B------:R-:W-:Y:S01]  /*9600*/  ISETP.GT.U32.AND P2, PT, R0, R9, PT ;  /* 0x000000090000720c */ /* 0x000fe20003f44070 */
[----:B------:R-:W-:-:S04]  /*9610*/  IMAD.MOV R19, RZ, RZ, -R19 ;  /* 0x000000ffff137224 */ /* 0x000fc800078e0a13 */
[----:B------:R-:W-:Y:S02]  /*9620*/  IMAD R10, R0, R19, R10 ;  /* 0x00000013000a7224 */ /* 0x000fe400078e020a */
[----:B------:R-:W-:Y:S01]  /*9630*/  @!P0 IMAD.IADD R2, R2, 0x1, -R0 ;  /* 0x0000000102028824 */ /* 0x000fe200078e0a00 */
[----:B------:R-:W-:Y:S01]  /*9640*/  ISETP.GE.AND P0, PT, R14, RZ, PT ;  /* 0x000000ff0e00720c */ /* 0x000fe20003f06270 */
[----:B------:R-:W-:Y:S02]  /*9650*/  IMAD.MOV.U32 R14, RZ, RZ, R20 ;  /* 0x000000ffff0e7224 */ /* 0x000fe400078e0014 */
[--C-:B------:R-:W-:Y:S01]  /*9660*/  @!P6 IMAD.IADD R7, R7, 0x1, -R0.reuse ;  /* 0x000000010707e824 */ /* 0x100fe200078e0a00 */
[----:B------:R-:W-:Y:S01]  /*9670*/  ISETP.GT.U32.AND P6, PT, R0, R10, PT ;  /* 0x0000000a0000720c */ /* 0x000fe20003fc4070 */
[--C-:B------:R-:W-:Y:S02]  /*9680*/  @!P5 IMAD.IADD R11, R11, 0x1, -R0.reuse ;  /* 0x000000010b0bd824 */ /* 0x100fe400078e0a00 */
[----:B------:R-:W-:-:S02]  /*9690*/  @!P2 IMAD.IADD R9, R9, 0x1, -R0 ;  /* 0x000000010909a824 */ /* 0x000fc400078e0a00 */
[----:B------:R-:W-:Y:S01]  /*96a0*/  @!P3 IMAD.MOV R14, RZ, RZ, -R14 ;  /* 0x000000ffff0eb224 */ /* 0x000fe200078e0a0e */
[C---:B------:R-:W-:Y:S01]  /*96b0*/  ISETP.GT.U32.AND P3, PT, R0.reuse, R2, PT ;  /* 0x000000020000720c */ /* 0x040fe20003f64070 */
[----:B------:R-:W-:Y:S01]  /*96c0*/  @!P1 IMAD.MOV R11, RZ, RZ, -R11 ;  /* 0x000000ffff0b9224 */ /* 0x000fe200078e0a0b */
[----:B------:R-:W-:Y:S02]  /*96d0*/  ISETP.GT.U32.AND P1, PT, R0, R9, PT ;  /* 0x000000090000720c */ /* 0x000fe40003f24070 */
[----:B------:R-:W-:-:S03]  /*96e0*/  ISETP.GE.AND P5, PT, R15, RZ, PT ;  /* 0x000000ff0f00720c */ /* 0x000fc60003fa6270 */
[--C-:B------:R-:W-:Y:S01]  /*96f0*/  @!P6 IMAD.IADD R10, R10, 0x1, -R0.reuse ;  /* 0x000000010a0ae824 */ /* 0x100fe200078e0a00 */
[----:B------:R-:W-:Y:S04]  /*9700*/  STL [R1+0x2e0], R14 ;  /* 0x0002e00e01007387 */ /* 0x000fe80000100800 */
[----:B------:R0:W-:Y:S01]  /*9710*/  STL [R1+0x2ec], R11 ;  /* 0x0002ec0b01007387 */ /* 0x0001e20000100800 */
[----:B------:R-:W-:Y:S01]  /*9720*/  @!P3 IMAD.IADD R2, R2, 0x1, -R0 ;  /* 0x000000010202b824 */ /* 0x000fe200078e0a00 */
[----:B------:R-:W-:-:S05]  /*9730*/  IABS R4, R12 ;  /* 0x0000000c00047213 */ /* 0x000fca0000000000 */
[----:B------:R-:W-:-:S04]  /*9740*/  IMAD.HI.U32 R21, R8, R4, RZ ;  /* 0x0000000408157227 */ /* 0x000fc800078e00ff */
[----:B------:R-:W-:Y:S01]  /*9750*/  IMAD.MOV R21, RZ, RZ, -R21 ;  /* 0x000000ffff157224 */ /* 0x000fe200078e0a15 */
[C---:B------:R-:W-:Y:S01]  /*9760*/  ISETP.GT.U32.AND P6, PT, R0.reuse, R10, PT ;  /* 0x0000000a0000720c */ /* 0x040fe20003fc4070 */
[----:B0-----:R-:W-:Y:S02]  /*9770*/  IMAD.MOV.U32 R11, RZ, RZ, R7 ;  /* 0x000000ffff0b7224 */ /* 0x001fe400078e0007 */
[----:B------:R-:W-:Y:S02]  /*9780*/  IMAD R4, R0, R21, R4 ;  /* 0x0000001500047224 */ /* 0x000fe400078e0204 */
[----:B------:R-:W-:Y:S01]  /*9790*/  @!P1 IMAD.IADD R9, R9, 0x1, -R0 ;  /* 0x0000000109099824 */ /* 0x000fe200078e0a00 */
[----:B------:R-:W-:Y:S01]  /*97a0*/  ISETP.GE.AND P1, PT, R12, RZ, PT ;  /* 0x000000ff0c00720c */ /* 0x000fe20003f26270 */
[----:B------:R-:W-:Y:S01]  /*97b0*/  IMAD.MOV.U32 R12, RZ, RZ, R2 ;  /* 0x000000ffff0c7224 */ /* 0x000fe200078e0002 */
[----:B------:R-:W-:Y:S01]  /*97c0*/  ISETP.GE.AND P2, PT, R44, RZ, PT ;  /* 0x000000ff2c00720c */ /* 0x000fe20003f46270 */
[----:B------:R-:W-:Y:S01]  /*97d0*/  @!P4 IMAD.MOV R6, RZ, RZ, -R6 ;  /* 0x000000ffff06c224 */ /* 0x000fe200078e0a06 */
[----:B------:R-:W-:Y:S01]  /*97e0*/  ISETP.GE.AND P4, PT, R13, RZ, PT ;  /* 0x000000ff0d00720c */ /* 0x000fe20003f86270 */
[----:B------:R-:W-:Y:S01]  /*97f0*/  @!P5 IMAD.MOV R11, RZ, RZ, -R11 ;  /* 0x000000ffff0bd224 */ /* 0x000fe200078e0a0b */
[----:B------:R-:W-:Y:S01]  /*9800*/  ISETP.GT.U32.AND P5, PT, R0, R4, PT ;  /* 0x000000040000720c */ /* 0x000fe20003fa4070 */
[----:B------:R-:W-:Y:S01]  /*9810*/  @!P0 IMAD.MOV R12, RZ, RZ, -R12 ;  /* 0x000000ffff0c8224 */ /* 0x000fe200078e0a0c */
[----:B------:R-:W2:Y:S04]  /*9820*/  LDL.LU R44, [R1+0x78] ;  /* 0x00007800012c7983 */ /* 0x000ea80000300800 */
[----:B------:R-:W-:Y:S01]  /*9830*/  STL [R1+0x2f0], R11 ;  /* 0x0002f00b01007387 */ /* 0x000fe20000100800 */
[----:B------:R-:W-:-:S03]  /*9840*/  @!P6 IMAD.IADD R10, R10, 0x1, -R0 ;  /* 0x000000010a0ae824 */ /* 0x000fc600078e0a00 */
[----:B------:R-:W-:Y:S04]  /*9850*/  STL [R1+0x314], R6 ;  /* 0x0003140601007387 */ /* 0x000fe80000100800 */
[----:B------:R0:W-:Y:S01]  /*9860*/  STL [R1+0x310], R12 ;  /* 0x0003100c01007387 */ /* 0x0001e20000100800 */
[----:B------:R-:W-:Y:S01]  /*9870*/  @!P4 IMAD.MOV R10, RZ, RZ, -R10 ;  /* 0x000000ffff0ac224 */ /* 0x000fe200078e0a0a */
[----:B------:R-:W-:Y:S01]  /*9880*/  IABS R5, R43 ;  /* 0x0000002b00057213 */ /* 0x000fe20000000000 */
[----:B------:R-:W-:Y:S01]  /*9890*/  @!P5 IMAD.IADD R4, R4, 0x1, -R0 ;  /* 0x000000010404d824 */ /* 0x000fe200078e0a00 */
[----:B------:R-:W-:Y:S02]  /*98a0*/  ISETP.GE.AND P6, PT, R43, RZ, PT ;  /* 0x000000ff2b00720c */ /* 0x000fe40003fc6270 */
[----:B------:R-:W4:Y:S01]  /*98b0*/  LDL.LU R43, [R1+0x84] ;  /* 0x00008400012b7983 */ /* 0x000f220000300800 */
[----:B0-----:R-:W-:-:S04]  /*98c0*/  IMAD.MOV.U32 R12, RZ, RZ, R9 ;  /* 0x000000ffff0c7224 */ /* 0x001fc800078e0009 */
[----:B------:R-:W-:Y:S01]  /*98d0*/  @!P2 IMAD.MOV R12, RZ, RZ, -R12 ;  /* 0x000000ffff0ca224 */ /* 0x000fe200078e0a0c */
[----:B---3--:R-:W-:Y:S02]  /*98e0*/  IABS R7, R42 ;  /* 0x0000002a00077213 */ /* 0x008fe40000000000 */
[----:B------:R-:W-:Y:S02]  /*98f0*/  ISETP.GE.AND P5, PT, R42, RZ, PT ;  /* 0x000000ff2a00720c */ /* 0x000fe40003fa6270 */
[----:B------:R-:W3:Y:S01]  /*9900*/  LDL.LU R42, [R1+0x8c] ;  /* 0x00008c00012a7983 */ /* 0x000ee20000300800 */
[----:B------:R-:W-:Y:S02]  /*9910*/  IABS R6, R41 ;  /* 0x0000002900067213 */ /* 0x000fe40000000000 */
[----:B------:R-:W-:Y:S01]  /*9920*/  ISETP.GE.AND P4, PT, R41, RZ, PT ;  /* 0x000000ff2900720c */ /* 0x000fe20003f86270 */
[----:B------:R-:W-:Y:S04]  /*9930*/  STL [R1+0x300], R12 ;  /* 0x0003000c01007387 */ /* 0x000fe80000100800 */
[----:B------:R-:W-:Y:S04]  /*9940*/  STL [R1+0x304], R10 ;  /* 0x0003040a01007387 */ /* 0x000fe80000100800 */
[----:B------:R-:W5:Y:S01]  /*9950*/  LDL.LU R41, [R1+0x80] ;  /* 0x0000800001297983 */ /* 0x000f620000300800 */
[----:B------:R-:W-:-:S04]  /*9960*/  IMAD.HI.U32 R19, R8, R5, RZ ;  /* 0x0000000508137227 */ /* 0x000fc800078e00ff */
[----:B------:R-:W-:-:S04]  /*9970*/  IMAD.HI.U32 R11, R8, R7, RZ ;  /* 0x00000007080b7227 */ /* 0x000fc800078e00ff */
[----:B------:R-:W-:Y:S02]  /*9980*/  IMAD.MOV R19, RZ, RZ, -R19 ;  /* 0x000000ffff137224 */ /* 0x000fe400078e0a13 */
[----:B------:R-:W-:Y:S02]  /*9990*/  IMAD.MOV R11, RZ, RZ, -R11 ;  /* 0x000000ffff0b7224 */ /* 0x000fe400078e0a0b */
[C---:B------:R-:W-:Y:S02]  /*99a0*/  IMAD R5, R0.reuse, R19, R5 ;  /* 0x0000001300057224 */ /* 0x040fe400078e0205 */
[----:B------:R-:W-:-:S03]  /*99b0*/  IMAD R7, R0, R11, R7 ;  /* 0x0000000b00077224 */ /* 0x000fc600078e0207 */
[C---:B------:R-:W-:Y:S02]  /*99c0*/  ISETP.GT.U32.AND P3, PT, R0.reuse, R5, PT ;  /* 0x000000050000720c */ /* 0x040fe40003f64070 */
[C---:B------:R-:W-:Y:S02]  /*99d0*/  ISETP.GT.U32.AND P2, PT, R0.reuse, R7, PT ;  /* 0x000000070000720c */ /* 0x040fe40003f44070 */
[----:B------:R-:W-:-:S09]  /*99e0*/  ISETP.GT.U32.AND P0, PT, R0, R4, PT ;  /* 0x000000040000720c */ /* 0x000fd20003f04070 */
[--C-:B------:R-:W-:Y:S02]  /*99f0*/  @!P3 IMAD.IADD R5, R5, 0x1, -R0.reuse ;  /* 0x000000010505b824 */ /* 0x100fe400078e0a00 */
[----:B------:R-:W-:-:S03]  /*9a00*/  @!P2 IMAD.IADD R7, R7, 0x1, -R0 ;  /* 0x000000010707a824 */ /* 0x000fc600078e0a00 */
[C---:B------:R-:W-:Y:S02]  /*9a10*/  ISETP.GT.U32.AND P3, PT, R0.reuse, R5, PT ;  /* 0x000000050000720c */ /* 0x040fe40003f64070 */
[----:B------:R-:W-:Y:S01]  /*9a20*/  ISETP.GT.U32.AND P2, PT, R0, R7, PT ;  /* 0x000000070000720c */ /* 0x000fe20003f44070 */
[----:B------:R-:W-:-:S04]  /*9a30*/  @!P0 IMAD.IADD R4, R4, 0x1, -R0 ;  /* 0x0000000104048824 */ /* 0x000fc800078e0a00 */
[----:B------:R-:W-:-:S06]  /*9a40*/  @!P1 IMAD.MOV R4, RZ, RZ, -R4 ;  /* 0x000000ffff049224 */ /* 0x000fcc00078e0a04 */
[--C-:B------:R-:W-:Y:S02]  /*9a50*/  @!P3 IMAD.IADD R5, R5, 0x1, -R0.reuse ;  /* 0x000000010505b824 */ /* 0x100fe400078e0a00 */
[----:B------:R-:W-:Y:S02]  /*9a60*/  @!P2 IMAD.IADD R7, R7, 0x1, -R0 ;  /* 0x000000010707a824 */ /* 0x000fe400078e0a00 */
[----:B------:R-:W-:Y:S01]  /*9a70*/  @!P6 IMAD.MOV R5, RZ, RZ, -R5 ;  /* 0x000000ffff05e224 */ /* 0x000fe200078e0a05 */
[----:B------:R4:W-:Y:S01]  /*9a80*/  STL [R1+0x30c], R4 ;  /* 0x00030c0401007387 */ /* 0x0009e20000100800 */
[----:B------:R-:W-:Y:S01]  /*9a90*/  @!P5 IMAD.MOV R7, RZ, RZ, -R7 ;  /* 0x000000ffff07d224 */ /* 0x000fe200078e0a07 */
[----:B----4-:R-:W-:Y:S02]  /*9aa0*/  IABS R4, R43 ;  /* 0x0000002b00047213 */ /* 0x010fe40000000000 */
[----:B------:R-:W-:Y:S02]  /*9ab0*/  ISETP.GE.AND P2, PT, R43, RZ, PT ;  /* 0x000000ff2b00720c */ /* 0x000fe40003f46270 */
[----:B---3--:R-:W-:-:S02]  /*9ac0*/  IABS R19, R42 ;  /* 0x0000002a00137213 */ /* 0x008fc40000000000 */
[----:B------:R-:W-:Y:S02]  /*9ad0*/  ISETP.GE.AND P5, PT, R42, RZ, PT ;  /* 0x000000ff2a00720c */ /* 0x000fe40003fa6270 */
[----:B-----5:R-:W-:Y:S02]  /*9ae0*/  IABS R10, R41 ;  /* 0x00000029000a7213 */ /* 0x020fe40000000000 */
[----:B------:R-:W-:Y:S02]  /*9af0*/  ISETP.GE.AND P1, PT, R41, RZ, PT ;  /* 0x000000ff2900720c */ /* 0x000fe40003f26270 */
[----:B------:R-:W3:Y:S04]  /*9b00*/  LDL.LU R41, [R1+0xa4] ;  /* 0x0000a40001297983 */ /* 0x000ee80000300800 */
[----:B------:R0:W-:Y:S04]  /*9b10*/  STL [R1+0x308], R5 ;  /* 0x0003080501007387 */ /* 0x0001e80000100800 */
[----:B------:R-:W4:Y:S04]  /*9b20*/  LDL.LU R15, [R1+0xa8] ;  /* 0x0000a800010f7983 */ /* 0x000f280000300800 */
[----:B------:R1:W-:Y:S04]  /*9b30*/  STL [R1+0x2f8], R7 ;  /* 0x0002f80701007387 */ /* 0x0003e80000100800 */
[----:B------:R-:W5:Y:S04]  /*9b40*/  LDL.LU R42, [R1+0x90] ;  /* 0x00009000012a7983 */ /* 0x000f680000300800 */
[----:B------:R-:W4:Y:S04]  /*9b50*/  LDL.LU R12, [R1+0xac] ;  /* 0x0000ac00010c7983 */ /* 0x000f280000300800 */
[----:B------:R-:W3:Y:S01]  /*9b60*/  LDL.LU R43, [R1+0x94] ;  /* 0x00009400012b7983 */ /* 0x000ee20000300800 */
[----:B------:R-:W-:-:S04]  /*9b70*/  IMAD.HI.U32 R2, R8, R6, RZ ;  /* 0x0000000608027227 */ /* 0x000fc800078e00ff */
[----:B------:R-:W-:-:S04]  /*9b80*/  IMAD.MOV R2, RZ, RZ, -R2 ;  /* 0x000000ffff027224 */ /* 0x000fc800078e0a02 */
[----:B------:R-:W-:Y:S01]  /*9b90*/  IMAD R6, R0, R2, R6 ;  /* 0x0000000200067224 */ /* 0x000fe200078e0206 */
[----:B--2---:R-:W-:-:S04]  /*9ba0*/  IABS R9, R44 ;  /* 0x0000002c00097213 */ /* 0x004fc80000000000 */
[----:B------:R-:W-:Y:S01]  /*9bb0*/  ISETP.GT.U32.AND P0, PT, R0, R6, PT ;  /* 0x000000060000720c */ /* 0x000fe20003f04070 */
[----:B------:R-:W-:-:S04]  /*9bc0*/  IMAD.HI.U32 R2, R8, R9, RZ ;  /* 0x0000000908027227 */ /* 0x000fc800078e00ff */
[----:B------:R-:W-:-:S04]  /*9bd0*/  IMAD.MOV R2, RZ, RZ, -R2 ;  /* 0x000000ffff027224 */ /* 0x000fc800078e0a02 */
[----:B------:R-:W-:-:S04]  /*9be0*/  IMAD R9, R0, R2, R9 ;  /* 0x0000000200097224 */ /* 0x000fc800078e0209 */
[----:B------:R-:W-:Y:S01]  /*9bf0*/  @!P0 IMAD.IADD R6, R6, 0x1, -R0 ;  /* 0x0000000106068824 */ /* 0x000fe200078e0a00 */
[----:B------:R-:W-:Y:S01]  /*9c00*/  ISETP.GT.U32.AND P6, PT, R0, R9, PT ;  /* 0x000000090000720c */ /* 0x000fe20003fc4070 */
[----:B------:R-:W-:-:S03]  /*9c10*/  IMAD.HI.U32 R2, R8, R10, RZ ;  /* 0x0000000a08027227 */ /* 0x000fc600078e00ff */
[----:B------:R-:W-:Y:S01]  /*9c20*/  ISETP.GT.U32.AND P0, PT, R0, R6, PT ;  /* 0x000000060000720c */ /* 0x000fe20003f04070 */
[----:B------:R-:W-:-:S04]  /*9c30*/  IMAD.MOV R2, RZ, RZ, -R2 ;  /* 0x000000ffff027224 */ /* 0x000fc800078e0a02 */
[----:B------:R-:W-:-:S04]  /*9c40*/  IMAD R10, R0, R2, R10 ;  /* 0x00000002000a7224 */ /* 0x000fc800078e020a */
[----:B------:R-:W-:-:S04]  /*9c50*/  @!P6 IMAD.IADD R9, R9, 0x1, -R0 ;  /* 0x000000010909e824 */ /* 0x000fc800078e0a00 */
[----:B------:R-:W-:Y:S01]  /*9c60*/  @!P0 IMAD.IADD R6, R6, 0x1, -R0 ;  /* 0x0000000106068824 */ /* 0x000fe200078e0a00 */
[C---:B------:R-:W-:Y:S02]  /*9c70*/  ISETP.GT.U32.AND P0, PT, R0.reuse, R10, PT ;  /* 0x0000000a0000720c */ /* 0x040fe40003f04070 */
[----:B------:R-:W-:Y:S01]  /*9c80*/  ISETP.GT.U32.AND P6, PT, R0, R9, PT ;  /* 0x000000090000720c */ /* 0x000fe20003fc4070 */
[----:B------:R-:W-:Y:S01]  /*9c90*/  @!P4 IMAD.MOV R6, RZ, RZ, -R6 ;  /* 0x000000ffff06c224 */ /* 0x000fe200078e0a06 */
[----:B------:R-:W-:-:S04]  /*9ca0*/  ISETP.GE.AND P3, PT, R44, RZ, PT ;  /* 0x000000ff2c00720c */ /* 0x000fc80003f66270 */
[----:B------:R-:W-:Y:S04]  /*9cb0*/  STL [R1+0x2fc], R6 ;  /* 0x0002fc0601007387 */ /* 0x000fe80000100800 */
[----:B------:R-:W2:Y:S01]  /*9cc0*/  LDL.LU R44, [R1+0xb8] ;  /* 0x0000b800012c7983 */ /* 0x000ea20000300800 */
[----:B------:R-:W-:Y:S02]  /*9cd0*/  @!P0 IMAD.IADD R10, R10, 0x1, -R0 ;  /* 0x000000010a0a8824 */ /* 0x000fe400078e0a00 */
[----:B0-----:R-:W-:-:S03]  /*9ce0*/  IMAD.HI.U32 R5, R8, R4, RZ ;  /* 0x0000000408057227 */ /* 0x001fc600078e00ff */
[----:B------:R-:W-:Y:S01]  /*9cf0*/  ISETP.GT.U32.AND P0, PT, R0, R10, PT ;  /* 0x0000000a0000720c */ /* 0x000fe20003f04070 */
[----:B------:R-:W-:Y:S02]  /*9d00*/  @!P6 IMAD.IADD R9, R9, 0x1, -R0 ;  /* 0x000000010909e824 */ /* 0x000fe400078e0a00 */
[----:B------:R-:W-:-:S04]  /*9d10*/  IMAD.HI.U32 R2, R8, R19, RZ ;  /* 0x0000001308027227 */ /* 0x000fc800078e00ff */
[----:B------:R-:W-:Y:S02]  /*9d20*/  IMAD.MOV R5, RZ, RZ, -R5 ;  /* 0x000000ffff057224 */ /* 0x000fe400078e0a05 */
[----:B------:R-:W-:Y:S02]  /*9d30*/  IMAD.MOV.U32 R13, RZ, RZ, R9 ;  /* 0x000000ffff0d7224 */ /* 0x000fe400078e0009 */
[----:B------:R-:W-:Y:S02]  /*9d40*/  IMAD.MOV R2, RZ, RZ, -R2 ;  /* 0x000000ffff027224 */ /* 0x000fe400078e0a02 */
[C---:B------:R-:W-:Y:S02]  /*9d50*/  IMAD R4, R0.reuse, R5, R4 ;  /* 0x0000000500047224 */ /* 0x040fe400078e0204 */
[----:B------:R-:W-:Y:S02]  /*9d60*/  @!P3 IMAD.MOV R13, RZ, RZ, -R13 ;  /* 0x000000ffff0db224 */ /* 0x000fe400078e0a0d */
[C---:B------:R-:W-:Y:S01]  /*9d70*/  IMAD R19, R0.reuse, R2, R19 ;  /* 0x0000000200137224 */ /* 0x040fe200078e0213 */
[----:B------:R-:W-:Y:S01]  /*9d80*/  ISETP.GT.U32.AND P6, PT, R0, R4, PT ;  /* 0x000000040000720c */ /* 0x000fe20003fc4070 */
[----:B------:R-:W-:-:S03]  /*9d90*/  @!P0 IMAD.IADD R10, R10, 0x1, -R0 ;  /* 0x000000010a0a8824 */ /* 0x000fc600078e0a00 */
[----:B------:R-:W-:-:S09]  /*9da0*/  ISETP.GT.U32.AND P3, PT, R0, R19, PT ;  /* 0x000000130000720c */ /* 0x000fd20003f64070 */
[----:B------:R-:W-:-:S04]  /*9db0*/  @!P6 IMAD.IADD R4, R4, 0x1, -R0 ;  /* 0x000000010404e824 */ /* 0x000fc800078e0a00 */
[----:B------:R-:W-:Y:S01]  /*9dc0*/  @!P3 IMAD.IADD R19, R19, 0x1, -R0 ;  /* 0x000000011313b824 */ /* 0x000fe200078e0a00 */
[----:B------:R-:W-:-:S13]  /*9dd0*/  ISETP.GT.U32.AND P3, PT, R0, R4, PT ;  /* 0x000000040000720c */ /* 0x000fda0003f64070 */
[----:B------:R-:W-:-:S04]  /*9de0*/  @!P3 IMAD.IADD R4, R4, 0x1, -R0 ;  /* 0x000000010404b824 */ /* 0x000fc800078e0a00 */
[----:B------:R-:W-:-:S04]  /*9df0*/  IMAD.MOV.U32 R16, RZ, RZ, R4 ;  /* 0x000000ffff107224 */ /* 0x000fc800078e0004 */
[----:B------:R-:W-:Y:S01]  /*9e00*/  @!P2 IMAD.MOV R16, RZ, RZ, -R16 ;  /* 0x000000ffff10a224 */ /* 0x000fe200078e0a10 */
[----:B-----5:R-:W-:Y:S02]  /*9e10*/  ISETP.GE.AND P4, PT, R42, RZ, PT ;  /* 0x000000ff2a00720c */ /* 0x020fe40003f86270 */
[----:B-1----:R-:W-:Y:S02]  /*9e20*/  IABS R7, R42 ;  /* 0x0000002a00077213 */ /* 0x002fe40000000000 */
[----:B------:R-:W5:Y:S04]  /*9e30*/  LDL.LU R42, [R1+0xbc] ;  /* 0x0000bc00012a7983 */ /* 0x000f680000300800 */
[----:B------:R0:W-:Y:S04]  /*9e40*/  STL [R1+0x2f4], R13 ;  /* 0x0002f40d01007387 */ /* 0x0001e80000100800 */
[----:B------:R-:W5:Y:S01]  /*9e50*/  LDL.LU R14, [R1+0xc0] ;  /* 0x0000c000010e7983 */ /* 0x000f620000300800 */
[----:B0-----:R-:W-:-:S04]  /*9e60*/  IMAD.MOV.U32 R13, RZ, RZ, R10 ;  /* 0x000000ffff0d7224 */ /* 0x001fc800078e000a */
[----:B------:R-:W-:Y:S01]  /*9e70*/  @!P1 IMAD.MOV R13, RZ, RZ, -R13 ;  /* 0x000000ffff0d9224 */ /* 0x000fe200078e0a0d */
[----:B---3--:R-:W-:-:S04]  /*9e80*/  IABS R2, R43 ;  /* 0x0000002b00027213 */ /* 0x008fc80000000000 */
[----:B------:R0:W-:Y:S01]  /*9e90*/  STL [R1+0x2e8], R13 ;  /* 0x0002e80d01007387 */ /* 0x0001e20000100800 */
[----:B------:R-:W-:-:S03]  /*9ea0*/  IMAD.HI.U32 R6, R8, R2, RZ ;  /* 0x0000000208067227 */ /* 0x000fc600078e00ff */
[----:B0-----:R-:W3:Y:S01]  /*9eb0*/  LDL.LU R13, [R1+0xc4] ;  /* 0x0000c400010d7983 */ /* 0x001ee20000300800 */
[----:B------:R-:W-:-:S04]  /*9ec0*/  IMAD.MOV R6, RZ, RZ, -R6 ;  /* 0x000000ffff067224 */ /* 0x000fc800078e0a06 */
[----:B------:R-:W-:-:S05]  /*9ed0*/  IMAD R2, R0, R6, R2 ;  /* 0x0000000600027224 */ /* 0x000fca00078e0202 */
[----:B------:R-:W-:Y:S01]  /*9ee0*/  ISETP.GT.U32.AND P3, PT, R0, R2, PT ;  /* 0x000000020000720c */ /* 0x000fe20003f64070 */
[----:B------:R0:W-:Y:S01]  /*9ef0*/  STL [R1+0x2e4], R16 ;  /* 0x0002e41001007387 */ /* 0x0001e20000100800 */
[----:B------:R-:W-:Y:S02]  /*9f00*/  ISETP.GE.AND P0, PT, R43, RZ, PT ;  /* 0x000000ff2b00720c */ /* 0x000fe40003f06270 */
[----:B------:R-:W-:Y:S01]  /*9f10*/  IABS R20, R41 ;  /* 0x0000002900147213 */ /* 0x000fe20000000000 */
[----:B------:R-:W3:Y:S08]  /*9f20*/  LDL.LU R43, [R1+0xc8] ;  /* 0x0000c800012b7983 */ /* 0x000ef00000300800 */
[----:B------:R-:W-:Y:S01]  /*9f30*/  @!P3 IMAD.IADD R2, R2, 0x1, -R0 ;  /* 0x000000010202b824 */ /* 0x000fe200078e0a00 */
[----:B------:R-:W-:-:S02]  /*9f40*/  ISETP.GE.AND P3, PT, R41, RZ, PT ;  /* 0x000000ff2900720c */ /* 0x000fc40003f66270 */
[----:B------:R-:W3:Y:S01]  /*9f50*/  LDL.LU R41, [R1+0xd0] ;  /* 0x0000d00001297983 */ /* 0x000ee20000300800 */
[----:B------:R-:W-:-:S04]  /*9f60*/  IMAD.HI.U32 R5, R8, R7, RZ ;  /* 0x0000000708057227 */ /* 0x000fc800078e00ff */
[----:B------:R-:W-:-:S04]  /*9f70*/  IMAD.MOV R5, RZ, RZ, -R5 ;  /* 0x000000ffff057224 */ /* 0x000fc800078e0a05 */
[----:B------:R-:W-:-:S05]  /*9f80*/  IMAD R7, R0, R5, R7 ;  /* 0x0000000500077224 */ /* 0x000fca00078e0207 */
[----:B------:R-:W-:Y:S02]  /*9f90*/  ISETP.GT.U32.AND P6, PT, R0, R7, PT ;  /* 0x000000070000720c */ /* 0x000fe40003fc4070 */
[----:B----4-:R-:W-:-:S05]  /*9fa0*/  IABS R11, R15 ;  /* 0x0000000f000b7213 */ /* 0x010fca0000000000 */
[----:B------:R-:W-:Y:S01]  /*9fb0*/  IMAD.HI.U32 R5, R8, R11, RZ ;  /* 0x0000000b08057227 */ /* 0x000fe200078e00ff */
[----:B------:R-:W-:Y:S02]  /*9fc0*/  IABS R6, R12 ;  /* 0x0000000c00067213 */ /* 0x000fe40000000000 */
[C---:B------:R-:W-:Y:S01]  /*9fd0*/  ISETP.GT.U32.AND P1, PT, R0.reuse, R19, PT ;  /* 0x000000130000720c */ /* 0x040fe20003f24070 */
[----:B------:R-:W-:Y:S02]  /*9fe0*/  IMAD.MOV R5, RZ, RZ, -R5 ;  /* 0x000000ffff057224 */ /* 0x000fe400078e0a05 */
[----:B------:R-:W-:Y:S02]  /*9ff0*/  @!P6 IMAD.IADD R7, R7, 0x1, -R0 ;  /* 0x000000010707e824 */ /* 0x000fe400078e0a00 */
[----:B------:R-:W-:Y:S02]  /*a000*/  IMAD R11, R0, R5, R11 ;  /* 0x00000005000b7224 */ /* 0x000fe400078e020b */
[----:B------:R-:W-:Y:S01]  /*a010*/  IMAD.HI.U32 R5, R8, R6, RZ ;  /* 0x0000000608057227 */ /* 0x000fe200078e00ff */
[----:B------:R-:W-:-:S03]  /*a020*/  ISETP.GT.U32.AND P6, PT, R0, R7, PT ;  /* 0x000000070000720c */ /* 0x000fc60003fc4070 */
[----:B------:R-:W-:Y:S02]  /*a030*/  IMAD.MOV R5, RZ, RZ, -R5 ;  /* 0x000000ffff057224 */ /* 0x000fe400078e0a05 */
[----:B------:R-:W-:Y:S01]  /*a040*/  @!P1 IMAD.IADD R19, R19, 0x1, -R0 ;  /* 0x0000000113139824 */ /* 0x000fe200078e0a00 */
[C---:B------:R-:W-:Y:S01]  /*a050*/  ISETP.GT.U32.AND P1, PT, R0.reuse, R11, PT ;  /* 0x0000000b0000720c */ /* 0x040fe20003f24070 */
[----:B------:R-:W-:Y:S02]  /*a060*/  IMAD R6, R0, R5, R6 ;  /* 0x0000000500067224 */ /* 0x000fe400078e0206 */
[----:B------:R-:W-:-:S04]  /*a070*/  IMAD.HI.U32 R9, R8, R20, RZ ;  /* 0x0000001408097227 */ /* 0x000fc800078e00ff */
[--C-:B------:R-:W-:Y:S01]  /*a080*/  @!P6 IMAD.IADD R7, R7, 0x1, -R0.reuse ;  /* 0x000000010707e824 */ /* 0x100fe200078e0a00 */
[C---:B------:R-:W-:Y:S01]  /*a090*/  ISETP.GT.U32.AND P6, PT, R0.reuse, R6, PT ;  /* 0x000000060000720c */ /* 0x040fe20003fc4070 */
[----:B------:R-:W-:Y:S02]  /*a0a0*/  IMAD.MOV R9, RZ, RZ, -R9 ;  /* 0x000000ffff097224 */ /* 0x000fe400078e0a09 */
[----:B0-----:R-:W-:Y:S02]  /*a0b0*/  IMAD.MOV.U32 R16, RZ, RZ, R19 ;  /* 0x000000ffff107224 */ /* 0x001fe400078e0013 */
[----:B------:R-:W-:Y:S02]  /*a0c0*/  @!P1 IMAD.IADD R11, R11, 0x1, -R0 ;  /* 0x000000010b0b9824 */ /* 0x000fe400078e0a00 */
[----:B------:R-:W-:Y:S02]  /*a0d0*/  IMAD R20, R0, R9, R20 ;  /* 0x0000000900147224 */ /* 0x000fe400078e0214 */
[----:B------:R-:W-:-:S04]  /*a0e0*/  @!P5 IMAD.MOV R16, RZ, RZ, -R16 ;  /* 0x000000ffff10d224 */ /* 0x000fc800078e0a10 */
[----:B------:R-:W-:Y:S01]  /*a0f0*/  @!P6 IMAD.IADD R6, R6, 0x1, -R0 ;  /* 0x000000010606e824 */ /* 0x000fe200078e0a00 */
[C---:B------:R-:W-:Y:S02]  /*a100*/  ISETP.GT.U32.AND P6, PT, R0.reuse, R11, PT ;  /* 0x0000000b0000720c */ /* 0x040fe40003fc4070 */
[----:B------:R-:W-:Y:S01]  /*a110*/  ISETP.GT.U32.AND P2, PT, R0, R20, PT ;  /* 0x000000140000720c */ /* 0x000fe20003f44070 */
[----:B------:R0:W-:Y:S01]  /*a120*/  STL [R1+0x2d8], R16 ;  /* 0x0002d81001007387 */ /* 0x0001e20000100800 */
[----:B--2---:R-:W-:-:S05]  /*a130*/  IABS R21, R44 ;  /* 0x0000002c00157213 */ /* 0x004fca0000000000 */
[----:B------:R-:W-:Y:S02]  /*a140*/  IMAD.MOV.U32 R10, RZ, RZ, R21 ;  /* 0x000000ffff0a7224 */ /* 0x000fe400078e0015 */
[----:B0-----:R-:W-:-:S04]  /*a150*/  IMAD.MOV.U32 R16, RZ, RZ, R7 ;  /* 0x000000ffff107224 */ /* 0x001fc800078e0007 */
[----:B------:R-:W-:Y:S02]  /*a160*/  @!P4 IMAD.MOV R16, RZ, RZ, -R16 ;  /* 0x000000ffff10c224 */ /* 0x000fe400078e0a10 */
[----:B------:R-:W-:-:S03]  /*a170*/  IMAD.HI.U32 R21, R8, R10, RZ ;  /* 0x0000000a08157227 */ /* 0x000fc600078e00ff */
[----:B------:R0:W-:Y:S01]  /*a180*/  STL [R1+0x2dc], R16 ;  /* 0x0002dc1001007387 */ /* 0x0001e20000100800 */
[--C-:B------:R-:W-:Y:S01]  /*a190*/  @!P6 IMAD.IADD R11, R11, 0x1, -R0.reuse ;  /* 0x000000010b0be824 */ /* 0x100fe200078e0a00 */
[----:B------:R-:W-:Y:S01]  /*a1a0*/  ISETP.GE.AND P6, PT, R12, RZ, PT ;  /* 0x000000ff0c00720c */ /* 0x000fe20003fc6270 */
[----:B------:R-:W-:Y:S01]  /*a1b0*/  @!P2 IMAD.IADD R20, R20, 0x1, -R0 ;  /* 0x000000011414a824 */ /* 0x000fe200078e0a00 */
[----:B------:R-:W2:Y:S01]  /*a1c0*/  LDL.LU R12, [R1+0xd4] ;  /* 0x0000d400010c7983 */ /* 0x000ea20000300800 */
[----:B------:R-:W-:-:S03]  /*a1d0*/  IMAD.MOV R21, RZ, RZ, -R21 ;  /* 0x000000ffff157224 */ /* 0x000fc600078e0a15 */
[C---:B------:R-:W-:Y:S01]  /*a1e0*/  ISETP.GT.U32.AND P1, PT, R0.reuse, R20, PT ;  /* 0x000000140000720c */ /* 0x040fe20003f24070 */
[C---:B------:R-:W-:Y:S01]  /*a1f0*/  IMAD R10, R0.reuse, R21, R10 ;  /* 0x00000015000a7224 */ /* 0x040fe200078e020a */
[----:B------:R-:W-:-:S04]  /*a200*/  ISETP.GT.U32.AND P2, PT, R0, R2, PT ;  /* 0x000000020000720c */ /* 0x000fc80003f44070 */
[C---:B------:R-:W-:Y:S02]  /*a210*/  ISETP.GT.U32.AND P4, PT, R0.reuse, R10, PT ;  /* 0x0000000a0000720c */ /* 0x040fe40003f84070 */
[----:B------:R-:W-:-:S05]  /*a220*/  ISETP.GT.U32.AND P5, PT, R0, R6, PT ;  /* 0x000000060000720c */ /* 0x000fca0003fa4070 */
[--C-:B------:R-:W-:Y:S02]  /*a230*/  @!P1 IMAD.IADD R20, R20, 0x1, -R0.reuse ;  /* 0x0000000114149824 */ /* 0x100fe400078e0a00 */
[----:B------:R-:W-:-:S04]  /*a240*/  @!P2 IMAD.IADD R2, R2, 0x1, -R0 ;  /* 0x000000010202a824 */ /* 0x000fc800078e0a00 */
[--C-:B------:R-:W-:Y:S01]  /*a250*/  @!P4 IMAD.IADD R10, R10, 0x1, -R0.reuse ;  /* 0x000000010a0ac824 */ /* 0x100fe200078e0a00 */
[----:B------:R-:W-:Y:S02]  /*a260*/  ISETP.GE.AND P4, PT, R44, RZ, PT ;  /* 0x000000ff2c00720c */ /* 0x000fe40003f86270 */
[----:B------:R-:W4:Y:S01]  /*a270*/  LDL.LU R44, [R1+0xd8] ;  /* 0x0000d800012c7983 */ /* 0x000f220000300800 */
[----:B------:R-:W-:Y:S01]  /*a280*/  @!P5 IMAD.IADD R6, R6, 0x1, -R0 ;  /* 0x000000010606d824 */ /* 0x000fe200078e0a00 */
[----:B------:R-:W-:Y:S01]  /*a290*/  ISETP.GE.AND P2, PT, R15, RZ, PT ;  /* 0x000000ff0f00720c */ /* 0x000fe20003f46270 */
[----:B0-----:R-:W-:-:S04]  /*a2a0*/  IMAD.MOV.U32 R16, RZ, RZ, R2 ;  /* 0x000000ffff107224 */ /* 0x001fc800078e0002 */
[----:B------:R-:W-:Y:S01]  /*a2b0*/  @!P0 IMAD.MOV R16, RZ, RZ, -R16 ;  /* 0x000000ffff108224 */ /* 0x000fe200078e0a10 */
[----:B------:R-:W-:Y:S01]  /*a2c0*/  ISETP.GT.U32.AND P0, PT, R0, R10, PT ;  /* 0x0000000a0000720c */ /* 0x000fe20003f04070 */
[----:B------:R-:W-:-:S06]  /*a2d0*/  IMAD.MOV.U32 R15, RZ, RZ, R20 ;  /* 0x000000ffff0f7224 */ /* 0x000fcc00078e0014 */
[----:B------:R-:W-:Y:S02]  /*a2e0*/  @!P2 IMAD.MOV R11, RZ, RZ, -R11 ;  /* 0x000000ffff0ba224 */ /* 0x000fe400078e0a0b */
[----:B------:R-:W-:-:S04]  /*a2f0*/  @!P3 IMAD.MOV R15, RZ, RZ, -R15 ;  /* 0x000000ffff0fb224 */ /* 0x000fc800078e0a0f */
[----:B------:R-:W-:Y:S02]  /*a300*/  @!P0 IMAD.IADD R10, R10, 0x1, -R0 ;  /* 0x000000010a0a8824 */ /* 0x000fe400078e0a00 */
[----:B------:R-:W-:Y:S01]  /*a310*/  @!P6 IMAD.MOV R6, RZ, RZ, -R6 ;  /* 0x000000ffff06e224 */ /* 0x000fe200078e0a06 */
[----:B-----5:R-:W-:-:S05]  /*a320*/  IABS R9, R42 ;  /* 0x0000002a00097213 */ /* 0x020fca0000000000 */
[----:B------:R-:W-:Y:S01]  /*a330*/  IMAD.HI.U32 R4, R8, R9, RZ ;  /* 0x0000000908047227 */ /* 0x000fe200078e00ff */
[----:B------:R-:W-:-:S03]  /*a340*/  IABS R5, R14 ;  /* 0x0000000e00057213 */ /* 0x000fc60000000000 */
[----:B------:R-:W-:-:S04]  /*a350*/  IMAD.MOV R4, RZ, RZ, -R4 ;  /* 0x000000ffff047224 */ /* 0x000fc800078e0a04 */
[----:B------:R-:W-:Y:S02]  /*a360*/  IMAD R9, R0, R4, R9 ;  /* 0x0000000400097224 */ /* 0x000fe400078e0209 */
[----:B------:R-:W-:-:S03]  /*a370*/  IMAD.HI.U32 R4, R8, R5, RZ ;  /* 0x0000000508047227 */ /* 0x000fc600078e00ff */
[----:B------:R-:W-:Y:S01]  /*a380*/  ISETP.GT.U32.AND P1, PT, R0, R9, PT ;  /* 0x000000090000720c */ /* 0x000fe20003f24070 */
[----:B------:R-:W-:-:S04]  /*a390*/  IMAD.MOV R4, RZ, RZ, -R4 ;  /* 0x000000ffff047224 */ /* 0x000fc800078e0a04 */
[----:B------:R-:W-:-:S05]  /*a3a0*/  IMAD R5, R0, R4, R5 ;  /* 0x0000000400057224 */ /* 0x000fca00078e0205 */
[----:B------:R-:W-:Y:S02]  /*a3b0*/  ISETP.GT.U32.AND P5, PT, R0, R5, PT ;  /* 0x000000050000720c */ /* 0x000fe40003fa4070 */
[----:B---3--:R-:W-:Y:S01]  /*a3c0*/  IABS R7, R13 ;  /* 0x0000000d00077213 */ /* 0x008fe20000000000 */
[----:B------:R-:W-:Y:S01]  /*a3d0*/  @!P1 IMAD.IADD R9, R9, 0x1, -R0 ;  /* 0x0000000109099824 */ /* 0x000fe200078e0a00 */
[----:B------:R-:W-:Y:S02]  /*a3e0*/  ISETP.GE.AND P1, PT, R42, RZ, PT ;  /* 0x000000ff2a00720c */ /* 0x000fe40003f26270 */
[----:B------:R-:W3:Y:S01]  /*a3f0*/  LDL.LU R42, [R1+0xdc] ;  /* 0x0000dc00012a7983 */ /* 0x000ee20000300800 */
[----:B------:R-:W-:-:S04]  /*a400*/  IMAD.HI.U32 R21, R8, R7, RZ ;  /* 0x0000000708157227 */ /* 0x000fc800078e00ff */
[----:B------:R-:W-:-:S04]  /*a410*/  IMAD.MOV R21, RZ, RZ, -R21 ;  /* 0x000000ffff157224 */ /* 0x000fc800078e0a15 */
[----:B------:R-:W-:Y:S02]  /*a420*/  IMAD R7, R0, R21, R7 ;  /* 0x0000001500077224 */ /* 0x000fe400078e0207 */
[----:B------:R-:W-:-:S03]  /*a430*/  @!P5 IMAD.IADD R5, R5, 0x1, -R0 ;  /* 0x000000010505d824 */ /* 0x000fc600078e0a00 */
[C---:B------:R-:W-:Y:S02]  /*a440*/  ISETP.GT.U32.AND P2, PT, R0.reuse, R7, PT ;  /* 0x000000070000720c */ /* 0x040fe40003f44070 */
[----:B------:R-:W-:Y:S02]  /*a450*/  ISETP.GT.U32.AND P3, PT, R0, R5, PT ;  /* 0x000000050000720c */ /* 0x000fe40003f64070 */
[----:B------:R-:W-:Y:S01]  /*a460*/  ISETP.GE.AND P0, PT, R13, RZ, PT ;  /* 0x000000ff0d00720c */ /* 0x000fe20003f06270 */
[----:B------:R-:W-:Y:S01]  /*a470*/  IMAD.MOV.U32 R13, RZ, RZ, R10 ;  /* 0x000000ffff0d7224 */ /* 0x000fe200078e000a */
[----:B------:R-:W-:Y:S01]  /*a480*/  STL [R1+0x2b4], R16 ;  /* 0x0002b41001007387 */ /* 0x000fe20000100800 */
[----:B------:R-:W-:Y:S02]  /*a490*/  IABS R4, R41 ;  /* 0x0000002900047213 */ /* 0x000fe40000000000 */
[----:B------:R-:W-:Y:S01]  /*a4a0*/  @!P4 IMAD.MOV R13, RZ, RZ, -R13 ;  /* 0x000000ffff0dc224 */ /* 0x000fe200078e0a0d */
[----:B------:R0:W-:Y:S03]  /*a4b0*/  STL [R1+0x2b8], R15 ;  /* 0x0002b80f01007387 */ /* 0x0001e60000100800 */
[----:B------:R-:W-:Y:S01]  /*a4c0*/  @!P2 IMAD.IADD R7, R7, 0x1, -R0 ;  /* 0x000000010707a824 */ /* 0x000fe200078e0a00 */
[----:B------:R-:W-:Y:S01]  /*a4d0*/  STL [R1+0x2c4], R11 ;  /* 0x0002c40b01007387 */ /* 0x000fe20000100800 */
[----:B------:R-:W-:-:S03]  /*a4e0*/  ISETP.GE.AND P2, PT, R41, RZ, PT ;  /* 0x000000ff2900720c */ /* 0x000fc60003f46270 */
[----:B------:R1:W-:Y:S01]  /*a4f0*/  STL [R1+0x2d4], R6 ;  /* 0x0002d40601007387 */ /* 0x0003e20000100800 */
[----:B------:R-:W-:-:S03]  /*a500*/  @!P3 IMAD.IADD R5, R5, 0x1, -R0 ;  /* 0x000000010505b824 */ /* 0x000fc600078e0a00 */
[----:B------:R-:W5:Y:S01]  /*a510*/  LDL.LU R41, [R1+0xe0] ;  /* 0x0000e00001297983 */ /* 0x000f620000300800 */
[----:B------:R-:W-:Y:S02]  /*a520*/  IABS R19, R43 ;  /* 0x0000002b00137213 */ /* 0x000fe40000000000 */
[----:B------:R-:W-:Y:S01]  /*a530*/  ISETP.GE.AND P3, PT, R43, RZ, PT ;  /* 0x000000ff2b00720c */ /* 0x000fe20003f66270 */
[----:B0-----:R-:W5:Y:S04]  /*a540*/  LDL.LU R15, [R1+0xe4] ;  /* 0x0000e400010f7983 */ /* 0x001f680000300800 */
[----:B------:R0:W-:Y:S04]  /*a550*/  STL [R1+0x2d0], R13 ;  /* 0x0002d00d01007387 */ /* 0x0001e80000100800 */
[----:B------:R-:W5:Y:S01]  /*a560*/  LDL.LU R43, [R1+0xe8] ;  /* 0x0000e800012b7983 */ /* 0x000f620000300800 */
[----:B------:R-:W-:Y:S01]  /*a570*/  ISETP.GT.U32.AND P5, PT, R0, R9, PT ;  /* 0x000000090000720c */ /* 0x000fe20003fa4070 */
[----:B------:R-:W-:-:S04]  /*a580*/  IMAD.HI.U32 R2, R8, R19, RZ ;  /* 0x0000001308027227 */ /* 0x000fc800078e00ff */
[----:B------:R-:W-:-:S04]  /*a590*/  IMAD.MOV R2, RZ, RZ, -R2 ;  /* 0x000000ffff027224 */ /* 0x000fc800078e0a02 */
[----:B------:R-:W-:-:S04]  /*a5a0*/  IMAD R19, R0, R2, R19 ;  /* 0x0000000200137224 */ /* 0x000fc800078e0213 */
[--C-:B------:R-:W-:Y:S01]  /*a5b0*/  @!P5 IMAD.IADD R9, R9, 0x1, -R0.reuse ;  /* 0x000000010909d824 */ /* 0x100fe200078e0a00 */
[----:B------:R-:W-:Y:S02]  /*a5c0*/  ISETP.GT.U32.AND P5, PT, R0, R19, PT ;  /* 0x000000130000720c */ /* 0x000fe40003fa4070 */
[----:B------:R-:W-:Y:S01]  /*a5d0*/  ISETP.GE.AND P6, PT, R14, RZ, PT ;  /* 0x000000ff0e00720c */ /* 0x000fe20003fc6270 */
[----:B-1----:R-:W-:Y:S01]  /*a5e0*/  IMAD.HI.U32 R6, R8, R4, RZ ;  /* 0x0000000408067227 */ /* 0x002fe200078e00ff */
[----:B------:R-:W5:Y:S09]  /*a5f0*/  LDL.LU R14, [R1+0xec] ;  /* 0x0000ec00010e7983 */ /* 0x000f720000300800 */
[----:B------:R-:W-:-:S05]  /*a600*/  @!P5 IMAD.IADD R19, R19, 0x1, -R0 ;  /* 0x000000011313d824 */ /* 0x000fca00078e0a00 */
[C---:B------:R-:W-:Y:S01]  /*a610*/  ISETP.GT.U32.AND P5, PT, R0.reuse, R19, PT ;  /* 0x000000130000720c */ /* 0x040fe20003fa4070 */
[----:B------:R-:W-:Y:S01]  /*a620*/  IMAD.MOV R6, RZ, RZ, -R6 ;  /* 0x000000ffff067224 */ /* 0x000fe200078e0a06 */
[C---:B------:R-:W-:Y:S01]  /*a630*/  ISETP.GT.U32.AND P4, PT, R0.reuse, R7, PT ;  /* 0x000000070000720c */ /* 0x040fe20003f84070 */
[----:B------:R-:W-:Y:S02]  /*a640*/  @!P1 IMAD.MOV R9, RZ, RZ, -R9 ;  /* 0x000000ffff099224 */ /* 0x000fe400078e0a09 */
[C---:B------:R-:W-:Y:S02]  /*a650*/  IMAD R4, R0.reuse, R6, R4 ;  /* 0x0000000600047224 */ /* 0x040fe400078e0204 */
[----:B------:R-:W-:Y:S01]  /*a660*/  @!P6 IMAD.MOV R5, RZ, RZ, -R5 ;  /* 0x000000ffff05e224 */ /* 0x000fe200078e0a05 */
[----:B------:R-:W-:Y:S02]  /*a670*/  STL [R1+0x2cc], R9 ;  /* 0x0002cc0901007387 */ /* 0x000fe40000100800 */
[----:B------:R-:W-:-:S02]  /*a680*/  ISETP.GT.U32.AND P1, PT, R0, R4, PT ;  /* 0x000000040000720c */ /* 0x000fc40003f24070 */
[----:B--2---:R-:W-:-:S05]  /*a690*/  IABS R2, R12 ;  /* 0x0000000c00027213 */ /* 0x004fca0000000000 */
[----:B------:R-:W-:-:S04]  /*a6a0*/  IMAD.HI.U32 R10, R8, R2, RZ ;  /* 0x00000002080a7227 */ /* 0x000fc800078e00ff */
[----:B------:R-:W-:-:S04]  /*a6b0*/  IMAD.MOV R10, RZ, RZ, -R10 ;  /* 0x000000ffff0a7224 */ /* 0x000fc800078e0a0a */
[C---:B------:R-:W-:Y:S02]  /*a6c0*/  IMAD R2, R0.reuse, R10, R2 ;  /* 0x0000000a00027224 */ /* 0x040fe400078e0202 */
[--C-:B------:R-:W-:Y:S01]  /*a6d0*/  @!P5 IMAD.IADD R19, R19, 0x1, -R0.reuse ;  /* 0x000000011313d824 */ /* 0x100fe200078e0a00 */
[----:B------:R-:W-:Y:S02]  /*a6e0*/  STL [R1+0x2c8], R5 ;  /* 0x0002c80501007387 */ /* 0x000fe40000100800 */
[----:B------:R-:W-:Y:S02]  /*a6f0*/  ISETP.GT.U32.AND P5, PT, R0, R2, PT ;  /* 0x000000020000720c */ /* 0x000fe40003fa4070 */
[----:B0-----:R-:W2:Y:S01]  /*a700*/  LDL.LU R13, [R1+0xf0] ;  /* 0x0000f000010d7983 */ /* 0x001ea20000300800 */
[----:B------:R-:W-:Y:S01]  /*a710*/  @!P4 IMAD.IADD R7, R7, 0x1, -R0 ;  /* 0x000000010707c824 */ /* 0x000fe200078e0a00 */
[----:B------:R-:W-:-:S03]  /*a720*/  ISETP.GE.AND P6, PT, R12, RZ, PT ;  /* 0x000000ff0c00720c */ /* 0x000fc60003fc6270 */
[----:B------:R-:W-:Y:S01]  /*a730*/  IMAD.MOV.U32 R12, RZ, RZ, R7 ;  /* 0x000000ffff0c7224 */ /* 0x000fe200078e0007 */
[----:B----4-:R-:W-:Y:S01]  /*a740*/  IABS R6, R44 ;  /* 0x0000002c00067213 */ /* 0x010fe20000000000 */
[----:B------:R-:W-:Y:S02]  /*a750*/  @!P1 IMAD.IADD R4, R4, 0x1, -R0 ;  /* 0x0000000104049824 */ /* 0x000fe400078e0a00 */
[----:B------:R-:W-:Y:S02]  /*a760*/  @!P0 IMAD.MOV R12, RZ, RZ, -R12 ;  /* 0x000000ffff0c8224 */ /* 0x000fe400078e0a0c */
[----:B------:R-:W-:-:S04]  /*a770*/  IMAD.HI.U32 R10, R8, R6, RZ ;  /* 0x00000006080a7227 */ /* 0x000fc800078e00ff */
[----:B------:R-:W-:Y:S01]  /*a780*/  @!P5 IMAD.IADD R2, R2, 0x1, -R0 ;  /* 0x000000010202d824 */ /* 0x000fe200078e0a00 */
[----:B------:R-:W-:Y:S01]  /*a790*/  ISETP.GT.U32.AND P0, PT, R0, R4, PT ;  /* 0x000000040000720c */ /* 0x000fe20003f04070 */
[----:B------:R-:W-:Y:S01]  /*a7a0*/  IMAD.MOV R10, RZ, RZ, -R10 ;  /* 0x000000ffff0a7224 */ /* 0x000fe200078e0a0a */
[----:B------:R-:W-:Y:S01]  /*a7b0*/  ISETP.GE.AND P4, PT, R44, RZ, PT ;  /* 0x000000ff2c00720c */ /* 0x000fe20003f86270 */
[----:B------:R0:W-:Y:S01]  /*a7c0*/  STL [R1+0x2c0], R12 ;  /* 0x0002c00c01007387 */ /* 0x0001e20000100800 */
[C---:B------:R-:W-:Y:S01]  /*a7d0*/  ISETP.GT.U32.AND P5, PT, R0.reuse, R2, PT ;  /* 0x000000020000720c */ /* 0x040fe20003fa4070 */
[----:B------:R-:W-:Y:S02]  /*a7e0*/  IMAD R6, R0, R10, R6 ;  /* 0x0000000a00067224 */ /* 0x000fe400078e0206 */
[----:B------:R-:W4:Y:S01]  /*a7f0*/  LDL.LU R44, [R1+0xf4] ;  /* 0x0000f400012c7983 */ /* 0x000f220000300800 */
[----:B0-----:R-:W-:-:S04]  /*a800*/  IMAD.MOV.U32 R12, RZ, RZ, R19 ;  /* 0x000000ffff0c7224 */ /* 0x001fc800078e0013 */
[----:B------:R-:W-:Y:S01]  /*a810*/  @!P3 IMAD.MOV R12, RZ, RZ, -R12 ;  /* 0x000000ffff0cb224 */ /* 0x000fe200078e0a0c */
[----:B------:R-:W-:Y:S01]  /*a820*/  ISETP.GT.U32.AND P3, PT, R0, R6, PT ;  /* 0x000000060000720c */ /* 0x000fe20003f64070 */
[----:B------:R-:W-:-:S03]  /*a830*/  @!P0 IMAD.IADD R4, R4, 0x1, -R0 ;  /* 0x0000000104048824 */ /* 0x000fc600078e0a00 */
[----:B------:R-:W-:Y:S01]  /*a840*/  @!P5 IMAD.IADD R2, R2, 0x1, -R0 ;  /* 0x000000010202d824 */ /* 0x000fe200078e0a00 */
[----:B------:R0:W-:Y:S01]  /*a850*/  STL [R1+0x2bc], R12 ;  /* 0x0002bc0c01007387 */ /* 0x0001e20000100800 */
[----:B------:R-:W-:Y:S02]  /*a860*/  @!P2 IMAD.MOV R4, RZ, RZ, -R4 ;  /* 0x000000ffff04a224 */ /* 0x000fe400078e0a04 */
[----:B------:R-:W-:-:S05]  /*a870*/  @!P6 IMAD.MOV R2, RZ, RZ, -R2 ;  /* 0x000000ffff02e224 */ /* 0x000fca00078e0a02 */
[----:B------:R-:W-:Y:S01]  /*a880*/  @!P3 IMAD.IADD R6, R6, 0x1, -R0 ;  /* 0x000000010606b824 */ /* 0x000fe200078e0a00 */
[----:B---3--:R-:W-:-:S05]  /*a890*/  IABS R11, R42 ;  /* 0x0000002a000b7213 */ /* 0x008fca0000000000 */
[----:B------:R-:W-:-:S04]  /*a8a0*/  IMAD.HI.U32 R9, R8, R11, RZ ;  /* 0x0000000b08097227 */ /* 0x000fc800078e00ff */
[----:B------:R-:W-:Y:S01]  /*a8b0*/  IMAD.MOV R9, RZ, RZ, -R9 ;  /* 0x000000ffff097224 */ /* 0x000fe200078e0a09 */
[----:B------:R-:W-:Y:S02]  /*a8c0*/  ISETP.GE.AND P1, PT, R42, RZ, PT ;  /* 0x000000ff2a00720c */ /* 0x000fe40003f26270 */
[----:B------:R-:W3:Y:S01]  /*a8d0*/  LDL.LU R42, [R1+0xf8] ;  /* 0x0000f800012a7983 */ /* 0x000ee20000300800 */
[----:B------:R-:W-:-:S05]  /*a8e0*/  IMAD R11, R0, R9, R11 ;  /* 0x00000009000b7224 */ /* 0x000fca00078e020b */
[C---:B------:R-:W-:Y:S01]  /*a8f0*/  ISETP.GT.U32.AND P0, PT, R0.reuse, R11, PT ;  /* 0x0000000b0000720c */ /* 0x040fe20003f04070 */
[----:B------:R1:W-:Y:S04]  /*a900*/  STL [R1+0x2a8], R4 ;  /* 0x0002a80401007387 */ /* 0x0003e80000100800 */
[----:B------:R-:W-:Y:S01]  /*a910*/  STL [R1+0x2b0], R2 ;  /* 0x0002b00201007387 */ /* 0x000fe20000100800 */
[----:B-----5:R-:W-:Y:S02]  /*a920*/  IABS R5, R41 ;  /* 0x0000002900057213 */ /* 0x020fe40000000000 */
[----:B------:R-:W-:Y:S02]  /*a930*/  ISETP.GE.AND P3, PT, R41, RZ, PT ;  /* 0x000000ff2900720c */ /* 0x000fe40003f66270 */
[----:B------:R-:W5:Y:S03]  /*a940*/  LDL.LU R41, [R1+0xfc] ;  /* 0x0000fc0001297983 */ /* 0x000f660000300800 */
[----:B------:R-:W-:Y:S01]  /*a950*/  @!P0 IMAD.IADD R11, R11, 0x1, -R0 ;  /* 0x000000010b0b8824 */ /* 0x000fe200078e0a00 */
[----:B------:R-:W-:Y:S01]  /*a960*/  ISETP.GT.U32.AND P0, PT, R0, R6, PT ;  /* 0x000000060000720c */ /* 0x000fe20003f04070 */
[----:B0-----:R-:W5:Y:S01]  /*a970*/  LDL.LU R12, [R1+0x100] ;  /* 0x00010000010c7983 */ /* 0x001f620000300800 */
[----:B------:R-:W-:-:S05]  /*a980*/  IABS R7, R43 ;  /* 0x0000002b00077213 */ /* 0x000fca0000000000 */
[----:B------:R-:W-:-:S04]  /*a990*/  IMAD.HI.U32 R19, R8, R7, RZ ;  /* 0x0000000708137227 */ /* 0x000fc800078e00ff */
[----:B------:R-:W-:-:S04]  /*a9a0*/  IMAD.MOV R19, RZ, RZ, -R19 ;  /* 0x000000ffff137224 */ /* 0x000fc800078e0a13 */
[----:B------:R-:W-:Y:S02]  /*a9b0*/  IMAD R7, R0, R19, R7 ;  /* 0x0000001300077224 */ /* 0x000fe400078e0207 */
[----:B------:R-:W-:-:S03]  /*a9c0*/  @!P0 IMAD.IADD R6, R6, 0x1, -R0 ;  /* 0x0000000106068824 */ /* 0x000fc600078e0a00 */
[----:B------:R-:W-:-:S13]  /*a9d0*/  ISETP.GT.U32.AND P0, PT, R0, R7, PT ;  /* 0x000000070000720c */ /* 0x000fda0003f04070 */
[----:B------:R-:W-:Y:S01]  /*a9e0*/  @!P0 IMAD.IADD R7, R7, 0x1, -R0 ;  /* 0x0000000107078824 */ /* 0x000fe200078e0a00 */
[----:B------:R-:W-:Y:S02]  /*a9f0*/  ISETP.GE.AND P0, PT, R43, RZ, PT ;  /* 0x000000ff2b00720c */ /* 0x000fe40003f06270 */
[----:B------:R-:W5:Y:S01]  /*aa00*/  LDL.LU R43, [R1+0x104] ;  /* 0x00010400012b7983 */ /* 0x000f620000300800 */
[----:B------:R-:W-:-:S04]  /*aa10*/  IMAD.HI.U32 R9, R8, R5, RZ ;  /* 0x0000000508097227 */ /* 0x000fc800078e00ff */
[----:B------:R-:W-:-:S04]  /*aa20*/  IMAD.MOV R9, RZ, RZ, -R9 ;  /* 0x000000ffff097224 */ /* 0x000fc800078e0a09 */
[----:B------:R-:W-:Y:S01]  /*aa30*/  IMAD R5, R0, R9, R5 ;  /* 0x0000000900057224 */ /* 0x000fe200078e0205 */
[----:B------:R-:W-:-:S04]  /*aa40*/  IABS R20, R15 ;  /* 0x0000000f00147213 */ /* 0x000fc80000000000 */
[----:B------:R-:W-:Y:S02]  /*aa50*/  ISETP.GT.U32.AND P5, PT, R0, R5, PT ;  /* 0x000000050000720c */ /* 0x000fe40003fa4070 */
[----:B------:R-:W-:Y:S01]  /*aa60*/  IABS R10, R14 ;  /* 0x0000000e000a7213 */ /* 0x000fe20000000000 */
[----:B------:R-:W-:-:S04]  /*aa70*/  IMAD.HI.U32 R21, R8, R20, RZ ;  /* 0x0000001408157227 */ /* 0x000fc800078e00ff */
[----:B------:R-:W-:-:S04]  /*aa80*/  IMAD.HI.U32 R9, R8, R10, RZ ;  /* 0x0000000a08097227 */ /* 0x000fc800078e00ff */
[----:B------:R-:W-:Y:S02]  /*aa90*/  IMAD.MOV R21, RZ, RZ, -R21 ;  /* 0x000000ffff157224 */ /* 0x000fe400078e0a15 */
[----:B------:R-:W-:Y:S02]  /*aaa0*/  IMAD.MOV R9, RZ, RZ, -R9 ;  /* 0x000000ffff097224 */ /* 0x000fe400078e0a09 */
[----:B------:R-:W-:Y:S02]  /*aab0*/  @!P5 IMAD.IADD R5, R5, 0x1, -R0 ;  /* 0x000000010505d824 */ /* 0x000fe400078e0a00 */
[C---:B------:R-:W-:Y:S01]  /*aac0*/  IMAD R20, R0.reuse, R21, R20 ;  /* 0x0000001500147224 */ /* 0x040fe200078e0214 */
[C---:B------:R-:W-:Y:S01]  /*aad0*/  ISETP.GT.U32.AND P5, PT, R0.reuse, R11, PT ;  /* 0x0000000b0000720c */ /* 0x040fe20003fa4070 */
[C---:B------:R-:W-:Y:S01]  /*aae0*/  IMAD R10, R0.reuse, R9, R10 ;  /* 0x00000009000a7224 */ /* 0x040fe200078e020a */
[C---:B------:R-:W-:Y:S02]  /*aaf0*/  ISETP.GT.U32.AND P2, PT, R0.reuse, R5, PT ;  /* 0x000000050000720c */ /* 0x040fe40003f44070 */
[----:B------:R-:W-:-:S02]  /*ab00*/  ISETP.GT.U32.AND P6, PT, R0, R20, PT ;  /* 0x000000140000720c */ /* 0x000fc40003fc4070 */
[----:B--2---:R-:W-:-:S05]  /*ab10*/  IABS R9, R13 ;  /* 0x0000000d00097213 */ /* 0x004fca0000000000 */
[----:B-1----:R-:W-:-:S04]  /*ab20*/  IMAD.HI.U32 R4, R8, R9, RZ ;  /* 0x0000000908047227 */ /* 0x002fc800078e00ff */
[----:B------:R-:W-:Y:S02]  /*ab30*/  IMAD.MOV R4, RZ, RZ, -R4 ;  /* 0x000000ffff047224 */ /* 0x000fe400078e0a04 */
[--C-:B------:R-:W-:Y:S01]  /*ab40*/  @!P5 IMAD.IADD R11, R11, 0x1, -R0.reuse ;  /* 0x000000010b0bd824 */ /* 0x100fe200078e0a00 */
[C---:B------:R-:W-:Y:S01]  /*ab50*/  ISETP.GT.U32.AND P5, PT, R0.reuse, R10, PT ;  /* 0x0000000a0000720c */ /* 0x040fe20003fa4070 */
[----:B------:R-:W-:Y:S02]  /*ab60*/  IMAD R9, R0, R4, R9 ;  /* 0x0000000400097224 */ /* 0x000fe400078e0209 */
[--C-:B------:R-:W-:Y:S01]  /*ab70*/  @!P2 IMAD.IADD R5, R5, 0x1, -R0.reuse ;  /* 0x000000010505a824 */ /* 0x100fe200078e0a00 */
[----:B------:R-:W-:Y:S01]  /*ab80*/  ISETP.GE.AND P2, PT, R15, RZ, PT ;  /* 0x000000ff0f00720c */ /* 0x000fe20003f46270 */
[----:B------:R-:W-:Y:S02]  /*ab90*/  @!P6 IMAD.IADD R20, R20, 0x1, -R0 ;  /* 0x000000011414e824 */ /* 0x000fe400078e0a00 */
[----:B------:R-:W-:Y:S01]  /*aba0*/  IMAD.MOV.U32 R15, RZ, RZ, R6 ;  /* 0x000000ffff0f7224 */ /* 0x000fe200078e0006 */
[----:B------:R-:W-:-:S02]  /*abb0*/  ISETP.GT.U32.AND P6, PT, R0, R9, PT ;  /* 0x000000090000720c */ /* 0x000fc40003fc4070 */
[----:B----4-:R-:W-:Y:S01]  /*abc0*/  IABS R19, R44 ;  /* 0x0000002c00137213 */ /* 0x010fe20000000000 */
[----:B------:R-:W-:Y:S01]  /*abd0*/  @!P4 IMAD.MOV R15, RZ, RZ, -R15 ;  /* 0x000000ffff0fc224 */ /* 0x000fe200078e0a0f */
[----:B------:R-:W-:-:S03]  /*abe0*/  ISETP.GT.U32.AND P4, PT, R0, R20, PT ;  /* 0x000000140000720c */ /* 0x000fc60003f84070 */
[----:B------:R-:W-:-:S04]  /*abf0*/  IMAD.HI.U32 R21, R8, R19, RZ ;  /* 0x0000001308157227 */ /* 0x000fc800078e00ff */
[----:B------:R-:W-:Y:S02]  /*ac00*/  IMAD.MOV R21, RZ, RZ, -R21 ;  /* 0x000000ffff157224 */ /* 0x000fe400078e0a15 */
[--C-:B------:R-:W-:Y:S02]  /*ac10*/  @!P5 IMAD.IADD R10, R10, 0x1, -R0.reuse ;  /* 0x000000010a0ad824 */ /* 0x100fe400078e0a00 */
[C---:B------:R-:W-:Y:S02]  /*ac20*/  IMAD R6, R0.reuse, R21, R19 ;  /* 0x0000001500067224 */ /* 0x040fe400078e0213 */
[--C-:B------:R-:W-:Y:S01]  /*ac30*/  @!P6 IMAD.IADD R9, R9, 0x1, -R0.reuse ;  /* 0x000000010909e824 */ /* 0x100fe200078e0a00 */
[----:B------:R-:W-:Y:S01]  /*ac40*/  ISETP.GT.U32.AND P6, PT, R0, R10, PT ;  /* 0x0000000a0000720c */ /* 0x000fe20003fc4070 */
[----:B------:R-:W-:Y:S01]  /*ac50*/  @!P4 IMAD.IADD R20, R20, 0x1, -R0 ;  /* 0x000000011414c824 */ /* 0x000fe200078e0a00 */
[C---:B------:R-:W-:Y:S01]  /*ac60*/  ISETP.GT.U32.AND P4, PT, R0.reuse, R6, PT ;  /* 0x000000060000720c */ /* 0x040fe20003f84070 */
[----:B------:R0:W-:Y:S01]  /*ac70*/  STL [R1+0x2ac], R15 ;  /* 0x0002ac0f01007387 */ /* 0x0001e20000100800 */
[C---:B------:R-:W-:Y:S01]  /*ac80*/  ISETP.GT.U32.AND P5, PT, R0.reuse, R7, PT ;  /* 0x000000070000720c */ /* 0x040fe20003fa4070 */
[----:B------:R-:W-:Y:S01]  /*ac90*/  @!P1 IMAD.MOV R11, RZ, RZ, -R11 ;  /* 0x000000ffff0b9224 */ /* 0x000fe200078e0a0b */
[----:B------:R-:W-:Y:S01]  /*aca0*/  ISETP.GT.U32.AND P1, PT, R0, R9, PT ;  /* 0x000000090000720c */ /* 0x000fe20003f24070 */
[----:B0-----:R-:W-:-:S06]  /*acb0*/  IMAD.MOV.U32 R15, RZ, RZ, R5 ;  /* 0x000000ffff0f7224 */ /* 0x001fcc00078e0005 */
[--C-:B------:R-:W-:Y:S02]  /*acc0*/  @!P6 IMAD.IADD R10, R10, 0x1, -R0.reuse ;  /* 0x000000010a0ae824 */ /* 0x100fe400078e0a00 */
[----:B------:R-:W-:Y:S01]  /*acd0*/  @!P3 IMAD.MOV R15, RZ, RZ, -R15 ;  /* 0x000000ffff0fb224 */ /* 0x000fe200078e0a0f */
[----:B------:R-:W-:Y:S01]  /*ace0*/  ISETP.GE.AND P3, PT, R14, RZ, PT ;  /* 0x000000ff0e00720c */ /* 0x000fe20003f66270 */
[----:B------:R-:W-:Y:S02]  /*acf0*/  @!P4 IMAD.IADD R6, R6, 0x1, -R0 ;  /* 0x000000010606c824 */ /* 0x000fe400078e0a00 */
[----:B------:R-:W-:Y:S02]  /*ad00*/  IMAD.MOV.U32 R14, RZ, RZ, R20 ;  /* 0x000000ffff0e7224 */ /* 0x000fe400078e0014 */
[----:B------:R-:W-:Y:S02]  /*ad10*/  @!P5 IMAD.IADD R7, R7, 0x1, -R0 ;  /* 0x000000010707d824 */ /* 0x000fe400078e0a00 */
[----:B------:R-:W-:Y:S01]  /*ad20*/  @!P2 IMAD.MOV R14, RZ, RZ, -R14 ;  /* 0x000000ffff0ea224 */ /* 0x000fe200078e0a0e */
[----:B------:R-:W-:-:S02]  /*ad30*/  ISETP.GT.U32.AND P2, PT, R0, R6, PT ;  /* 0x000000060000720c */ /* 0x000fc40003f44070 */
[----:B------:R-:W-:Y:S01]  /*ad40*/  ISETP.GE.AND P5, PT, R13, RZ, PT ;  /* 0x000000ff0d00720c */ /* 0x000fe20003fa6270 */
[----:B------:R-:W-:Y:S01]  /*ad50*/  @!P1 IMAD.IADD R9, R9, 0x1, -R0 ;  /* 0x0000000109099824 */ /* 0x000fe200078e0a00 */
[----:B------:R-:W-:Y:S01]  /*ad60*/  ISETP.GE.AND P1, PT, R44, RZ, PT ;  /* 0x000000ff2c00720c */ /* 0x000fe20003f26270 */
[----:B------:R-:W-:Y:S01]  /*ad70*/  IMAD.MOV.U32 R13, RZ, RZ, R7 ;  /* 0x000000ffff0d7224 */ /* 0x000fe200078e0007 */
[----:B------:R-:W-:Y:S01]  /*ad80*/  STL [R1+0x2a0], R11 ;  /* 0x0002a00b01007387 */ /* 0x000fe20000100800 */
[----:B------:R-:W-:Y:S02]  /*ad90*/  @!P3 IMAD.MOV R10, RZ, RZ, -R10 ;  /* 0x000000ffff0ab224 */ /* 0x000fe400078e0a0a */
[----:B------:R-:W-:Y:S01]  /*ada0*/  @!P0 IMAD.MOV R13, RZ, RZ, -R13 ;  /* 0x000000ffff0d8224 */ /* 0x000fe200078e0a0d */
[----:B------:R-:W-:Y:S03]  /*adb0*/  STL [R1+0x2a4], R15 ;  /* 0x0002a40f01007387 */ /* 0x000fe60000100800 */
[----:B------:R-:W-:Y:S01]  /*adc0*/  @!P2 IMAD.IADD R6, R6, 0x1, -R0 ;  /* 0x000000010606a824 */ /* 0x000fe200078e0a00 */
[----:B------:R-:W2:Y:S01]  /*add0*/  LDL.LU R44, [R1+0x10c] ;  /* 0x00010c00012c7983 */ /* 0x000ea20000300800 */
[----:B------:R-:W-:-:S03]  /*ade0*/  @!P5 IMAD.MOV R9, RZ, RZ, -R9 ;  /* 0x000000ffff09d224 */ /* 0x000fc600078e0a09 */
[----:B------:R-:W-:Y:S01]  /*adf0*/  STL [R1+0x250], R14 ;  /* 0x0002500e01007387 */ /* 0x000fe20000100800 */
[----:B------:R-:W-:-:S03]  /*ae00*/  @!P1 IMAD.MOV R6, RZ, RZ, -R6 ;  /* 0x000000ffff069224 */ /* 0x000fc600078e0a06 */
[----:B------:R0:W-:Y:S01]  /*ae10*/  STL [R1+0x28c], R13 ;  /* 0x00028c0d01007387 */ /* 0x0001e20000100800 */
[----:B---3--:R-:W-:-:S05]  /*ae20*/  IABS R2, R42 ;  /* 0x0000002a00027213 */ /* 0x008fca0000000000 */
[----:B------:R-:W-:-:S04]  /*ae30*/  IMAD.HI.U32 R4, R8, R2, RZ ;  /* 0x0000000208047227 */ /* 0x000fc800078e00ff */
[----:B------:R-:W-:-:S04]  /*ae40*/  IMAD.MOV R4, RZ, RZ, -R4 ;  /* 0x000000ffff047224 */ /* 0x000fc800078e0a04 */
[----:B------:R-:W-:-:S05]  /*ae50*/  IMAD R2, R0, R4, R2 ;  /* 0x0000000400027224 */ /* 0x000fca00078e0202 */
[----:B------:R-:W-:Y:S02]  /*ae60*/  ISETP.GT.U32.AND P6, PT, R0, R2, PT ;  /* 0x000000020000720c */ /* 0x000fe40003fc4070 */
[----:B-----5:R-:W-:-:S05]  /*ae70*/  IABS R5, R41 ;  /* 0x0000002900057213 */ /* 0x020fca0000000000 */
[----:B------:R-:W-:-:S04]  /*ae80*/  IMAD.MOV.U32 R4, RZ, RZ, R5 ;  /* 0x000000ffff047224 */ /* 0x000fc800078e0005 */
[----:B------:R-:W-:-:S04]  /*ae90*/  IMAD.HI.U32 R21, R8, R4, RZ ;  /* 0x0000000408157227 */ /* 0x000fc800078e00ff */
[----:B------:R-:W-:-:S04]  /*aea0*/  IMAD.MOV R21, RZ, RZ, -R21 ;  /* 0x000000ffff157224 */ /* 0x000fc800078e0a15 */
[----:B------:R-:W-:Y:S02]  /*aeb0*/  IMAD R4, R0, R21, R4 ;  /* 0x0000001500047224 */ /* 0x000fe400078e0204 */
[----:B------:R-:W-:-:S03]  /*aec0*/  @!P6 IMAD.IADD R2, R2, 0x1, -R0 ;  /* 0x000000010202e824 */ /* 0x000fc600078e0a00 */
[----:B------:R-:W-:Y:S02]  /*aed0*/  ISETP.GT.U32.AND P6, PT, R0, R4, PT ;  /* 0x000000040000720c */ /* 0x000fe40003fc4070 */
[----:B------:R-:W-:Y:S02]  /*aee0*/  ISETP.GE.AND P4, PT, R42, RZ, PT ;  /* 0x000000ff2a00720c */ /* 0x000fe40003f86270 */
[----:B------:R-:W3:Y:S01]  /*aef0*/  LDL.LU R42, [R1+0x114] ;  /* 0x00011400012a7983 */ /* 0x000ee20000300800 */
[----:B------:R-:W-:-:S03]  /*af00*/  ISETP.GE.AND P3, PT, R41, RZ, PT ;  /* 0x000000ff2900720c */ /* 0x000fc60003f66270 */
[----:B------:R-:W-:Y:S04]  /*af10*/  STL [R1+0x290], R10 ;  /* 0x0002900a01007387 */ /* 0x000fe80000100800 */
[----:B------:R2:W-:Y:S01]  /*af20*/  STL [R1+0x294], R9 ;  /* 0x0002940901007387 */ /* 0x0005e20000100800 */
[----:B------:R-:W-:-:S03]  /*af30*/  @!P6 IMAD.IADD R4, R4, 0x1, -R0 ;  /* 0x000000010404e824 */ /* 0x000fc600078e0a00 */
[----:B------:R-:W4:Y:S04]  /*af40*/  LDL.LU R41, [R1+0x118] ;  /* 0x0001180001297983 */ /* 0x000f280000300800 */
[----:B0-----:R-:W5:Y:S01]  /*af50*/  LDL.LU R13, [R1+0x11c] ;  /* 0x00011c00010d7983 */ /* 0x001f620000300800 */
[----:B------:R-:W-:Y:S02]  /*af60*/  IABS R5, R43 ;  /* 0x0000002b00057213 */ /* 0x000fe40000000000 */
[----:B------:R-:W-:Y:S01]  /*af70*/  ISETP.GE.AND P6, PT, R43, RZ, PT ;  /* 0x000000ff2b00720c */ /* 0x000fe20003fc6270 */
[----:B------:R-:W-:Y:S04]  /*af80*/  STL [R1+0x298], R6 ;  /* 0x0002980601007387 */ /* 0x000fe80000100800 */
[----:B------:R-:W4:Y:S01]  /*af90*/  LDL.LU R43, [R1+0x110] ;  /* 0x00011000012b7983 */ /* 0x000f220000300800 */
[----:B------:R-:W-:-:S02]  /*afa0*/  ISETP.GT.U32.AND P0, PT, R0, R2, PT ;  /* 0x000000020000720c */ /* 0x000fc40003f04070 */
[----:B------:R-:W-:-:S05]  /*afb0*/  IABS R19, R12 ;  /* 0x0000000c00137213 */ /* 0x000fca0000000000 */
[----:B------:R-:W-:-:S06]  /*afc0*/  IMAD.HI.U32 R11, R8, R19, RZ ;  /* 0x00000013080b7227 */ /* 0x000fcc00078e00ff */
[----:B------:R-:W-:Y:S02]  /*afd0*/  @!P0 IMAD.IADD R2, R2, 0x1, -R0 ;  /* 0x0000000102028824 */ /* 0x000fe400078e0a00 */
[----:B------:R-:W-:Y:S02]  /*afe0*/  IMAD.MOV R11, RZ, RZ, -R11 ;  /* 0x000000ffff0b7224 */ /* 0x000fe400078e0a0b */
[----:B------:R-:W-:-:S04]  /*aff0*/  IMAD.HI.U32 R7, R8, R5, RZ ;  /* 0x0000000508077227 */ /* 0x000fc800078e00ff */
[----:B------:R-:W-:Y:S02]  /*b000*/  @!P4 IMAD.MOV R2, RZ, RZ, -R2 ;  /* 0x000000ffff02c224 */ /* 0x000fe400078e0a02 */
[----:B------:R-:W-:Y:S01]  /*b010*/  IMAD R19, R0, R11, R19 ;  /* 0x0000000b00137224 */ /* 0x000fe200078e0213 */
[----:B------:R-:W-:Y:S01]  /*b020*/  ISETP.GE.AND P2, PT, R12, RZ, PT ;  /* 0x000000ff0c00720c */ /* 0x000fe20003f46270 */
[----:B------:R-:W-:Y:S01]  /*b030*/  IMAD.MOV R7, RZ, RZ, -R7 ;  /* 0x000000ffff077224 */ /* 0x000fe200078e0a07 */
[----:B------:R3:W-:Y:S02]  /*b040*/  STL [R1+0x29c], R2 ;  /* 0x00029c0201007387 */ /* 0x0007e40000100800 */
[C---:B------:R-:W-:Y:S02]  /*b050*/  ISETP.GT.U32.AND P5, PT, R0.reuse, R19, PT ;  /* 0x000000130000720c */ /* 0x040fe40003fa4070 */
[----:B------:R-:W5:Y:S01]  /*b060*/  LDL.LU R12, [R1+0x120] ;  /* 0x00012000010c7983 */ /* 0x000f620000300800 */
[C---:B------:R-:W-:Y:S01]  /*b070*/  IMAD R5, R0.reuse, R7, R5 ;  /* 0x0000000700057224 */ /* 0x040fe200078e0205 */
[----:B------:R-:W-:-:S04]  /*b080*/  ISETP.GT.U32.AND P1, PT, R0, R4, PT ;  /* 0x000000040000720c */ /* 0x000fc80003f24070 */
[----:B------:R-:W-:-:S05]  /*b090*/  ISETP.GT.U32.AND P0, PT, R0, R5, PT ;  /* 0x000000050000720c */ /* 0x000fca0003f04070 */
[----:B------:R-:W-:-:S05]  /*b0a0*/  @!P5 IMAD.IADD R19, R19, 0x1, -R0 ;  /* 0x000000011313d824 */ /* 0x000fca00078e0a00 */
[----:B------:R-:W-:-:S03]  /*b0b0*/  ISETP.GT.U32.AND P5, PT, R0, R19, PT ;  /* 0x000000130000720c */ /* 0x000fc60003fa4070 */
[--C-:B------:R-:W-:Y:S02]  /*b0c0*/  @!P0 IMAD.IADD R5, R5, 0x1, -R0.reuse ;  /* 0x0000000105058824 */ /* 0x100fe400078e0a00 */
[----:B------:R-:W-:-:S03]  /*b0d0*/  @!P1 IMAD.IADD R4, R4, 0x1, -R0 ;  /* 0x0000000104049824 */ /* 0x000fc600078e0a00 */
[----:B------:R-:W-:Y:S01]  /*b0e0*/  ISETP.GT.U32.AND P0, PT, R0, R5, PT ;  /* 0x000000050000720c */ /* 0x000fe20003f04070 */
[----:B------:R-:W-:-:S04]  /*b0f0*/  IMAD.MOV.U32 R15, RZ, RZ, R4 ;  /* 0x000000ffff0f7224 */ /* 0x000fc800078e0004 */
[----:B------:R-:W-:-:S04]  /*b100*/  @!P5 IMAD.IADD R19, R19, 0x1, -R0 ;  /* 0x000000011313d824 */ /* 0x000fc800078e0a00 */
[----:B------:R-:W-:Y:S02]  /*b110*/  IMAD.MOV.U32 R14, RZ, RZ, R19 ;  /* 0x000000ffff0e7224 */ /* 0x000fe400078e0013 */
[----:B------:R-:W-:Y:S02]  /*b120*/  @!P3 IMAD.MOV R15, RZ, RZ, -R15 ;  /* 0x000000ffff0fb224 */ /* 0x000fe400078e0a0f */
[----:B------:R-:W-:Y:S02]  /*b130*/  @!P0 IMAD.IADD R5, R5, 0x1, -R0 ;  /* 0x0000000105058824 */ /* 0x000fe400078e0a00 */
[----:B------:R-:W-:Y:S02]  /*b140*/  @!P2 IMAD.MOV R14, RZ, RZ, -R14 ;  /* 0x000000ffff0ea224 */ /* 0x000fe400078e0a0e */
[----:B------:R-:W-:Y:S01]  /*b150*/  @!P6 IMAD.MOV R5, RZ, RZ, -R5 ;  /* 0x000000ffff05e224 */ /* 0x000fe200078e0a05 */
[----:B--2---:R-:W-:Y:S02]  /*b160*/  IABS R9, R44 ;  /* 0x0000002c00097213 */ /* 0x004fe40000000000 */
[----:B------:R-:W-:-:S02]  /*b170*/  ISETP.GE.AND P4, PT, R44, RZ, PT ;  /* 0x000000ff2c00720c */ /* 0x000fc40003f86270 */
[----:B------:R-:W2:Y:S01]  /*b180*/  LDL.LU R44, [R1+0x128] ;  /* 0x00012800012c7983 */ /* 0x000ea20000300800 */
[----:B---3--:R-:W-:Y:S02]  /*b190*/  IABS R2, R42 ;  /* 0x0000002a00027213 */ /* 0x008fe40000000000 */
[----:B----4-:R-:W-:Y:S02]  /*b1a0*/  IABS R10, R43 ;  /* 0x0000002b000a7213 */ /* 0x010fe40000000000 */
[----:B------:R-:W-:Y:S02]  /*b1b0*/  ISETP.GE.AND P1, PT, R43, RZ, PT ;  /* 0x000000ff2b00720c */ /* 0x000fe40003f26270 */
[----:B------:R-:W3:Y:S01]  /*b1c0*/  LDL.LU R43, [R1+0x12c] ;  /* 0x00012c00012b7983 */ /* 0x000ee20000300800 */
[----:B------:R-:W-:-:S03]  /*b1d0*/  ISETP.GE.AND P0, PT, R42, RZ, PT ;  /* 0x000000ff2a00720c */ /* 0x000fc60003f06270 */
[----:B------:R-:W-:Y:S01]  /*b1e0*/  STL [R1+0x264], R15 ;  /* 0x0002640f01007387 */ /* 0x000fe20000100800 */
[----:B------:R-:W-:-:S03]  /*b1f0*/  IABS R7, R41 ;  /* 0x0000002900077213 */ /* 0x000fc60000000000 */
[----:B------:R-:W-:Y:S01]  /*b200*/  STL [R1+0x280], R14 ;  /* 0x0002800e01007387 */ /* 0x000fe20000100800 */
[----:B------:R-:W-:-:S03]  /*b210*/  ISETP.GE.AND P2, PT, R41, RZ, PT ;  /* 0x000000ff2900720c */ /* 0x000fc60003f46270 */
[----:B------:R0:W-:Y:S04]  /*b220*/  STL [R1+0x288], R5 ;  /* 0x0002880501007387 */ /* 0x0001e80000100800 */
[----:B------:R-:W4:Y:S04]  /*b230*/  LDL.LU R42, [R1+0x130] ;  /* 0x00013000012a7983 */ /* 0x000f280000300800 */
[----:B------:R-:W4:Y:S01]  /*b240*/  LDL.LU R41, [R1+0x134] ;  /* 0x0001340001297983 */ /* 0x000f220000300800 */
[----:B------:R-:W-:-:S04]  /*b250*/  IMAD.HI.U32 R6, R8, R9, RZ ;  /* 0x0000000908067227 */ /* 0x000fc800078e00ff */
[----:B------:R-:W-:-:S04]  /*b260*/  IMAD.MOV R6, RZ, RZ, -R6 ;  /* 0x000000ffff067224 */ /* 0x000fc800078e0a06 */
[----:B------:R-:W-:-:S05]  /*b270*/  IMAD R9, R0, R6, R9 ;  /* 0x0000000600097224 */ /* 0x000fca00078e0209 */
[----:B------:R-:W-:Y:S01]  /*b280*/  ISETP.GT.U32.AND P5, PT, R0, R9, PT ;  /* 0x000000090000720c */ /* 0x000fe20003fa4070 */
[----:B------:R-:W-:-:S04]  /*b290*/  IMAD.HI.U32 R20, R8, R10, RZ ;  /* 0x0000000a08147227 */ /* 0x000fc800078e00ff */
[----:B------:R-:W-:Y:S02]  /*b2a0*/  IMAD.MOV R20, RZ, RZ, -R20 ;  /* 0x000000ffff147224 */ /* 0x000fe400078e0a14 */
[----:B------:R-:W-:-:S06]  /*b2b0*/  IMAD.HI.U32 R11, R8, R2, RZ ;  /* 0x00000002080b7227 */ /* 0x000fcc00078e00ff */
[----:B------:R-:W-:Y:S02]  /*b2c0*/  @!P5 IMAD.IADD R9, R9, 0x1, -R0 ;  /* 0x000000010909d824 */ /* 0x000fe400078e0a00 */
[----:B------:R-:W-:-:S03]  /*b2d0*/  IMAD R10, R0, R20, R10 ;  /* 0x00000014000a7224 */ /* 0x000fc600078e020a */
[C---:B------:R-:W-:Y:S01]  /*b2e0*/  ISETP.GT.U32.AND P3, PT, R0.reuse, R9, PT ;  /* 0x000000090000720c */ /* 0x040fe20003f64070 */
[----:B------:R-:W-:Y:S01]  /*b2f0*/  IMAD.MOV R11, RZ, RZ, -R11 ;  /* 0x000000ffff0b7224 */ /* 0x000fe200078e0a0b */
[----:B-----5:R-:W-:Y:S02]  /*b300*/  IABS R6, R13 ;  /* 0x0000000d00067213 */ /* 0x020fe40000000000 */
[C---:B------:R-:W-:Y:S01]  /*b310*/  ISETP.GT.U32.AND P5, PT, R0.reuse, R10, PT ;  /* 0x0000000a0000720c */ /* 0x040fe20003fa4070 */
[----:B------:R-:W-:Y:S02]  /*b320*/  IMAD R2, R0, R11, R2 ;  /* 0x0000000b00027224 */ /* 0x000fe400078e0202 */
[----:B------:R-:W-:-:S04]  /*b330*/  IMAD.HI.U32 R4, R8, R6, RZ ;  /* 0x0000000608047227 */ /* 0x000fc800078e00ff */
[----:B------:R-:W-:Y:S01]  /*b340*/  IMAD.HI.U32 R11, R8, R7, RZ ;  /* 0x00000007080b7227 */ /* 0x000fe200078e00ff */
[----:B------:R-:W-:-:S03]  /*b350*/  ISETP.GT.U32.AND P6, PT, R0, R2, PT ;  /* 0x000000020000720c */ /* 0x000fc60003fc4070 */
[----:B------:R-:W-:Y:S02]  /*b360*/  IMAD.MOV R4, RZ, RZ, -R4 ;  /* 0x000000ffff047224 */ /* 0x000fe400078e0a04 */
[----:B------:R-:W-:Y:S02]  /*b370*/  @!P3 IMAD.IADD R9, R9, 0x1, -R0 ;  /* 0x000000010909b824 */ /* 0x000fe400078e0a00 */
[----:B------:R-:W-:Y:S01]  /*b380*/  IMAD.MOV R11, RZ, RZ, -R11 ;  /* 0x000000ffff0b7224 */ /* 0x000fe200078e0a0b */
[----:B0-----:R-:W-:Y:S01]  /*b390*/  IABS R5, R12 ;  /* 0x0000000c00057213 */ /* 0x001fe20000000000 */
[----:B------:R-:W-:Y:S02]  /*b3a0*/  IMAD R6, R0, R4, R6 ;  /* 0x0000000400067224 */ /* 0x000fe400078e0206 */
[----:B------:R-:W-:Y:S02]  /*b3b0*/  @!P5 IMAD.IADD R10, R10, 0x1, -R0 ;  /* 0x000000010a0ad824 */ /* 0x000fe400078e0a00 */
[----:B------:R-:W-:-:S02]  /*b3c0*/  IMAD.MOV.U32 R14, RZ, RZ, R9 ;  /* 0x000000ffff0e7224 */ /* 0x000fc400078e0009 */
[C---:B------:R-:W-:Y:S01]  /*b3d0*/  IMAD R7, R0.reuse, R11, R7 ;  /* 0x0000000b00077224 */ /* 0x040fe200078e0207 */
[C---:B------:R-:W-:Y:S01]  /*b3e0*/  ISETP.GT.U32.AND P5, PT, R0.reuse, R10, PT ;  /* 0x0000000a0000720c */ /* 0x040fe20003fa4070 */
[----:B------:R-:W-:Y:S01]  /*b3f0*/  @!P4 IMAD.MOV R14, RZ, RZ, -R14 ;  /* 0x000000ffff0ec224 */ /* 0x000fe200078e0a0e */
[----:B------:R-:W-:Y:S01]  /*b400*/  ISETP.GT.U32.AND P4, PT, R0, R6, PT ;  /* 0x000000060000720c */ /* 0x000fe20003f84070 */
[----:B------:R-:W-:Y:S01]  /*b410*/  IMAD.HI.U32 R11, R8, R5, RZ ;  /* 0x00000005080b7227 */ /* 0x000fe200078e00ff */
[----:B------:R-:W-:-:S03]  /*b420*/  ISETP.GT.U32.AND P3, PT, R0, R7, PT ;  /* 0x000000070000720c */ /* 0x000fc60003f64070 */
[----:B------:R-:W-:Y:S02]  /*b430*/  @!P6 IMAD.IADD R2, R2, 0x1, -R0 ;  /* 0x000000010202e824 */ /* 0x000fe400078e0a00 */
[----:B------:R-:W-:-:S03]  /*b440*/  IMAD.MOV R11, RZ, RZ, -R11 ;  /* 0x000000ffff0b7224 */ /* 0x000fc600078e0a0b */
[C---:B------:R-:W-:Y:S01]  /*b450*/  ISETP.GT.U32.AND P6, PT, R0.reuse, R2, PT ;  /* 0x000000020000720c */ /* 0x040fe20003fc4070 */
[----:B------:R-:W-:Y:S02]  /*b460*/  IMAD R5, R0, R11, R5 ;  /* 0x0000000b00057224 */ /* 0x000fe400078e0205 */
[--C-:B------:R-:W-:Y:S02]  /*b470*/  @!P5 IMAD.IADD R10, R10, 0x1, -R0.reuse ;  /* 0x000000010a0ad824 */ /* 0x100fe400078e0a00 */
[--C-:B------:R-:W-:Y:S01]  /*b480*/  @!P4 IMAD.IADD R6, R6, 0x1, -R0.reuse ;  /* 0x000000010606c824 */ /* 0x100fe200078e0a00 */
[C---:B------:R-:W-:Y:S01]  /*b490*/  ISETP.GT.U32.AND P5, PT, R0.reuse, R5, PT ;  /* 0x000000050000720c */ /* 0x040fe20003fa4070 */
[----:B------:R-:W-:Y:S01]  /*b4a0*/  @!P3 IMAD.IADD R7, R7, 0x1, -R0 ;  /* 0x000000010707b824 */ /* 0x000fe200078e0a00 */
[----:B------:R0:W-:Y:S02]  /*b4b0*/  STL [R1+0x284], R14 ;  /* 0x0002840e01007387 */ /* 0x0001e40000100800 */
[----:B------:R-:W-:-:S02]  /*b4c0*/  ISETP.GT.U32.AND P4, PT, R0, R6, PT ;  /* 0x000000060000720c */ /* 0x000fc40003f84070 */
[----:B------:R-:W-:Y:S01]  /*b4d0*/  ISETP.GT.U32.AND P3, PT, R0, R7, PT ;  /* 0x000000070000720c */ /* 0x000fe20003f64070 */
[----:B------:R-:W-:Y:S01]  /*b4e0*/  @!P6 IMAD.IADD R2, R2, 0x1, -R0 ;  /* 0x000000010202e824 */ /* 0x000fe200078e0a00 */
[----:B--2---:R-:W-:Y:S01]  /*b4f0*/  IABS R4, R44 ;  /* 0x0000002c00047213 */ /* 0x004fe20000000000 */
[----:B0-----:R-:W-:-:S04]  /*b500*/  IMAD.MOV.U32 R14, RZ, RZ, R10 ;  /* 0x000000ffff0e7224 */ /* 0x001fc800078e000a */
[----:B------:R-:W-:-:S04]  /*b510*/  IMAD.HI.U32 R9, R8, R4, RZ ;  /* 0x0000000408097227 */ /* 0x000fc800078e00ff */
[----:B------:R-:W-:Y:S02]  /*b520*/  IMAD.MOV R9, RZ, RZ, -R9 ;  /* 0x000000ffff097224 */ /* 0x000fe400078e0a09 */
[----:B------:R-:W-:Y:S01]  /*b530*/  @!P1 IMAD.MOV R14, RZ, RZ, -R14 ;  /* 0x000000ffff0e9224 */ /* 0x000fe200078e0a0e */
[----:B------:R-:W-:Y:S01]  /*b540*/  ISETP.GE.AND P1, PT, R13, RZ, PT ;  /* 0x000000ff0d00720c */ /* 0x000fe20003f26270 */
[----:B------:R-:W-:Y:S02]  /*b550*/  IMAD R4, R0, R9, R4 ;  /* 0x0000000900047224 */ /* 0x000fe400078e0204 */
[----:B------:R-:W-:Y:S02]  /*b560*/  @!P5 IMAD.IADD R5, R5, 0x1, -R0 ;  /* 0x000000010505d824 */ /* 0x000fe400078e0a00 */
[----:B------:R-:W-:Y:S02]  /*b570*/  IMAD.MOV.U32 R10, RZ, RZ, R2 ;  /* 0x000000ffff0a7224 */ /* 0x000fe400078e0002 */
[----:B------:R-:W-:-:S02]  /*b580*/  @!P4 IMAD.IADD R6, R6, 0x1, -R0 ;  /* 0x000000010606c824 */ /* 0x000fc400078e0a00 */
[----:B------:R-:W-:Y:S01]  /*b590*/  @!P0 IMAD.MOV R10, RZ, RZ, -R10 ;  /* 0x000000ffff0a8224 */ /* 0x000fe200078e0a0a */
[----:B------:R-:W-:Y:S01]  /*b5a0*/  ISETP.GT.U32.AND P0, PT, R0, R5, PT ;  /* 0x000000050000720c */ /* 0x000fe20003f04070 */
[----:B------:R-:W-:Y:S01]  /*b5b0*/  @!P3 IMAD.IADD R7, R7, 0x1, -R0 ;  /* 0x000000010707b824 */ /* 0x000fe200078e0a00 */
[----:B------:R0:W-:Y:S03]  /*b5c0*/  STL [R1+0x268], R14 ;  /* 0x0002680e01007387 */ /* 0x0001e60000100800 */
[----:B------:R-:W-:Y:S01]  /*b5d0*/  @!P2 IMAD.MOV R7, RZ, RZ, -R7 ;  /* 0x000000ffff07a224 */ /* 0x000fe200078e0a07 */
[----:B------:R-:W-:Y:S01]  /*b5e0*/  STL [R1+0x278], R10 ;  /* 0x0002780a01007387 */ /* 0x000fe20000100800 */
[----:B------:R-:W-:-:S03]  /*b5f0*/  ISETP.GE.AND P3, PT, R12, RZ, PT ;  /* 0x000000ff0c00720c */ /* 0x000fc60003f66270 */
[----:B------:R-:W-:Y:S04]  /*b600*/  STL [R1+0x26c], R7 ;  /* 0x00026c0701007387 */ /* 0x000fe80000100800 */
[----:B------:R-:W2:Y:S01]  /*b610*/  LDL.LU R12, [R1+0x140] ;  /* 0x00014000010c7983 */ /* 0x000ea20000300800 */
[----:B------:R-:W-:Y:S01]  /*b620*/  @!P0 IMAD.IADD R5, R5, 0x1, -R0 ;  /* 0x0000000105058824 */ /* 0x000fe200078e0a00 */
[----:B---3--:R-:W-:-:S05]  /*b630*/  IABS R22, R43 ;  /* 0x0000002b00167213 */ /* 0x008fca0000000000 */
[----:B------:R-:W-:-:S04]  /*b640*/  IMAD.HI.U32 R9, R8, R22, RZ ;  /* 0x0000001608097227 */ /* 0x000fc800078e00ff */
[----:B------:R-:W-:-:S04]  /*b650*/  IMAD.MOV R9, RZ, RZ, -R9 ;  /* 0x000000ffff097224 */ /* 0x000fc800078e0a09 */
[----:B------:R-:W-:Y:S02]  /*b660*/  IMAD R22, R0, R9, R22 ;  /* 0x0000000900167224 */ /* 0x000fe400078e0216 */
[----:B------:R-:W-:-:S04]  /*b670*/  IMAD.MOV.U32 R9, RZ, RZ, R6 ;  /* 0x000000ffff097224 */ /* 0x000fc800078e0006 */
[----:B------:R-:W-:Y:S01]  /*b680*/  @!P1 IMAD.MOV R9, RZ, RZ, -R9 ;  /* 0x000000ffff099224 */ /* 0x000fe200078e0a09 */
[----:B----4-:R-:W-:Y:S02]  /*b690*/  IABS R21, R42 ;  /* 0x0000002a00157213 */ /* 0x010fe40000000000 */
[----:B------:R-:W-:Y:S02]  /*b6a0*/  ISETP.GE.AND P1, PT, R42, RZ, PT ;  /* 0x000000ff2a00720c */ /* 0x000fe40003f26270 */
[----:B------:R1:W-:Y:S01]  /*b6b0*/  STL [R1+0x274], R9 ;  /* 0x0002740901007387 */ /* 0x0003e20000100800 */
[----:B------:R-:W-:Y:S02]  /*b6c0*/  IABS R20, R41 ;  /* 0x0000002900147213 */ /* 0x000fe40000000000 */
[----:B------:R-:W-:Y:S01]  /*b6d0*/  ISETP.GE.AND P0, PT, R41, RZ, PT ;  /* 0x000000ff2900720c */ /* 0x000fe20003f06270 */
[----:B------:R-:W1:Y:S04]  /*b6e0*/  LDL.LU R42, [R1+0x144] ;  /* 0x00014400012a7983 */ /* 0x000e680000300800 */
[----:B------:R-:W3:Y:S04]  /*b6f0*/  LDL.LU R15, [R1+0x148] ;  /* 0x00014800010f7983 */ /* 0x000ee80000300800 */
[----:B------:R-:W4:Y:S01]  /*b700*/  LDL.LU R41, [R1+0x138] ;  /* 0x0001380001297983 */ /* 0x000f220000300800 */
[----:B------:R-:W-:Y:S01]  /*b710*/  @!P3 IMAD.MOV R5, RZ, RZ, -R5 ;  /* 0x000000ffff05b224 */ /* 0x000fe200078e0a05 */
[----:B------:R-:W-:-:S02]  /*b720*/  ISETP.GE.AND P5, PT, R44, RZ, PT ;  /* 0x000000ff2c00720c */ /* 0x000fc40003fa6270 */
[----:B------:R-:W-:-:S13]  /*b730*/  ISETP.GT.U32.AND P6, PT, R0, R4, PT ;  /* 0x000000040000720c */ /* 0x000fda0003fc4070 */
[----:B------:R-:W-:-:S05]  /*b740*/  @!P6 IMAD.IADD R4, R4, 0x1, -R0 ;  /* 0x000000010404e824 */ /* 0x000fca00078e0a00 */
[----:B------:R-:W-:-:S13]  /*b750*/  ISETP.GT.U32.AND P6, PT, R0, R4, PT ;  /* 0x000000040000720c */ /* 0x000fda0003fc4070 */
[----:B------:R-:W-:-:S04]  /*b760*/  @!P6 IMAD.IADD R4, R4, 0x1, -R0 ;  /* 0x000000010404e824 */ /* 0x000fc800078e0a00 */
[----:B------:R-:W-:-:S04]  /*b770*/  IMAD.MOV.U32 R6, RZ, RZ, R4 ;  /* 0x000000ffff067224 */ /* 0x000fc800078e0004 */
[----:B------:R-:W-:Y:S01]  /*b780*/  @!P5 IMAD.MOV R6, RZ, RZ, -R6 ;  /* 0x000000ffff06d224 */ /* 0x000fe200078e0a06 */
[----:B------:R-:W-:Y:S02]  /*b790*/  ISETP.GE.AND P2, PT, R43, RZ, PT ;  /* 0x000000ff2b00720c */ /* 0x000fe40003f46270 */
[----:B----4-:R-:W-:Y:S02]  /*b7a0*/  IABS R19, R41 ;  /* 0x0000002900137213 */ /* 0x010fe40000000000 */
[----:B------:R-:W-:Y:S02]  /*b7b0*/  ISETP.GE.AND P3, PT, R41, RZ, PT ;  /* 0x000000ff2900720c */ /* 0x000fe40003f66270 */
[----:B------:R-:W4:Y:S04]  /*b7c0*/  LDL.LU R41, [R1+0x13c] ;  /* 0x00013c0001297983 */ /* 0x000f280000300800 */
[----:B------:R-:W-:Y:S04]  /*b7d0*/  STL [R1+0x270], R5 ;  /* 0x0002700501007387 */ /* 0x000fe80000100800 */
[----:B------:R-:W5:Y:S04]  /*b7e0*/  LDL.LU R44, [R1+0x14c] ;  /* 0x00014c00012c7983 */ /* 0x000f680000300800 */
[----:B------:R-:W-:Y:S04]  /*b7f0*/  STL [R1+0x3e0], R6 ;  /* 0x0003e00601007387 */ /* 0x000fe80000100800 */
[----:B------:R-:W5:Y:S01]  /*b800*/  LDL.LU R43, [R1+0x150] ;  /* 0x00015000012b7983 */ /* 0x000f620000300800 */
[----:B------:R-:W-:Y:S01]  /*b810*/  ISETP.GT.U32.AND P4, PT, R0, R22, PT ;  /* 0x000000160000720c */ /* 0x000fe20003f84070 */
[----:B------:R-:W-:-:S02]  /*b820*/  IMAD.HI.U32 R2, R8, R21, RZ ;  /* 0x0000001508027227 */ /* 0x000fc400078e00ff */
[----:B0-----:R-:W5:Y:S02]  /*b830*/  LDL.LU R14, [R1+0x154] ;  /* 0x00015400010e7983 */ /* 0x001f640000300800 */
[----:B------:R-:W-:Y:S02]  /*b840*/  IMAD.MOV R2, RZ, RZ, -R2 ;  /* 0x000000ffff027224 */ /* 0x000fe400078e0a02 */
[----:B------:R-:W5:Y:S06]  /*b850*/  LDL.LU R13, [R1+0x158] ;  /* 0x00015800010d7983 */ /* 0x000f6c0000300800 */
[----:B------:R-:W-:-:S02]  /*b860*/  @!P4 IMAD.IADD R22, R22, 0x1, -R0 ;  /* 0x000000011616c824 */ /* 0x000fc400078e0a00 */
[----:B------:R-:W-:Y:S02]  /*b870*/  IMAD R21, R0, R2, R21 ;  /* 0x0000000200157224 */ /* 0x000fe400078e0215 */
[----:B------:R-:W-:Y:S01]  /*b880*/  IMAD.HI.U32 R2, R8, R20, RZ ;  /* 0x0000001408027227 */ /* 0x000fe200078e00ff */
[----:B------:R-:W-:-:S03]  /*b890*/  ISETP.GT.U32.AND P4, PT, R0, R22, PT ;  /* 0x000000160000720c */ /* 0x000fc60003f84070 */
[----:B------:R-:W-:-:S04]  /*b8a0*/  IMAD.MOV R2, RZ, RZ, -R2 ;  /* 0x000000ffff027224 */ /* 0x000fc800078e0a02 */
[C---:B------:R-:W-:Y:S01]  /*b8b0*/  IMAD R20, R0.reuse, R2, R20 ;  /* 0x0000000200147224 */ /* 0x040fe200078e0214 */
[----:B------:R-:W-:-:S05]  /*b8c0*/  ISETP.GT.U32.AND P6, PT, R0, R21, PT ;  /* 0x000000150000720c */ /* 0x000fca0003fc4070 */
[----:B------:R-:W-:Y:S01]  /*b8d0*/  @!P4 IMAD.IADD R22, R22, 0x1, -R0 ;  /* 0x000000011616c824 */ /* 0x000fe200078e0a00 */
[----:B------:R-:W-:-:S07]  /*b8e0*/  ISETP.GT.U32.AND P4, PT, R0, R20, PT ;  /* 0x000000140000720c */ /* 0x000fce0003f84070 */
[----:B------:R-:W-:-:S06]  /*b8f0*/  @!P6 IMAD.IADD R21, R21, 0x1, -R0 ;  /* 0x000000011515e824 */ /* 0x000fcc00078e0a00 */
[----:B------:R-:W-:Y:S01]  /*b900*/  @!P4 IMAD.IADD R20, R20, 0x1, -R0 ;  /* 0x000000011414c824 */ /* 0x000fe200078e0a00 */
[----:B------:R-:W-:-:S04]  /*b910*/  ISETP.GT.U32.AND P6, PT, R0, R21, PT ;  /* 0x000000150000720c */ /* 0x000fc80003fc4070 */
[----:B------:R-:W-:Y:S01]  /*b920*/  ISETP.GT.U32.AND P4, PT, R0, R20, PT ;  /* 0x000000140000720c */ /* 0x000fe20003f84070 */
[----:B------:R-:W-:-:S04]  /*b930*/  IMAD.HI.U32 R2, R8, R19, RZ ;  /* 0x0000001308027227 */ /* 0x000fc800078e00ff */
[----:B------:R-:W-:-:S04]  /*b940*/  IMAD.MOV R2, RZ, RZ, -R2 ;  /* 0x000000ffff027224 */ /* 0x000fc800078e0a02 */
[----:B------:R-:W-:-:S04]  /*b950*/  @!P6 IMAD.IADD R21, R21, 0x1, -R0 ;  /* 0x000000011515e824 */ /* 0x000fc800078e0a00 */
[----:B------:R-:W-:Y:S02]  /*b960*/  @!P4 IMAD.IADD R20, R20, 0x1, -R0 ;  /* 0x000000011414c824 */ /* 0x000fe400078e0a00 */
[----:B------:R-:W-:Y:S02]  /*b970*/  IMAD.MOV.U32 R18, RZ, RZ, R22 ;  /* 0x000000ffff127224 */ /* 0x000fe400078e0016 */
[----:B------:R-:W-:Y:S02]  /*b980*/  IMAD.MOV.U32 R17, RZ, RZ, R21 ;  /* 0x000000ffff117224 */ /* 0x000fe400078e0015 */
[----:B------:R-:W-:Y:S02]  /*b990*/  IMAD.MOV.U32 R16, RZ, RZ, R20 ;  /* 0x000000ffff107224 */ /* 0x000fe400078e0014 */
[----:B------:R-:W-:Y:S02]  /*b9a0*/  IMAD R19, R0, R2, R19 ;  /* 0x0000000200137224 */ /* 0x000fe400078e0213 */
[----:B------:R-:W-:-:S02]  /*b9b0*/  @!P2 IMAD.MOV R18, RZ, RZ, -R18 ;  /* 0x000000ffff12a224 */ /* 0x000fc400078e0a12 */
[----:B------:R-:W-:Y:S02]  /*b9c0*/  @!P1 IMAD.MOV R17, RZ, RZ, -R17 ;  /* 0x000000ffff119224 */ /* 0x000fe400078e0a11 */
[----:B------:R-:W-:Y:S01]  /*b9d0*/  @!P0 IMAD.MOV R16, RZ, RZ, -R16 ;  /* 0x000000ffff108224 */ /* 0x000fe200078e0a10 */
[----:B------:R-:W-:Y:S01]  /*b9e0*/  ISETP.GT.U32.AND P6, PT, R0, R19, PT ;  /* 0x000000130000720c */ /* 0x000fe20003fc4070 */
[----:B------:R-:W-:Y:S01]  /*b9f0*/  STL [R1+0x260], R18 ;  /* 0x0002601201007387 */ /* 0x000fe20000100800 */
[----:B-1----:R-:W-:-:S03]  /*ba00*/  IABS R9, R42 ;  /* 0x0000002a00097213 */ /* 0x002fc60000000000 */
[----:B------:R-:W-:Y:S04]  /*ba10*/  STL [R1+0x25c], R17 ;  /* 0x00025c1101007387 */ /* 0x000fe80000100800 */
[----:B------:R0:W-:Y:S01]  /*ba20*/  STL [R1+0x258], R16 ;  /* 0x0002581001007387 */ /* 0x0001e20000100800 */
[----:B---3--:R-:W-:-:S03]  /*ba30*/  IABS R7, R15 ;  /* 0x0000000f00077213 */ /* 0x008fc60000000000 */
[----:B------:R-:W-:Y:S02]  /*ba40*/  @!P6 IMAD.IADD R19, R19, 0x1, -R0 ;  /* 0x000000011313e824 */ /* 0x000fe400078e0a00 */
[----:B------:R-:W-:-:S03]  /*ba50*/  IMAD.HI.U32 R4, R8, R7, RZ ;  /* 0x0000000708047227 */ /* 0x000fc600078e00ff */
[----:B------:R-:W-:Y:S01]  /*ba60*/  ISETP.GT.U32.AND P6, PT, R0, R19, PT ;  /* 0x000000130000720c */ /* 0x000fe20003fc4070 */
[----:B------:R-:W-:-:S04]  /*ba70*/  IMAD.MOV R4, RZ, RZ, -R4 ;  /* 0x000000ffff047224 */ /* 0x000fc800078e0a04 */
[----:B------:R-:W-:Y:S01]  /*ba80*/  IMAD R7, R0, R4, R7 ;  /* 0x0000000400077224 */ /* 0x000fe200078e0207 */
[----:B--2---:R-:W-:Y:S02]  /*ba90*/  IABS R10, R12 ;  /* 0x0000000c000a7213 */ /* 0x004fe40000000000 */
[----:B------:R-:W-:-:S05]  /*baa0*/  ISETP.GE.AND P0, PT, R12, RZ, PT ;  /* 0x000000ff0c00720c */ /* 0x000fca0003f06270 */
[----:B------:R-:W-:Y:S01]  /*bab0*/  @!P6 IMAD.IADD R19, R19, 0x1, -R0 ;  /* 0x000000011313e824 */ /* 0x000fe200078e0a00 */
[----:B------:R-:W-:-:S03]  /*bac0*/  ISETP.GT.U32.AND P6, PT, R0, R7, PT ;  /* 0x000000070000720c */ /* 0x000fc60003fc4070 */
[----:B0-----:R-:W-:-:S04]  /*bad0*/  IMAD.MOV.U32 R16, RZ, RZ, R19 ;  /* 0x000000ffff107224 */ /* 0x001fc800078e0013 */
[----:B------:R-:W-:-:S06]  /*bae0*/  @!P3 IMAD.MOV R16, RZ, RZ, -R16 ;  /* 0x000000ffff10b224 */ /* 0x000fcc00078e0a10 */
[----:B------:R-:W-:-:S05]  /*baf0*/  @!P6 IMAD.IADD R7, R7, 0x1, -R0 ;  /* 0x000000010707e824 */ /* 0x000fca00078e0a00 */
[----:B------:R-:W-:-:S13]  /*bb00*/  ISETP.GT.U32.AND P3, PT, R0, R7, PT ;  /* 0x000000070000720c */ /* 0x000fda0003f64070 */
[----:B------:R-:W-:Y:S02]  /*bb10*/  @!P3 IMAD.IADD R7, R7, 0x1, -R0 ;  /* 0x000000010707b824 */ /* 0x000fe400078e0a00 */
[----:B------:R-:W-:Y:S01]  /*bb20*/  IMAD.HI.U32 R6, R8, R9, RZ ;  /* 0x0000000908067227 */ /* 0x000fe200078e00ff */
[----:B----4-:R-:W-:-:S05]  /*bb30*/  IABS R11, R41 ;  /* 0x00000029000b7213 */ /* 0x010fca0000000000 */
[----:B------:R-:W-:-:S04]  /*bb40*/  IMAD.HI.U32 R5, R8, R11, RZ ;  /* 0x0000000b08057227 */ /* 0x000fc800078e00ff */
[----:B------:R-:W-:-:S04]  /*bb50*/  IMAD.MOV R5, RZ, RZ, -R5 ;  /* 0x000000ffff057224 */ /* 0x000fc800078e0a05 */
[----:B------:R-:W-:-:S05]  /*bb60*/  IMAD R5, R0, R5, R11 ;  /* 0x0000000500057224 */ /* 0x000fca00078e020b */
[----:B------:R-:W-:Y:S02]  /*bb70*/  ISETP.GT.U32.AND P4, PT, R0, R5, PT ;  /* 0x000000050000720c */ /* 0x000fe40003f84070 */
[----:B------:R-:W-:Y:S01]  /*bb80*/  ISETP.GE.AND P5, PT, R41, RZ, PT ;  /* 0x000000ff2900720c */ /* 0x000fe20003fa6270 */
[----:B------:R-:W-:-:S10]  /*bb90*/  IMAD.MOV.U32 R41, RZ, RZ, R61 ;  /* 0x000000ffff297224 */ /* 0x000fd400078e003d */
[----:B------:R-:W-:Y:S01]  /*bba0*/  @!P4 IMAD.IADD R5, R5, 0x1, -R0 ;  /* 0x000000010505c824 */ /* 0x000fe200078e0a00 */
[----:B------:R-:W-:Y:S01]  /*bbb0*/  ISETP.GE.AND P4, PT, R42, RZ, PT ;  /* 0x000000ff2a00720c */ /* 0x000fe20003f86270 */
[----:B------:R-:W-:Y:S02]  /*bbc0*/  IMAD.MOV.U32 R42, RZ, RZ, R41 ;  /* 0x000000ffff2a7224 */ /* 0x000fe400078e0029 */
[----:B------:R-:W2:Y:S04]  /*bbd0*/  LDL.LU R41, [R1+0x15c] ;  /* 0x00015c0001297983 */ /* 0x000ea80000300800 */
[----:B------:R-:W3:Y:S01]  /*bbe0*/  LDL.LU R12, [R1+0x160] ;  /* 0x00016000010c7983 */ /* 0x000ee20000300800 */
[----:B------:R-:W-:Y:S02]  /*bbf0*/  IMAD.MOV.U32 R61, RZ, RZ, R31 ;  /* 0x000000ffff3d7224 */ /* 0x000fe400078e001f */
[----:B------:R-:W-:-:S02]  /*bc00*/  IMAD.MOV.U32 R31, RZ, RZ, R23 ;  /* 0x000000ffff1f7224 */ /* 0x000fc400078e0017 */
[----:B------:R-:W-:Y:S01]  /*bc10*/  IMAD.HI.U32 R23, R8, R10, RZ ;  /* 0x0000000a08177227 */ /* 0x000fe200078e00ff */
[----:B-----5:R-:W-:Y:S01]  /*bc20*/  IABS R2, R44 ;  /* 0x0000002c00027213 */ /* 0x020fe20000000000 */
[----:B------:R-:W-:Y:S01]  /*bc30*/  STL [R1+0x254], R16 ;  /* 0x0002541001007387 */ /* 0x000fe20000100800 */
[----:B------:R-:W-:Y:S01]  /*bc40*/  ISETP.GE.AND P3, PT, R44, RZ, PT ;  /* 0x000000ff2c00720c */ /* 0x000fe20003f66270 */
[----:B------:R-:W-:Y:S02]  /*bc50*/  IMAD.MOV R23, RZ, RZ, -R23 ;  /* 0x000000ffff177224 */ /* 0x000fe400078e0a17 */
[----:B------:R-:W4:Y:S02]  /*bc60*/  LDL.LU R44, [R1+0x164] ;  /* 0x00016400012c7983 */ /* 0x000f240000300800 */
[----:B------:R-:W-:-:S05]  /*bc70*/  IMAD R10, R0, R23, R10 ;  /* 0x00000017000a7224 */ /* 0x000fca00078e020a */
[----:B------:R-:W-:Y:S01]  /*bc80*/  ISETP.GT.U32.AND P2, PT, R0, R10, PT ;  /* 0x0000000a0000720c */ /* 0x000fe20003f44070 */
[----:B------:R-:W-:-:S04]  /*bc90*/  IMAD.HI.U32 R4, R8, R2, RZ ;  /* 0x0000000208047227 */ /* 0x000fc800078e00ff */
[----:B------:R-:W-:-:S08]  /*bca0*/  IMAD.MOV R4, RZ, RZ, -R4 ;  /* 0x000000ffff047224 */ /* 0x000fd000078e0a04 */
[----:B------:R-:W-:Y:S01]  /*bcb0*/  @!P2 IMAD.IADD R10, R10, 0x1, -R0 ;  /* 0x000000010a0aa824 */ /* 0x000fe200078e0a00 */
[C---:B------:R-:W-:Y:S01]  /*bcc0*/  ISETP.GT.U32.AND P2, PT, R0.reuse, R5, PT ;  /* 0x000000050000720c */ /* 0x040fe20003f44070 */
[----:B------:R-:W-:Y:S02]  /*bcd0*/  IMAD R11, R0, R4, R2 ;  /* 0x00000004000b7224 */ /* 0x000fe400078e0202 */
[----:B------:R-:W-:-:S10]  /*bce0*/  IMAD.MOV R6, RZ, RZ, -R6 ;  /* 0x000000ffff067224 */ /* 0x000fd400078e0a06 */
[----:B------:R-:W-:Y:S01]  /*bcf0*/  @!P2 IMAD.IADD R5, R5, 0x1, -R0 ;  /* 0x000000010505a824 */ /* 0x000fe200078e0a00 */
[C---:B------:R-:W-:Y:S01]  /*bd00*/  ISETP.GT.U32.AND P2, PT, R0.reuse, R11, PT ;  /* 0x0000000b0000720c */ /* 0x040fe20003f44070 */
[----:B------:R-:W-:Y:S01]  /*bd10*/  IMAD R6, R0, R6, R9 ;  /* 0x0000000600067224 */ /* 0x000fe200078e0209 */
[----:B------:R-:W-:-:S11]  /*bd20*/  IABS R9, R43 ;  /* 0x0000002b00097213 */ /* 0x000fd60000000000 */
[----:B------:R-:W-:Y:S01]  /*bd30*/  @!P2 IMAD.IADD R11, R11, 0x1, -R0 ;  /* 0x000000010b0ba824 */ /* 0x000fe200078e0a00 */
[----:B------:R-:W-:Y:S02]  /*bd40*/  ISETP.GE.AND P2, PT, R43, RZ, PT ;  /* 0x000000ff2b00720c */ /* 0x000fe40003f46270 */
[----:B------:R-:W5:Y:S01]  /*bd50*/  LDL.LU R43, [R1+0x168] ;  /* 0x00016800012b7983 */ /* 0x000f620000300800 */
[----:B------:R-:W-:Y:S01]  /*bd60*/  ISETP.GT.U32.AND P1, PT, R0, R6, PT ;  /* 0x000000060000720c */ /* 0x000fe20003f24070 */
[----:B------:R-:W-:-:S12]  /*bd70*/  IMAD.HI.U32 R19, R8, R9, RZ ;  /* 0x0000000908137227 */ /* 0x000fd800078e00ff */
[----:B------:R-:W-:-:S05]  /*bd80*/  @!P1 IMAD.IADD R6, R6, 0x1, -R0 ;  /* 0x0000000106069824 */ /* 0x000fca00078e0a00 */
[----:B------:R-:W-:Y:S01]  /*bd90*/  ISETP.GT.U32.AND P6, PT, R0, R6, PT ;  /* 0x000000060000720c */ /* 0x000fe20003fc4070 */
[----:B------:R-:W-:-:S04]  /*bda0*/  IMAD.MOV R19, RZ, RZ, -R19 ;  /* 0x000000ffff137224 */ /* 0x000fc800078e0a13 */
[C---:B------:R-:W-:Y:S01]  /*bdb0*/  IMAD R9, R0.reuse, R19, R9 ;  /* 0x0000001300097224 */ /* 0x040fe200078e0209 */
[----:B------:R-:W-:Y:S02]  /*bdc0*/  ISETP.GT.U32.AND P1, PT, R0, R10, PT ;  /* 0x0000000a0000720c */ /* 0x000fe40003f24070 */
[----:B------:R-:W-:-:S05]  /*bdd0*/  IABS R4, R14 ;  /* 0x0000000e00047213 */ /* 0x000fca0000000000 */
[----:B------:R-:W-:Y:S01]  /*bde0*/  @!P6 IMAD.IADD R6, R6, 0x1, -R0 ;  /* 0x000000010606e824 */ /* 0x000fe200078e0a00 */
[----:B------:R-:W-:Y:S01]  /*bdf0*/  ISETP.GT.U32.AND P6, PT, R0, R9, PT ;  /* 0x000000090000720c */ /* 0x000fe20003fc4070 */
[----:B------:R-:W-:-:S04]  /*be00*/  IMAD.HI.U32 R19, R8, R4, RZ ;  /* 0x0000000408137227 */ /* 0x000fc800078e00ff */
[----:B------:R-:W-:Y:S01]  /*be10*/  @!P5 IMAD.MOV R5, RZ, RZ, -R5 ;  /* 0x000000ffff05d224 */ /* 0x000fe200078e0a05 */
[----:B------:R-:W-:Y:S01]  /*be20*/  ISETP.GT.U32.AND P5, PT, R0, R11, PT ;  /* 0x0000000b0000720c */ /* 0x000fe20003fa4070 */
[----:B------:R-:W-:Y:S01]  /*be30*/  IMAD.MOV R19, RZ, RZ, -R19 ;  /* 0x000000ffff137224 */ /* 0x000fe200078e0a13 */
[----:B------:R-:W-:Y:S01]  /*be40*/  IABS R2, R13 ;  /* 0x0000000d00027213 */ /* 0x000fe20000000000 */
[----:B------:R-:W-:Y:S01]  /*be50*/  @!P1 IMAD.IADD R10, R10, 0x1, -R0 ;  /* 0x000000010a0a9824 */ /* 0x000fe200078e0a00 */
[----:B------:R-:W-:Y:S01]  /*be60*/  ISETP.GE.AND P1, PT, R15, RZ, PT ;  /* 0x000000ff0f00720c */ /* 0x000fe20003f26270 */
[----:B------:R-:W-:Y:S02]  /*be70*/  IMAD R4, R0, R19, R4 ;  /* 0x0000001300047224 */ /* 0x000fe400078e0204 */
[----:B------:R-:W-:Y:S02]  /*be80*/  @!P6 IMAD.IADD R9, R9, 0x1, -R0 ;  /* 0x000000010909e824 */ /* 0x000fe400078e0a00 */
[----:B------:R-:W-:-:S03]  /*be90*/  IMAD.HI.U32 R21, R8, R2, RZ ;  /* 0x0000000208157227 */ /* 0x000fc600078e00ff */
[C---:B------:R-:W-:Y:S01]  /*bea0*/  ISETP.GT.U32.AND P6, PT, R0.reuse, R9, PT ;  /* 0x000000090000720c */ /* 0x040fe20003fc4070 */
[----:B------:R-:W-:Y:S01]  /*beb0*/  @!P0 IMAD.MOV R10, RZ, RZ, -R10 ;  /* 0x000000ffff0a8224 */ /* 0x000fe200078e0a0a */
[----:B------:R-:W-:Y:S01]  /*bec0*/  ISETP.GT.U32.AND P0, PT, R0, R4, PT ;  /* 0x000000040000720c */ /* 0x000fe20003f04070 */
[----:B------:R-:W-:Y:S01]  /*bed0*/  @!P5 IMAD.IADD R11, R11, 0x1, -R0 ;  /* 0x000000010b0bd824 */ /* 0x000fe200078e0a00 */
[----:B------:R-:W-:Y:S01]  /*bee0*/  STL [R1+0x24c], R5 ;  /* 0x00024c0501007387 */ /* 0x000fe20000100800 */
[----:B------:R-:W-:-:S03]  /*bef0*/  IMAD.MOV R21, RZ, RZ, -R21 ;  /* 0x000000ffff157224 */ /* 0x000fc600078e0a15 */
[----:B------:R0:W-:Y:S01]  /*bf00*/  STL [R1+0x248], R10 ;  /* 0x0002480a01007387 */ /* 0x0001e20000100800 */
[C---:B------:R-:W-:Y:S02]  /*bf10*/  IMAD R2, R0.reuse, R21, R2 ;  /* 0x0000001500027224 */ /* 0x040fe400078e0202 */
[----:B------:R-:W-:Y:S02]  /*bf20*/  @!P4 IMAD.MOV R6, RZ, RZ, -R6 ;  /* 0x000000ffff06c224 */ /* 0x000fe400078e0a06 */
[----:B------:R-:W-:Y:S02]  /*bf30*/  @!P1 IMAD.MOV R7, RZ, RZ, -R7 ;  /* 0x000000ffff079224 */ /* 0x000fe400078e0a07 */
[----:B0-----:R-:W-:Y:S01]  /*bf40*/  IMAD.MOV.U32 R10, RZ, RZ, R11 ;  /* 0x000000ffff0a7224 */ /* 0x001fe200078e000b */
[----:B------:R-:W-:Y:S01]  /*bf50*/  STL [R1+0x244], R6 ;  /* 0x0002440601007387 */ /* 0x000fe20000100800 */
[----:B------:R-:W-:Y:S02]  /*bf60*/  @!P6 IMAD.IADD R9, R9, 0x1, -R0 ;  /* 0x000000010909e824 */ /* 0x000fe400078e0a00 */
[----:B------:R-:W-:Y:S01]  /*bf70*/  @!P3 IMAD.MOV R10, RZ, RZ, -R10 ;  /* 0x000000ffff0ab224 */ /* 0x000fe200078e0a0a */
[----:B------:R-:W-:Y:S01]  /*bf80*/  ISETP.GT.U32.AND P4, PT, R0, R2, PT ;  /* 0x000000020000720c */ /* 0x000fe20003f84070 */
[----:B------:R4:W-:Y:S01]  /*bf90*/  STL [R1+0x22c], R7 ;  /* 0x00022c0701007387 */ /* 0x0009e20000100800 */
[----:B------:R-:W-:-:S02]  /*bfa0*/  @!P0 IMAD.IADD R4, R4, 0x1, -R0 ;  /* 0x0000000104048824 */ /* 0x000fc400078e0a00 */
[----:B------:R-:W-:Y:S01]  /*bfb0*/  IMAD.MOV.U32 R11, RZ, RZ, R9 ;  /* 0x000000ffff0b7224 */ /* 0x000fe200078e0009 */
[----:B------:R0:W-:Y:S03]  /*bfc0*/  STL [R1+0x230], R10 ;  /* 0x0002300a01007387 */ /* 0x0001e60000100800 */
[----:B------:R-:W-:Y:S01]  /*bfd0*/  @!P2 IMAD.MOV R11, RZ, RZ, -R11 ;  /* 0x000000ffff0ba224 */ /* 0x000fe200078e0a0b */
[----:B------:R-:W-:-:S04]  /*bfe0*/  ISETP.GE.AND P1, PT, R14, RZ, PT ;  /* 0x000000ff0e00720c */ /* 0x000fc80003f26270 */
[----:B------:R-:W-:Y:S01]  /*bff0*/  @!P4 IMAD.IADD R2, R2, 0x1, -R0 ;  /* 0x000000010202c824 */ /* 0x000fe200078e0a00 */
[C---:B------:R-:W-:Y:S02]  /*c000*/  ISETP.GT.U32.AND P4, PT, R0.reuse, R4, PT ;  /* 0x000000040000720c */ /* 0x040fe40003f84070 */
[----:B------:R-:W-:Y:S02]  /*c010*/  ISETP.GE.AND P5, PT, R13, RZ, PT ;  /* 0x000000ff0d00720c */ /* 0x000fe40003fa6270 */
[----:B------:R-:W-:-:S09]  /*c020*/  ISETP.GT.U32.AND P3, PT, R0, R2, PT ;  /* 0x000000020000720c */ /* 0x000fd20003f64070 */
[----:B------:R-:W-:-:S04]  /*c030*/  @!P4 IMAD.IADD R4, R4, 0x1, -R0 ;  /* 0x000000010404c824 */ /* 0x000fc800078e0a00 */
[----:B------:R-:W-:Y:S02]  /*c040*/  @!P3 IMAD.IADD R2, R2, 0x1, -R0 ;  /* 0x000000010202b824 */ /* 0x000fe400078e0a00 */
[----:B------:R-:W-:Y:S02]  /*c050*/  @!P1 IMAD.MOV R4, RZ, RZ, -R4 ;  /* 0x000000ffff049224 */ /* 0x000fe400078e0a04 */
[----:B------:R-:W-:Y:S01]  /*c060*/  @!P5 IMAD.MOV R2, RZ, RZ, -R2 ;  /* 0x000000ffff02d224 */ /* 0x000fe200078e0a02 */
[----:B--2---:R-:W-:Y:S02]  /*c070*/  IABS R20, R41 ;  /* 0x0000002900147213 */ /* 0x004fe40000000000 */
[----:B------:R-:W-:Y:S02]  /*c080*/  ISETP.GE.AND P0, PT, R41, RZ, PT ;  /* 0x000000ff2900720c */ /* 0x000fe40003f06270 */
[----:B------:R-:W2:Y:S01]  /*c090*/  LDL.LU R41, [R1+0x170] ;  /* 0x0001700001297983 */ /* 0x000ea20000300800 */
[----:B------:R-:W-:-:S04]  /*c0a0*/  IMAD.HI.U32 R5, R8, R20, RZ ;  /* 0x0000001408057227 */ /* 0x000fc800078e00ff */
[----:B------:R-:W-:Y:S01]  /*c0b0*/  IMAD.MOV R5, RZ, RZ, -R5 ;  /* 0x000000ffff057224 */ /* 0x000fe200078e0a05 */
[----:B------:R1:W-:Y:S03]  /*c0c0*/  STL [R1+0x240], R11 ;  /* 0x0002400b01007387 */ /* 0x0003e60000100800 */
[C---:B------:R-:W-:Y:S01]  /*c0d0*/  IMAD R5, R0.reuse, R5, R20 ;  /* 0x0000000500057224 */ /* 0x040fe200078e0214 */
[----:B------:R-:W2:Y:S04]  /*c0e0*/  LDL.LU R14, [R1+0x174] ;  /* 0x00017400010e7983 */ /* 0x000ea80000300800 */
[----:B------:R-:W-:Y:S01]  /*c0f0*/  ISETP.GT.U32.AND P6, PT, R0, R5, PT ;  /* 0x000000050000720c */ /* 0x000fe20003fc4070 */
[----:B------:R-:W2:Y:S01]  /*c100*/  LDL.LU R13, [R1+0x178] ;  /* 0x00017800010d7983 */ /* 0x000ea20000300800 */
[----:B---3--:R-:W-:-:S02]  /*c110*/  IABS R19, R12 ;  /* 0x0000000c00137213 */ /* 0x008fc40000000000 */
[----:B------:R-:W-:Y:S02]  /*c120*/  ISETP.GE.AND P4, PT, R12, RZ, PT ;  /* 0x000000ff0c00720c */ /* 0x000fe40003f86270 */
[----:B------:R-:W3:Y:S01]  /*c130*/  LDL.LU R12, [R1+0x17c] ;  /* 0x00017c00010c7983 */ /* 0x000ee20000300800 */
[----:B----4-:R-:W-:-:S03]  /*c140*/  IABS R7, R44 ;  /* 0x0000002c00077213 */ /* 0x010fc60000000000 */
[----:B------:R-:W4:Y:S03]  /*c150*/  LDL.LU R47, [R1+0x180] ;  /* 0x00018000012f7983 */ /* 0x000f260000300800 */
[----:B------:R-:W-:-:S05]  /*c160*/  @!P6 IMAD.IADD R5, R5, 0x1, -R0 ;  /* 0x000000010505e824 */ /* 0x000fca00078e0a00 */
[----:B------:R-:W-:Y:S01]  /*c170*/  ISETP.GT.U32.AND P6, PT, R0, R5, PT ;  /* 0x000000050000720c */ /* 0x000fe20003fc4070 */
[----:B------:R-:W-:-:S12]  /*c180*/  STL [R1+0x234], R4 ;  /* 0x0002340401007387 */ /* 0x000fd80000100800 */
[----:B------:R-:W-:-:S04]  /*c190*/  @!P6 IMAD.IADD R5, R5, 0x1, -R0 ;  /* 0x000000010505e824 */ /* 0x000fc800078e0a00 */
[----:B------:R-:W-:-:S04]  /*c1a0*/  IMAD.MOV.U32 R15, RZ, RZ, R5 ;  /* 0x000000ffff0f7224 */ /* 0x000fc800078e0005 */
[----:B------:R-:W-:Y:S01]  /*c1b0*/  @!P0 IMAD.MOV R15, RZ, RZ, -R15 ;  /* 0x000000ffff0f8224 */ /* 0x000fe200078e0a0f */
[----:B------:R-:W-:Y:S01]  /*c1c0*/  STL [R1+0x238], R2 ;  /* 0x0002380201007387 */ /* 0x000fe20000100800 */
[----:B------:R-:W-:-:S03]  /*c1d0*/  ISETP.GE.AND P3, PT, R44, RZ, PT ;  /* 0x000000ff2c00720c */ /* 0x000fc60003f66270 */
[----:B------:R1:W-:Y:S04]  /*c1e0*/  STL [R1+0x23c], R15 ;  /* 0x00023c0f01007387 */ /* 0x0003e80000100800 */
[----:B------:R-:W4:Y:S01]  /*c1f0*/  LDL.LU R44, [R1+0x184] ;  /* 0x00018400012c7983 */ /* 0x000f220000300800 */
[----:B------:R-:W-:-:S04]  /*c200*/  IMAD.HI.U32 R6, R8, R19, RZ ;  /* 0x0000001308067227 */ /* 0x000fc800078e00ff */
[----:B------:R-:W-:Y:S01]  /*c210*/  IMAD.MOV R6, RZ, RZ, -R6 ;  /* 0x000000ffff067224 */ /* 0x000fe200078e0a06 */
[----:B-----5:R-:W-:-:S03]  /*c220*/  ISETP.GE.AND P1, PT, R43, RZ, PT ;  /* 0x000000ff2b00720c */ /* 0x020fc60003f26270 */
[----:B0-----:R-:W-:Y:S01]  /*c230*/  IMAD R10, R0, R6, R19 ;  /* 0x00000006000a7224 */ /* 0x001fe200078e0213 */
[----:B------:R-:W-:Y:S02]  /*c240*/  IABS R6, R43 ;  /* 0x0000002b00067213 */ /* 0x000fe40000000000 */
[----:B------:R-:W5:Y:S01]  /*c250*/  LDL.LU R43, [R1+0x188] ;  /* 0x00018800012b7983 */ /* 0x000f620000300800 */
[----:B------:R-:W-:Y:S01]  /*c260*/  IMAD.HI.U32 R9, R8, R7, RZ ;  /* 0x0000000708097227 */ /* 0x000fe200078e00ff */
[----:B------:R-:W-:-:S03]  /*c270*/  ISETP.GT.U32.AND P2, PT, R0, R10, PT ;  /* 0x0000000a0000720c */ /* 0x000fc60003f44070 */
[----:B------:R-:W-:Y:S02]  /*c280*/  IMAD.MOV R9, RZ, RZ, -R9 ;  /* 0x000000ffff097224 */ /* 0x000fe400078e0a09 */
[----:B-1----:R-:W-:-:S04]  /*c290*/  IMAD.HI.U32 R11, R8, R6, RZ ;  /* 0x00000006080b7227 */ /* 0x002fc800078e00ff */
[----:B------:R-:W-:Y:S02]  /*c2a0*/  IMAD R7, R0, R9, R7 ;  /* 0x0000000900077224 */ /* 0x000fe400078e0207 */
[----:B------:R-:W-:-:S03]  /*c2b0*/  IMAD.MOV R11, RZ, RZ, -R11 ;  /* 0x000000ffff0b7224 */ /* 0x000fc600078e0a0b */
[C---:B------:R-:W-:Y:S01]  /*c2c0*/  ISETP.GT.U32.AND P6, PT, R0.reuse, R7, PT ;  /* 0x000000070000720c */ /* 0x040fe20003fc4070 */
[----:B------:R-:W-:Y:S02]  /*c2d0*/  IMAD R6, R0, R11, R6 ;  /* 0x0000000b00067224 */ /* 0x000fe400078e0206 */
[--C-:B------:R-:W-:Y:S01]  /*c2e0*/  @!P2 IMAD.IADD R10, R10, 0x1, -R0.reuse ;  /* 0x000000010a0aa824 */ /* 0x100fe200078e0a00 */
[----:B------:R-:W-:Y:S02]  /*c2f0*/  IABS R9, R42 ;  /* 0x0000002a00097213 */ /* 0x000fe40000000000 */
[----:B------:R-:W-:Y:S02]  /*c300*/  ISETP.GT.U32.AND P5, PT, R0, R6, PT ;  /* 0x000000060000720c */ /* 0x000fe40003fa4070 */
[----:B------:R-:W-:Y:S02]  /*c310*/  ISETP.GE.AND P0, PT, R42, RZ, PT ;  /* 0x000000ff2a00720c */ /* 0x000fe40003f06270 */
[----:B------:R-:W-:Y:S01]  /*c320*/  ISETP.GT.U32.AND P2, PT, R0, R10, PT ;  /* 0x0000000a0000720c */ /* 0x000fe20003f44070 */
[----:B------:R-:W5:Y:S02]  /*c330*/  LDL.LU R42, [R1+0x190] ;  /* 0x00019000012a7983 */ /* 0x000f640000300800 */
[----:B------:R-:W-:-:S02]  /*c340*/  @!P6 IMAD.IADD R7, R7, 0x1, -R0 ;  /* 0x000000010707e824 */ /* 0x000fc400078e0a00 */
[----:B------:R-:W5:Y:S03]  /*c350*/  LDL.LU R46, [R1+0x194] ;  /* 0x00019400012e7983 */ /* 0x000f660000300800 */
[----:B------:R-:W-:Y:S01]  /*c360*/  ISETP.GT.U32.AND P6, PT, R0, R7, PT ;  /* 0x000000070000720c */ /* 0x000fe20003fc4070 */
[----:B------:R-:W-:-:S04]  /*c370*/  @!P5 IMAD.IADD R6, R6, 0x1, -R0 ;  /* 0x000000010606d824 */ /* 0x000fc800078e0a00 */
[----:B------:R-:W-:Y:S01]  /*c380*/  @!P2 IMAD.IADD R10, R10, 0x1, -R0 ;  /* 0x000000010a0aa824 */ /* 0x000fe200078e0a00 */
[----:B------:R-:W-:-:S03]  /*c390*/  ISETP.GT.U32.AND P5, PT, R0, R6, PT ;  /* 0x000000060000720c */ /* 0x000fc60003fa4070 */
[----:B------:R-:W-:-:S04]  /*c3a0*/  IMAD.MOV.U32 R15, RZ, RZ, R10 ;  /* 0x000000ffff0f7224 */ /* 0x000fc800078e000a */
[----:B------:R-:W-:Y:S02]  /*c3b0*/  @!P4 IMAD.MOV R15, RZ, RZ, -R15 ;  /* 0x000000ffff0fc224 */ /* 0x000fe400078e0a0f */
[----:B------:R-:W-:-:S03]  /*c3c0*/  @!P6 IMAD.IADD R7, R7, 0x1, -R0 ;  /* 0x000000010707e824 */ /* 0x000fc600078e0a00 */
[----:B------:R0:W-:Y:S01]  /*c3d0*/  STL [R1+0x228], R15 ;  /* 0x0002280f01007387 */ /* 0x0001e20000100800 */
[----:B------:R-:W-:-:S04]  /*c3e0*/  @!P5 IMAD.IADD R6, R6, 0x1, -R0 ;  /* 0x000000010606d824 */ /* 0x000fc800078e0a00 */
[----:B------:R-:W-:Y:S02]  /*c3f0*/  @!P1 IMAD.MOV R6, RZ, RZ, -R6 ;  /* 0x000000ffff069224 */ /* 0x000fe400078e0a06 */
[----:B0-----:R-:W-:-:S04]  /*c400*/  IMAD.MOV.U32 R15, RZ, RZ, R7 ;  /* 0x000000ffff0f7224 */ /* 0x001fc800078e0007 */
[----:B------:R-:W-:-:S05]  /*c410*/  @!P3 IMAD.MOV R15, RZ, RZ, -R15 ;  /* 0x000000ffff0fb224 */ /* 0x000fca00078e0a0f */
[----:B------:R0:W-:Y:S04]  /*c420*/  STL [R1+0x224], R15 ;  /* 0x0002240f01007387 */ /* 0x0001e80000100800 */
[----:B------:R1:W-:Y:S04]  /*c430*/  STL [R1+0x220], R6 ;  /* 0x0002200601007387 */ /* 0x0003e80000100800 */
[----:B------:R-:W5:Y:S04]  /*c440*/  LDL.LU R45, [R1+0x198] ;  /* 0x00019800012d7983 */ /* 0x000f680000300800 */
[----:B0-----:R-:W5:Y:S01]  /*c450*/  LDL.LU R15, [R1+0x19c] ;  /* 0x00019c00010f7983 */ /* 0x001f620000300800 */
[----:B------:R-:W-:-:S04]  /*c460*/  IMAD.HI.U32 R5, R8, R9, RZ ;  /* 0x0000000908057227 */ /* 0x000fc800078e00ff */
[----:B------:R-:W-:-:S04]  /*c470*/  IMAD.MOV R5, RZ, RZ, -R5 ;  /* 0x000000ffff057224 */ /* 0x000fc800078e0a05 */
[----:B------:R-:W-:-:S05]  /*c480*/  IMAD R9, R0, R5, R9 ;  /* 0x0000000500097224 */ /* 0x000fca00078e0209 */
[----:B------:R-:W-:-:S13]  /*c490*/  ISETP.GT.U32.AND P6, PT, R0, R9, PT ;  /* 0x000000090000720c */ /* 0x000fda0003fc4070 */
[----:B------:R-:W-:Y:S01]  /*c4a0*/  @!P6 IMAD.IADD R9, R9, 0x1, -R0 ;  /* 0x000000010909e824 */ /* 0x000fe200078e0a00 */
[----:B--2---:R-:W-:-:S05]  /*c4b0*/  IABS R4, R41 ;  /* 0x0000002900047213 */ /* 0x004fca0000000000 */
[----:B------:R-:W-:Y:S01]  /*c4c0*/  IMAD.HI.U32 R19, R8, R4, RZ ;  /* 0x0000000408137227 */ /* 0x000fe200078e00ff */
[----:B------:R-:W-:-:S03]  /*c4d0*/  ISETP.GE.AND P2, PT, R41, RZ, PT ;  /* 0x000000ff2900720c */ /* 0x000fc60003f46270 */
[----:B------:R-:W-:Y:S01]  /*c4e0*/  IMAD.MOV R19, RZ, RZ, -R19 ;  /* 0x000000ffff137224 */ /* 0x000fe200078e0a13 */
[----:B------:R-:W-:Y:S01]  /*c4f0*/  IABS R2, R14 ;  /* 0x0000000e00027213 */ /* 0x000fe20000000000 */
[----:B------:R-:W-:Y:S02]  /*c500*/  IMAD.MOV.U32 R41, RZ, RZ, R61 ;  /* 0x000000ffff297224 */ /* 0x000fe400078e003d */
[----:B------:R-:W-:Y:S02]  /*c510*/  IMAD R4, R0, R19, R4 ;  /* 0x0000001300047224 */ /* 0x000fe400078e0204 */
[----:B------:R-:W-:Y:S02]  /*c520*/  IMAD.MOV.U32 R61, RZ, RZ, R40 ;  /* 0x000000ffff3d7224 */ /* 0x000fe400078e0028 */
[----:B------:R-:W-:Y:S02]  /*c530*/  IMAD.MOV.U32 R40, RZ, RZ, R38 ;  /* 0x000000ffff287224 */ /* 0x000fe400078e0026 */
[----:B------:R-:W-:Y:S01]  /*c540*/  IMAD.HI.U32 R11, R8, R2, RZ ;  /* 0x00000002080b7227 */ /* 0x000fe200078e00ff */
[----:B------:R-:W-:-:S03]  /*c550*/  ISETP.GT.U32.AND P5, PT, R0, R4, PT ;  /* 0x000000040000720c */ /* 0x000fc60003fa4070 */
[----:B------:R-:W-:Y:S02]  /*c560*/  IMAD.MOV.U32 R38, RZ, RZ, R36 ;  /* 0x000000ffff267224 */ /* 0x000fe400078e0024 */
[----:B------:R-:W-:Y:S02]  /*c570*/  IMAD.MOV.U32 R36, RZ, RZ, R35 ;  /* 0x000000ffff247224 */ /* 0x000fe400078e0023 */
[----:B------:R-:W-:Y:S01]  /*c580*/  IMAD.MOV.U32 R35, RZ, RZ, R24 ;  /* 0x000000ffff237224 */ /* 0x000fe200078e0018 */
[----:B------:R-:W-:Y:S01]  /*c590*/  IABS R24, R13 ;  /* 0x0000000d00187213 */ /* 0x000fe20000000000 */
[----:B------:R-:W-:Y:S01]  /*c5a0*/  IMAD.MOV R11, RZ, RZ, -R11 ;  /* 0x000000ffff0b7224 */ /* 0x000fe200078e0a0b */
[----:B---3--:R-:W-:-:S03]  /*c5b0*/  IABS R22, R12 ;  /* 0x0000000c00167213 */ /* 0x008fc60000000000 */
[----:B------:R-:W-:Y:S02]  /*c5c0*/  IMAD R2, R0, R11, R2 ;  /* 0x0000000b00027224 */ /* 0x000fe400078e0202 */
[----:B------:R-:W-:-:S04]  /*c5d0*/  IMAD.HI.U32 R11, R8, R24, RZ ;  /* 0x00000018080b7227 */ /* 0x000fc800078e00ff */
[----:B------:R-:W-:Y:S02]  /*c5e0*/  IMAD.MOV R11, RZ, RZ, -R11 ;  /* 0x000000ffff0b7224 */ /* 0x000fe400078e0a0b */
[----:B------:R-:W-:-:S04]  /*c5f0*/  IMAD.HI.U32 R21, R8, R22, RZ ;  /* 0x0000001608157227 */ /* 0x000fc800078e00ff */
[----:B------:R-:W-:Y:S02]  /*c600*/  @!P5 IMAD.IADD R4, R4, 0x1, -R0 ;  /* 0x000000010404d824 */ /* 0x000fe400078e0a00 */
[C---:B------:R-:W-:Y:S01]  /*c610*/  IMAD R24, R0.reuse, R11, R24 ;  /* 0x0000000b00187224 */ /* 0x040fe200078e0218 */
[C---:B------:R-:W-:Y:S01]  /*c620*/  ISETP.GT.U32.AND P5, PT, R0.reuse, R9, PT ;  /* 0x000000090000720c */ /* 0x040fe20003fa4070 */
[----:B------:R-:W-:Y:S01]  /*c630*/  IMAD.MOV R21, RZ, RZ, -R21 ;  /* 0x000000ffff157224 */ /* 0x000fe200078e0a15 */
[C---:B------:R-:W-:Y:S02]  /*c640*/  ISETP.GT.U32.AND P4, PT, R0.reuse, R4, PT ;  /* 0x000000040000720c */ /* 0x040fe40003f84070 */
[C---:B------:R-:W-:Y:S01]  /*c650*/  ISETP.GT.U32.AND P3, PT, R0.reuse, R24, PT ;  /* 0x000000180000720c */ /* 0x040fe20003f64070 */
[C---:B------:R-:W-:Y:S01]  /*c660*/  IMAD R22, R0.reuse, R21, R22 ;  /* 0x0000001500167224 */ /* 0x040fe200078e0216 */
[----:B------:R-:W-:-:S04]  /*c670*/  ISETP.GT.U32.AND P6, PT, R0, R2, PT ;  /* 0x000000020000720c */ /* 0x000fc80003fc4070 */
[----:B------:R-:W-:-:S03]  /*c680*/  ISETP.GT.U32.AND P1, PT, R0, R22, PT ;  /* 0x000000160000720c */ /* 0x000fc60003f24070 */
[--C-:B------:R-:W-:Y:S01]  /*c690*/  @!P5 IMAD.IADD R9, R9, 0x1, -R0.reuse ;  /* 0x000000010909d824 */ /* 0x100fe200078e0a00 */
[----:B------:R-:W-:Y:S01]  /*c6a0*/  ISETP.GE.AND P5, PT, R14, RZ, PT ;  /* 0x000000ff0e00720c */ /* 0x000fe20003fa6270 */
[--C-:B------:R-:W-:Y:S01]  /*c6b0*/  @!P4 IMAD.IADD R4, R4, 0x1, -R0.reuse ;  /* 0x000000010404c824 */ /* 0x100fe200078e0a00 */
[----:B------:R-:W2:Y:S01]  /*c6c0*/  LDL.LU R14, [R1+0x1a0] ;  /* 0x0001a000010e7983 */ /* 0x000ea20000300800 */
[----:B------:R-:W-:Y:S01]  /*c6d0*/  @!P3 IMAD.IADD R24, R24, 0x1, -R0 ;  /* 0x000000011818b824 */ /* 0x000fe200078e0a00 */
[----:B------:R-:W-:Y:S01]  /*c6e0*/  ISETP.GE.AND P3, PT, R13, RZ, PT ;  /* 0x000000ff0d00720c */ /* 0x000fe20003f66270 */
[----:B------:R-:W-:Y:S01]  /*c6f0*/  @!P0 IMAD.MOV R9, RZ, RZ, -R9 ;  /* 0x000000ffff098224 */ /* 0x000fe200078e0a09 */
[----:B------:R-:W3:Y:S01]  /*c700*/  LDL.LU R13, [R1+0x1a4] ;  /* 0x0001a400010d7983 */ /* 0x000ee20000300800 */
[----:B------:R-:W-:Y:S01]  /*c710*/  @!P2 IMAD.MOV R4, RZ, RZ, -R4 ;  /* 0x000000ffff04a224 */ /* 0x000fe200078e0a04 */
[----:B----4-:R-:W-:Y:S01]  /*c720*/  IABS R11, R44 ;  /* 0x0000002c000b7213 */ /* 0x010fe20000000000 */
[--C-:B------:R-:W-:Y:S01]  /*c730*/  @!P6 IMAD.IADD R2, R2, 0x1, -R0.reuse ;  /* 0x000000010202e824 */ /* 0x100fe200078e0a00 */
[----:B------:R-:W-:Y:S01]  /*c740*/  STL [R1+0x21c], R9 ;  /* 0x00021c0901007387 */ /* 0x000fe20000100800 */
[----:B------:R-:W-:Y:S01]  /*c750*/  @!P1 IMAD.IADD R22, R22, 0x1, -R0 ;  /* 0x0000000116169824 */ /* 0x000fe200078e0a00 */
[----:B------:R-:W-:-:S02]  /*c760*/  ISETP.GE.AND P1, PT, R12, RZ, PT ;  /* 0x000000ff0c00720c */ /* 0x000fc40003f26270 */
[----:B------:R0:W-:Y:S01]  /*c770*/  STL [R1+0x218], R4 ;  /* 0x0002180401007387 */ /* 0x0001e20000100800 */
[----:B------:R-:W-:-:S03]  /*c780*/  ISETP.GT.U32.AND P6, PT, R0, R2, PT ;  /* 0x000000020000720c */ /* 0x000fc60003fc4070 */
[----:B------:R-:W4:Y:S01]  /*c790*/  LDL.LU R12, [R1+0x1a8] ;  /* 0x0001a800010c7983 */ /* 0x000f220000300800 */
[----:B------:R-:W-:-:S04]  /*c7a0*/  IMAD.HI.U32 R10, R8, R11, RZ ;  /* 0x0000000b080a7227 */ /* 0x000fc800078e00ff */
[----:B------:R-:W-:-:S04]  /*c7b0*/  IMAD.MOV R7, RZ, RZ, -R10 ;  /* 0x000000ffff077224 */ /* 0x000fc800078e0a0a */
[----:B------:R-:W-:Y:S02]  /*c7c0*/  IMAD R7, R0, R7, R11 ;  /* 0x0000000700077224 */ /* 0x000fe400078e020b */
[----:B------:R-:W-:-:S03]  /*c7d0*/  @!P6 IMAD.IADD R2, R2, 0x1, -R0 ;  /* 0x000000010202e824 */ /* 0x000fc600078e0a00 */
[C---:B------:R-:W-:Y:S02]  /*c7e0*/  ISETP.GT.U32.AND P6, PT, R0.reuse, R7, PT ;  /* 0x000000070000720c */ /* 0x040fe40003fc4070 */
[----:B------:R-:W-:Y:S01]  /*c7f0*/  ISETP.GT.U32.AND P0, PT, R0, R22, PT ;  /* 0x000000160000720c */ /* 0x000fe20003f04070 */
[----:B------:R-:W-:-:S05]  /*c800*/  @!P5 IMAD.MOV R2, RZ, RZ, -R2 ;  /* 0x000000ffff02d224 */ /* 0x000fca00078e0a02 */
[----:B------:R0:W-:Y:S05]  /*c810*/  STL [R1+0x214], R2 ;  /* 0x0002140201007387 */ /* 0x0001ea0000100800 */
[--C-:B------:R-:W-:Y:S02]  /*c820*/  @!P6 IMAD.IADD R7, R7, 0x1, -R0.reuse ;  /* 0x000000010707e824 */ /* 0x100fe400078e0a00 */
[----:B------:R-:W-:Y:S01]  /*c830*/  @!P0 IMAD.IADD R22, R22, 0x1, -R0 ;  /* 0x0000000116168824 */ /* 0x000fe200078e0a00 */
[----:B------:R-:W-:Y:S02]  /*c840*/  ISETP.GE.AND P0, PT, R44, RZ, PT ;  /* 0x000000ff2c00720c */ /* 0x000fe40003f06270 */
[----:B------:R-:W-:Y:S01]  /*c850*/  ISETP.GT.U32.AND P2, PT, R0, R7, PT ;  /* 0x000000070000720c */ /* 0x000fe20003f44070 */
[----:B------:R-:W4:Y:S01]  /*c860*/  LDL.LU R44, [R1+0x1ac] ;  /* 0x0001ac00012c7983 */ /* 0x000f220000300800 */
[----:B-----5:R-:W-:-:S11]  /*c870*/  IABS R19, R43 ;  /* 0x0000002b00137213 */ /* 0x020fd60000000000 */
[----:B------:R-:W-:Y:S01]  /*c880*/  @!P2 IMAD.IADD R7, R7, 0x1, -R0 ;  /* 0x000000010707a824 */ /* 0x000fe200078e0a00 */
[----:B------:R-:W-:Y:S02]  /*c890*/  ISETP.GE.AND P2, PT, R43, RZ, PT ;  /* 0x000000ff2b00720c */ /* 0x000fe40003f46270 */
[----:B------:R-:W5:Y:S01]  /*c8a0*/  LDL.LU R43, [R1+0x1b0] ;  /* 0x0001b000012b7983 */ /* 0x000f620000300800 */
[----:B------:R-:W-:-:S05]  /*c8b0*/  IABS R5, R47 ;  /* 0x0000002f00057213 */ /* 0x000fca0000000000 */
[----:B------:R-:W-:-:S04]  /*c8c0*/  IMAD.HI.U32 R20, R8, R5, RZ ;  /* 0x0000000508147227 */ /* 0x000fc800078e00ff */
[----:B------:R-:W-:-:S04]  /*c8d0*/  IMAD.MOV R20, RZ, RZ, -R20 ;  /* 0x000000ffff147224 */ /* 0x000fc800078e0a14 */
[----:B------:R-:W-:-:S05]  /*c8e0*/  IMAD R5, R0, R20, R5 ;  /* 0x0000001400057224 */ /* 0x000fca00078e0205 */
[----:B------:R-:W-:Y:S02]  /*c8f0*/  ISETP.GT.U32.AND P4, PT, R0, R5, PT ;  /* 0x000000050000720c */ /* 0x000fe40003f84070 */
[----:B------:R-:W-:Y:S01]  /*c900*/  IABS R10, R42 ;  /* 0x0000002a000a7213 */ /* 0x000fe20000000000 */
[----:B-1----:R-:W-:-:S04]  /*c910*/  IMAD.HI.U32 R6, R8, R19, RZ ;  /* 0x0000001308067227 */ /* 0x002fc800078e00ff */
[----:B------:R-:W-:-:S06]  /*c920*/  IMAD.HI.U32 R11, R8, R10, RZ ;  /* 0x0000000a080b7227 */ /* 0x000fcc00078e00ff */
[----:B------:R-:W-:-:S05]  /*c930*/  @!P4 IMAD.IADD R5, R5, 0x1, -R0 ;  /* 0x000000010505c824 */ /* 0x000fca00078e0a00 */
[C---:B------:R-:W-:Y:S01]  /*c940*/  ISETP.GT.U32.AND P6, PT, R0.reuse, R5, PT ;  /* 0x000000050000720c */ /* 0x040fe20003fc4070 */
[----:B------:R-:W-:Y:S02]  /*c950*/  IMAD.MOV R6, RZ, RZ, -R6 ;  /* 0x000000ffff067224 */ /* 0x000fe400078e0a06 */
[----:B------:R-:W-:Y:S02]  /*c960*/  IMAD.MOV R11, RZ, RZ, -R11 ;  /* 0x000000ffff0b7224 */ /* 0x000fe400078e0a0b */
[C---:B------:R-:W-:Y:S01]  /*c970*/  IMAD R6, R0.reuse, R6, R19 ;  /* 0x0000000600067224 */ /* 0x040fe200078e0213 */
[----:B------:R-:W-:Y:S01]  /*c980*/  IABS R19, R46 ;  /* 0x0000002e00137213 */ /* 0x000fe20000000000 */
[----:B0-----:R-:W-:-:S04]  /*c990*/  IMAD R4, R0, R11, R10 ;  /* 0x0000000b00047224 */ /* 0x001fc800078e020a */
[----:B------:R-:W-:-:S04]  /*c9a0*/  IMAD.HI.U32 R2, R8, R19, RZ ;  /* 0x0000001308027227 */ /* 0x000fc800078e00ff */
[----:B------:R-:W-:Y:S01]  /*c9b0*/  @!P6 IMAD.IADD R5, R5, 0x1, -R0 ;  /* 0x000000010505e824 */ /* 0x000fe200078e0a00 */
[C---:B------:R-:W-:Y:S01]  /*c9c0*/  ISETP.GT.U32.AND P6, PT, R0.reuse, R4, PT ;  /* 0x000000040000720c */ /* 0x040fe20003fc4070 */
[----:B------:R-:W-:Y:S01]  /*c9d0*/  IMAD.MOV R2, RZ, RZ, -R2 ;  /* 0x000000ffff027224 */ /* 0x000fe200078e0a02 */
[C---:B------:R-:W-:Y:S02]  /*c9e0*/  ISETP.GT.U32.AND P4, PT, R0.reuse, R24, PT ;  /* 0x000000180000720c */ /* 0x040fe40003f84070 */
[C---:B------:R-:W-:Y:S01]  /*c9f0*/  ISETP.GT.U32.AND P5, PT, R0.reuse, R6, PT ;  /* 0x000000060000720c */ /* 0x040fe20003fa4070 */
[----:B------:R-:W-:Y:S01]  /*ca00*/  IMAD R2, R0, R2, R19 ;  /* 0x0000000200027224 */ /* 0x000fe200078e0213 */
[----:B------:R-:W-:-:S07]  /*ca10*/  IABS R10, R45 ;  /* 0x0000002d000a7213 */ /* 0x000fce0000000000 */
[--C-:B------:R-:W-:Y:S01]  /*ca20*/  @!P6 IMAD.IADD R4, R4, 0x1, -R0.reuse ;  /* 0x000000010404e824 */ /* 0x100fe200078e0a00 */
[----:B------:R-:W-:Y:S01]  /*ca30*/  ISETP.GT.U32.AND P6, PT, R0, R2, PT ;  /* 0x000000020000720c */ /* 0x000fe20003fc4070 */
[--C-:B------:R-:W-:Y:S01]  /*ca40*/  @!P4 IMAD.IADD R24, R24, 0x1, -R0.reuse ;  /* 0x000000011818c824 */ /* 0x100fe200078e0a00 */
[----:B------:R-:W-:Y:S01]  /*ca50*/  ISETP.GE.AND P4, PT, R47, RZ, PT ;  /* 0x000000ff2f00720c */ /* 0x000fe20003f86270 */
[----:B------:R-:W-:Y:S01]  /*ca60*/  @!P5 IMAD.IADD R6, R6, 0x1, -R0 ;  /* 0x000000010606d824 */ /* 0x000fe200078e0a00 */
[----:B------:R-:W-:Y:S01]  /*ca70*/  ISETP.GE.AND P5, PT, R42, RZ, PT ;  /* 0x000000ff2a00720c */ /* 0x000fe20003fa6270 */
[----:B------:R-:W-:Y:S01]  /*ca80*/  IMAD.MOV.U32 R16, RZ, RZ, R24 ;  /* 0x000000ffff107224 */ /* 0x000fe200078e0018 */
[----:B------:R-:W-:Y:S01]  /*ca90*/  IABS R23, R15 ;  /* 0x0000000f00177213 */ /* 0x000fe20000000000 */
[----:B------:R-:W-:Y:S02]  /*caa0*/  IMAD.MOV.U32 R42, RZ, RZ, R41 ;  /* 0x000000ffff2a7224 */ /* 0x000fe400078e0029 */
[----:B------:R-:W-:-:S04]  /*cab0*/  IMAD.HI.U32 R9, R8, R10, RZ ;  /* 0x0000000a08097227 */ /* 0x000fc800078e00ff */
[----:B------:R-:W-:Y:S02]  /*cac0*/  IMAD.MOV.U32 R41, RZ, RZ, R61 ;  /* 0x000000ffff297224 */ /* 0x000fe400078e003d */
[----:B------:R-:W-:Y:S02]  /*cad0*/  IMAD.MOV.U32 R61, RZ, RZ, R39 ;  /* 0x000000ffff3d7224 */ /* 0x000fe400078e0027 */
[----:B------:R-:W-:Y:S01]  /*cae0*/  @!P6 IMAD.IADD R2, R2, 0x1, -R0 ;  /* 0x000000010202e824 */ /* 0x000fe200078e0a00 */
[----:B------:R-:W-:Y:S01]  /*caf0*/  ISETP.GT.U32.AND P6, PT, R0, R6, PT ;  /* 0x000000060000720c */ /* 0x000fe20003fc4070 */
[----:B------:R-:W-:Y:S02]  /*cb00*/  @!P3 IMAD.MOV R16, RZ, RZ, -R16 ;  /* 0x000000ffff10b224 */ /* 0x000fe400078e0a10 */
[----:B------:R-:W-:Y:S02]  /*cb10*/  IMAD.MOV.U32 R39, RZ, RZ, R25 ;  /* 0x000000ffff277224 */ /* 0x000fe400078e0019 */
[----:B------:R-:W-:-:S02]  /*cb20*/  IMAD.MOV R9, RZ, RZ, -R9 ;  /* 0x000000ffff097224 */ /* 0x000fc400078e0a09 */
[----:B------:R-:W-:Y:S01]  /*cb30*/  IMAD.HI.U32 R25, R8, R23, RZ ;  /* 0x0000001708197227 */ /* 0x000fe200078e00ff */
[----:B------:R0:W-:Y:S03]  /*cb40*/  STL [R1+0x210], R16 ;  /* 0x0002101001007387 */ /* 0x0001e60000100800 */
[C---:B------:R-:W-:Y:S02]  /*cb50*/  IMAD R10, R0.reuse, R9, R10 ;  /* 0x00000009000a7224 */ /* 0x040fe400078e020a */
[----:B------:R-:W-:Y:S02]  /*cb60*/  IMAD.MOV R25, RZ, RZ, -R25 ;  /* 0x000000ffff197224 */ /* 0x000fe400078e0a19 */
[----:B0-----:R-:W-:Y:S02]  /*cb70*/  IMAD.MOV.U32 R16, RZ, RZ, R5 ;  /* 0x000000ffff107224 */ /* 0x001fe400078e0005 */
[----:B------:R-:W-:-:S02]  /*cb80*/  IMAD R23, R0, R25, R23 ;  /* 0x0000001900177224 */ /* 0x000fc400078e0217 */
[----:B------:R-:W-:Y:S01]  /*cb90*/  @!P4 IMAD.MOV R16, RZ, RZ, -R16 ;  /* 0x000000ffff10c224 */ /* 0x000fe200078e0a10 */
[----:B------:R-:W-:Y:S01]  /*cba0*/  ISETP.GT.U32.AND P4, PT, R0, R10, PT ;  /* 0x0000000a0000720c */ /* 0x000fe20003f84070 */
[----:B------:R-:W-:Y:S01]  /*cbb0*/  @!P6 IMAD.IADD R6, R6, 0x1, -R0 ;  /* 0x000000010606e824 */ /* 0x000fe200078e0a00 */
[C---:B------:R-:W-:Y:S01]  /*cbc0*/  ISETP.GT.U32.AND P6, PT, R0.reuse, R23, PT ;  /* 0x000000170000720c */ /* 0x040fe20003fc4070 */
[----:B------:R-:W-:Y:S01]  /*cbd0*/  IMAD.MOV.U32 R17, RZ, RZ, R22 ;  /* 0x000000ffff117224 */ /* 0x000fe200078e0016 */
[----:B------:R-:W-:-:S03]  /*cbe0*/  ISETP.GT.U32.AND P3, PT, R0, R4, PT ;  /* 0x000000040000720c */ /* 0x000fc60003f64070 */
[----:B------:R-:W-:Y:S01]  /*cbf0*/  @!P1 IMAD.MOV R17, RZ, RZ, -R17 ;  /* 0x000000ffff119224 */ /* 0x000fe200078e0a11 */
[----:B------:R-:W-:-:S05]  /*cc00*/  ISETP.GT.U32.AND P1, PT, R0, R2, PT ;  /* 0x000000020000720c */ /* 0x000fca0003f24070 */
[--C-:B------:R-:W-:Y:S02]  /*cc10*/  @!P4 IMAD.IADD R10, R10, 0x1, -R0.reuse ;  /* 0x000000010a0ac824 */ /* 0x100fe400078e0a00 */
[----:B------:R-:W-:-:S03]  /*cc20*/  @!P6 IMAD.IADD R23, R23, 0x1, -R0 ;  /* 0x000000011717e824 */ /* 0x000fc600078e0a00 */
[----:B------:R-:W-:Y:S01]  /*cc30*/  ISETP.GT.U32.AND P6, PT, R0, R10, PT ;  /* 0x0000000a0000720c */ /* 0x000fe20003fc4070 */
[----:B------:R-:W-:Y:S02]  /*cc40*/  IMAD.MOV.U32 R5, RZ, RZ, R7 ;  /* 0x000000ffff057224 */ /* 0x000fe400078e0007 */
[--C-:B------:R-:W-:Y:S02]  /*cc50*/  @!P3 IMAD.IADD R4, R4, 0x1, -R0.reuse ;  /* 0x000000010404b824 */ /* 0x100fe400078e0a00 */
[----:B------:R-:W-:Y:S01]  /*cc60*/  @!P0 IMAD.MOV R5, RZ, RZ, -R5 ;  /* 0x000000ffff058224 */ /* 0x000fe200078e0a05 */
[----:B------:R-:W-:Y:S01]  /*cc70*/  ISETP.GE.AND P0, PT, R46, RZ, PT ;  /* 0x000000ff2e00720c */ /* 0x000fe20003f06270 */
[----:B------:R-:W-:Y:S01]  /*cc80*/  @!P1 IMAD.IADD R2, R2, 0x1, -R0 ;  /* 0x0000000102029824 */ /* 0x000fe200078e0a00 */
[----:B------:R-:W-:Y:S01]  /*cc90*/  ISETP.GE.AND P1, PT, R45, RZ, PT ;  /* 0x000000ff2d00720c */ /* 0x000fe20003f26270 */
[----:B------:R-:W-:Y:S01]  /*cca0*/  @!P2 IMAD.MOV R6, RZ, RZ, -R6 ;  /* 0x000000ffff06a224 */ /* 0x000fe200078e0a06 */
[----:B------:R-:W-:Y:S01]  /*ccb0*/  STL [R1+0x20c], R17 ;  /* 0x00020c1101007387 */ /* 0x000fe20000100800 */
[----:B------:R-:W-:-:S02]  /*ccc0*/  @!P5 IMAD.MOV R4, RZ, RZ, -R4 ;  /* 0x000000ffff04d224 */ /* 0x000fc400078e0a04 */
[----:B------:R-:W-:Y:S01]  /*ccd0*/  @!P6 IMAD.IADD R10, R10, 0x1, -R0 ;  /* 0x000000010a0ae824 */ /* 0x000fe200078e0a00 */
[----:B------:R-:W-:Y:S04]  /*cce0*/  STL [R1+0x208], R16 ;  /* 0x0002081001007387 */ /* 0x000fe80000100800 */
[----:B------:R-:W-:Y:S04]  /*ccf0*/  STL [R1+0x204], R5 ;  /* 0x0002040501007387 */ /* 0x000fe80000100800 */
[----:B------:R-:W-:Y:S04]  /*cd00*/  STL [R1+0x200], R6 ;  /* 0x0002000601007387 */ /* 0x000fe80000100800 */
[----:B------:R0:W-:Y:S01]  /*cd10*/  STL [R1+0x1fc], R4 ;  /* 0x0001fc0401007387 */ /* 0x0001e20000100800 */
[----:B------:R-:W-:-:S02]  /*cd20*/  @!P0 IMAD.MOV R2, RZ, RZ, -R2 ;  /* 0x000000ffff028224 */ /* 0x000fc400078e0a02 */
[----:B0-----:R-:W-:-:S04]  /*cd30*/  IMAD.MOV.U32 R4, RZ, RZ, R10 ;  /* 0x000000ffff047224 */ /* 0x001fc800078e000a */
[----:B------:R-:W-:Y:S01]  /*cd40*/  @!P1 IMAD.MOV R4, RZ, RZ, -R4 ;  /* 0x000000ffff049224 */ /* 0x000fe200078e0a04 */
[----:B------:R-:W-:Y:S04]  /*cd50*/  STL [R1+0x1f8], R2 ;  /* 0x0001f80201007387 */ /* 0x000fe80000100800 */
[----:B------:R0:W-:Y:S04]  /*cd60*/  STL [R1+0x1f4], R4 ;  /* 0x0001f40401007387 */ /* 0x0001e80000100800 */
[----:B------:R-:W5:Y:S01]  /*cd70*/  LDL.LU R46, [R1+0x1bc] ;  /* 0x0001bc00012e7983 */ /* 0x000f620000300800 */
[----:B------:R-:W-:-:S03]  /*cd80*/  ISETP.GT.U32.AND P2, PT, R0, R23, PT ;  /* 0x000000170000720c */ /* 0x000fc60003f44070 */
[----:B------:R-:W5:Y:S01]  /*cd90*/  LDL.LU R45, [R1+0x1c0] ;  /* 0x0001c000012d7983 */ /* 0x000f620000300800 */
[----:B------:R-:W-:-:S03]  /*cda0*/  ISETP.GE.AND P4, PT, R15, RZ, PT ;  /* 0x000000ff0f00720c */ /* 0x000fc60003f86270 */
[----:B------:R-:W5:Y:S06]  /*cdb0*/  LDL.LU R15, [R1+0x1c4] ;  /* 0x0001c400010f7983 */ /* 0x000f6c0000300800 */
[----:B------:R-:W-:Y:S01]  /*cdc0*/  @!P2 IMAD.IADD R23, R23, 0x1, -R0 ;  /* 0x000000011717a824 */ /* 0x000fe200078e0a00 */
[----:B--2---:R-:W-:Y:S02]  /*cdd0*/  IABS R19, R14 ;  /* 0x0000000e00137213 */ /* 0x004fe40000000000 */
[----:B------:R-:W-:Y:S02]  /*cde0*/  ISETP.GE.AND P0, PT, R14, RZ, PT ;  /* 0x000000ff0e00720c */ /* 0x000fe40003f06270 */
[----:B---3--:R-:W-:Y:S01]  /*cdf0*/  IABS R21, R13 ;  /* 0x0000000d00157213 */ /* 0x008fe20000000000 */
[----:B------:R-:W2:Y:S01]  /*ce00*/  LDL.LU R14, [R1+0x27c] ;  /* 0x00027c00010e7983 */ /* 0x000ea20000300800 */
[----:B------:R-:W-:-:S03]  /*ce10*/  ISETP.GE.AND P2, PT, R13, RZ, PT ;  /* 0x000000ff0d00720c */ /* 0x000fc60003f46270 */
[----:B------:R-:W3:Y:S01]  /*ce20*/  LDL.LU R13, [R1+0x328] ;  /* 0x00032800010d7983 */ /* 0x000ee20000300800 */
[----:B------:R-:W-:-:S04]  /*ce30*/  IMAD.HI.U32 R9, R8, R19, RZ ;  /* 0x0000001308097227 */ /* 0x000fc800078e00ff */
[----:B------:R-:W-:Y:S01]  /*ce40*/  IMAD.HI.U32 R20, R8, R21, RZ ;  /* 0x0000001508147227 */ /* 0x000fe200078e00ff */
[----:B----4-:R-:W-:-:S03]  /*ce50*/  IABS R11, R12 ;  /* 0x0000000c000b7213 */ /* 0x010fc60000000000 */
[----:B------:R-:W-:Y:S02]  /*ce60*/  IMAD.MOV R9, RZ, RZ, -R9 ;  /* 0x000000ffff097224 */ /* 0x000fe400078e0a09 */
[----:B------:R-:W-:Y:S02]  /*ce70*/  IMAD.MOV R20, RZ, RZ, -R20 ;  /* 0x000000ffff147224 */ /* 0x000fe400078e0a14 */
[----:B------:R-:W-:-:S04]  /*ce80*/  IMAD.HI.U32 R5, R8, R11, RZ ;  /* 0x0000000b08057227 */ /* 0x000fc800078e00ff */
[C---:B------:R-:W-:Y:S02]  /*ce90*/  IMAD R9, R0.reuse, R9, R19 ;  /* 0x0000000900097224 */ /* 0x040fe400078e0213 */
[----:B------:R-:W-:Y:S02]  /*cea0*/  IMAD.MOV R5, RZ, RZ, -R5 ;  /* 0x000000ffff057224 */ /* 0x000fe400078e0a05 */
[C---:B------:R-:W-:Y:S01]  /*ceb0*/  IMAD R21, R0.reuse, R20, R21 ;  /* 0x0000001400157224 */ /* 0x040fe200078e0215 */
[C---:B------:R-:W-:Y:S01]  /*cec0*/  ISETP.GT.U32.AND P3, PT, R0.reuse, R9, PT ;  /* 0x000000090000720c */ /* 0x040fe20003f64070 */
[----:B------:R-:W-:-:S03]  /*ced0*/  IMAD R5, R0, R5, R11 ;  /* 0x0000000500057224 */ /* 0x000fc600078e020b */
[C---:B------:R-:W-:Y:S02]  /*cee0*/  ISETP.GT.U32.AND P5, PT, R0.reuse, R21, PT ;  /* 0x000000150000720c */ /* 0x040fe40003fa4070 */
[----:B------:R-:W-:-:S07]  /*cef0*/  ISETP.GT.U32.AND P6, PT, R0, R5, PT ;  /* 0x000000050000720c */ /* 0x000fce0003fc4070 */
[----:B------:R-:W-:-:S04]  /*cf00*/  @!P3 IMAD.IADD R9, R9, 0x1, -R0 ;  /* 0x000000010909b824 */ /* 0x000fc800078e0a00 */
[--C-:B------:R-:W-:Y:S01]  /*cf10*/  @!P5 IMAD.IADD R21, R21, 0x1, -R0.reuse ;  /* 0x000000011515d824 */ /* 0x100fe200078e0a00 */
[----:B------:R-:W-:Y:S01]  /*cf20*/  ISETP.GT.U32.AND P3, PT, R0, R9, PT ;  /* 0x000000090000720c */ /* 0x000fe20003f64070 */
[----:B------:R-:W-:-:S03]  /*cf30*/  @!P6 IMAD.IADD R5, R5, 0x1, -R0 ;  /* 0x000000010505e824 */ /* 0x000fc600078e0a00 */
[----:B------:R-:W-:Y:S02]  /*cf40*/  ISETP.GT.U32.AND P6, PT, R0, R21, PT ;  /* 0x000000150000720c */ /* 0x000fe40003fc4070 */
[----:B------:R-:W-:-:S05]  /*cf50*/  IABS R11, R44 ;  /* 0x0000002c000b7213 */ /* 0x000fca0000000000 */
[----:B------:R-:W-:-:S04]  /*cf60*/  IMAD.HI.U32 R6, R8, R11, RZ ;  /* 0x0000000b08067227 */ /* 0x000fc800078e00ff */
[----:B------:R-:W-:Y:S02]  /*cf70*/  @!P3 IMAD.IADD R9, R9, 0x1, -R0 ;  /* 0x000000010909b824 */ /* 0x000fe400078e0a00 */
[----:B------:R-:W-:Y:S02]  /*cf80*/  IMAD.MOV R6, RZ, RZ, -R6 ;  /* 0x000000ffff067224 */ /* 0x000fe400078e0a06 */
[----:B------:R-:W-:Y:S02]  /*cf90*/  @!P6 IMAD.IADD R21, R21, 0x1, -R0 ;  /* 0x000000011515e824 */ /* 0x000fe400078e0a00 */
[----:B------:R-:W-:Y:S01]  /*cfa0*/  IMAD.MOV.U32 R10, RZ, RZ, R23 ;  /* 0x000000ffff0a7224 */ /* 0x000fe200078e0017 */
[----:B-----5:R-:W-:Y:S01]  /*cfb0*/  IABS R7, R43 ;  /* 0x0000002b00077213 */ /* 0x020fe20000000000 */
[----:B------:R-:W-:Y:S02]  /*cfc0*/  IMAD R6, R0, R6, R11 ;  /* 0x0000000600067224 */ /* 0x000fe400078e020b */
[----:B0-----:R-:W-:-:S02]  /*cfd0*/  IMAD.MOV.U32 R4, RZ, RZ, R9 ;  /* 0x000000ffff047224 */ /* 0x001fc400078e0009 */
[----:B------:R-:W-:Y:S02]  /*cfe0*/  IMAD.MOV.U32 R11, RZ, RZ, R21 ;  /* 0x000000ffff0b7224 */ /* 0x000fe400078e0015 */
[----:B------:R-:W-:Y:S02]  /*cff0*/  @!P4 IMAD.MOV R10, RZ, RZ, -R10 ;  /* 0x000000ffff0ac224 */ /* 0x000fe400078e0a0a */
[----:B------:R-:W-:Y:S02]  /*d000*/  @!P0 IMAD.MOV R4, RZ, RZ, -R4 ;  /* 0x000000ffff048224 */ /* 0x000fe400078e0a04 */
[----:B------:R-:W-:Y:S02]  /*d010*/  @!P2 IMAD.MOV R11, RZ, RZ, -R11 ;  /* 0x000000ffff0ba224 */ /* 0x000fe400078e0a0b */
[----:B------:R-:W-:Y:S01]  /*d020*/  IMAD.HI.U32 R2, R8, R7, RZ ;  /* 0x0000000708027227 */ /* 0x000fe200078e00ff */
[----:B------:R0:W-:Y:S01]  /*d030*/  STL [R1+0x1f0], R10 ;  /* 0x0001f00a01007387 */ /* 0x0001e20000100800 */
[----:B------:R-:W-:-:S02]  /*d040*/  ISETP.GE.AND P3, PT, R12, RZ, PT ;  /* 0x000000ff0c00720c */ /* 0x000fc40003f66270 */
[----:B------:R-:W-:Y:S01]  /*d050*/  IMAD.MOV R2, RZ, RZ, -R2 ;  /* 0x000000ffff027224 */ /* 0x000fe200078e0a02 */
[----:B------:R1:W-:Y:S04]  /*d060*/  STL [R1+0x1ec], R4 ;  /* 0x0001ec0401007387 */ /* 0x0003e80000100800 */
[----:B------:R4:W-:Y:S01]  /*d070*/  STL [R1+0x1e8], R11 ;  /* 0x0001e80b01007387 */ /* 0x0009e20000100800 */
[----:B------:R-:W-:-:S03]  /*d080*/  ISETP.GE.AND P5, PT, R44, RZ, PT ;  /* 0x000000ff2c00720c */ /* 0x000fc60003fa6270 */
[----:B------:R-:W5:Y:S01]  /*d090*/  LDL.LU R12, [R1+0x32c] ;  /* 0x00032c00010c7983 */ /* 0x000f620000300800 */
[C---:B------:R-:W-:Y:S01]  /*d0a0*/  IMAD R19, R0.reuse, R2, R7 ;  /* 0x0000000200137224 */ /* 0x040fe200078e0207 */
[----:B------:R-:W-:Y:S02]  /*d0b0*/  IABS R2, R41 ;  /* 0x0000002900027213 */ /* 0x000fe40000000000 */
[----:B------:R-:W-:Y:S01]  /*d0c0*/  ISETP.GE.AND P0, PT, R43, RZ, PT ;  /* 0x000000ff2b00720c */ /* 0x000fe20003f06270 */
[----:B------:R-:W5:Y:S01]  /*d0d0*/  LDL.LU R44, [R1+0x330] ;  /* 0x00033000012c7983 */ /* 0x000f620000300800 */
[----:B------:R-:W-:Y:S01]  /*d0e0*/  ISETP.GE.AND P2, PT, R41, RZ, PT ;  /* 0x000000ff2900720c */ /* 0x000fe20003f46270 */
[----:B------:R-:W-:Y:S02]  /*d0f0*/  IMAD.MOV.U32 R41, RZ, RZ, R61 ;  /* 0x000000ffff297224 */ /* 0x000fe400078e003d */
[----:B------:R-:W5:Y:S04]  /*d100*/  LDL.LU R43, [R1+0x334] ;  /* 0x00033400012b7983 */ /* 0x000f680000300800 */
[----:B------:R-:W5:Y:S01]  /*d110*/  LDL.LU R61, [R1+0x338] ;  /* 0x00033800013d7983 */ /* 0x000f620000300800 */
[----:B------:R-:W-:-:S02]  /*d120*/  ISETP.GT.U32.AND P4, PT, R0, R6, PT ;  /* 0x000000060000720c */ /* 0x000fc40003f84070 */
[----:B------:R-:W-:Y:S01]  /*d130*/  IABS R7, R42 ;  /* 0x0000002a00077213 */ /* 0x000fe20000000000 */
[----:B------:R-:W-:-:S04]  /*d140*/  IMAD.MOV.U32 R9, RZ, RZ, R2 ;  /* 0x000000ffff097224 */ /* 0x000fc800078e0002 */
[----:B------:R-:W-:-:S06]  /*d150*/  IMAD.HI.U32 R2, R8, R7, RZ ;  /* 0x0000000708027227 */ /* 0x000fcc00078e00ff */
[----:B------:R-:W-:-:S05]  /*d160*/  @!P4 IMAD.IADD R6, R6, 0x1, -R0 ;  /* 0x000000010606c824 */ /* 0x000fca00078e0a00 */
[C---:B------:R-:W-:Y:S01]  /*d170*/  ISETP.GT.U32.AND P4, PT, R0.reuse, R6, PT ;  /* 0x000000060000720c */ /* 0x040fe20003f84070 */
[----:B0-----:R-:W-:Y:S01]  /*d180*/  IMAD.MOV R10, RZ, RZ, -R2 ;  /* 0x000000ffff0a7224 */ /* 0x001fe200078e0a02 */
[----:B------:R-:W-:-:S03]  /*d190*/  ISETP.GT.U32.AND P6, PT, R0, R19, PT ;  /* 0x000000130000720c */ /* 0x000fc60003fc4070 */
[----:B------:R-:W-:-:S08]  /*d1a0*/  IMAD R7, R0, R10, R7 ;  /* 0x0000000a00077224 */ /* 0x000fd000078e0207 */
[--C-:B------:R-:W-:Y:S01]  /*d1b0*/  @!P4 IMAD.IADD R6, R6, 0x1, -R0.reuse ;  /* 0x000000010606c824 */ /* 0x100fe200078e0a00 */
[----:B------:R-:W-:Y:S01]  /*d1c0*/  ISETP.GT.U32.AND P4, PT, R0, R7, PT ;  /* 0x000000070000720c */ /* 0x000fe20003f84070 */
[----:B------:R-:W-:Y:S02]  /*d1d0*/  @!P6 IMAD.IADD R19, R19, 0x1, -R0 ;  /* 0x000000011313e824 */ /* 0x000fe400078e0a00 */
[----:B-1----:R-:W-:-:S03]  /*d1e0*/  IMAD.HI.U32 R4, R8, R9, RZ ;  /* 0x0000000908047227 */ /* 0x002fc600078e00ff */
[C---:B------:R-:W-:Y:S02]  /*d1f0*/  ISETP.GT.U32.AND P6, PT, R0.reuse, R19, PT ;  /* 0x000000130000720c */ /* 0x040fe40003fc4070 */
[----:B------:R-:W-:Y:S01]  /*d200*/  ISETP.GT.U32.AND P1, PT, R0, R5, PT ;  /* 0x000000050000720c */ /* 0x000fe20003f24070 */
[----:B------:R-:W-:-:S04]  /*d210*/  IMAD.MOV R2, RZ, RZ, -R4 ;  /* 0x000000ffff027224 */ /* 0x000fc800078e0a04 */
[----:B------:R-:W-:Y:S02]  /*d220*/  @!P4 IMAD.IADD R7, R7, 0x1, -R0 ;  /* 0x000000010707c824 */ /* 0x000fe400078e0a00 */
[----:B------:R-:W-:-:S04]  /*d230*/  IMAD R9, R0, R2, R9 ;  /* 0x0000000200097224 */ /* 0x000fc800078e0209 */
[--C-:B------:R-:W-:Y:S01]  /*d240*/  @!P6 IMAD.IADD R19, R19, 0x1, -R0.reuse ;  /* 0x000000011313e824 */ /* 0x100fe200078e0a00 */
[----:B------:R-:W-:Y:S01]  /*d250*/  ISETP.GT.U32.AND P6, PT, R0, R9, PT ;  /* 0x000000090000720c */ /* 0x000fe20003fc4070 */
[----:B------:R-:W-:Y:S02]  /*d260*/  @!P1 IMAD.IADD R5, R5, 0x1, -R0 ;  /* 0x0000000105059824 */ /* 0x000fe400078e0a00 */
[----:B------:R-:W-:Y:S02]  /*d270*/  @!P5 IMAD.MOV R6, RZ, RZ, -R6 ;  /* 0x000000ffff06d224 */ /* 0x000fe400078e0a06 */
[----:B------:R-:W-:-:S04]  /*d280*/  IMAD.MOV.U32 R16, RZ, RZ, R5 ;  /* 0x000000ffff107224 */ /* 0x000fc800078e0005 */
[----:B------:R-:W-:Y:S01]  /*d290*/  @!P3 IMAD.MOV R16, RZ, RZ, -R16 ;  /* 0x000000ffff10b224 */ /* 0x000fe200078e0a10 */
[----:B------:R-:W-:-:S03]  /*d2a0*/  ISETP.GT.U32.AND P3, PT, R0, R7, PT ;  /* 0x000000070000720c */ /* 0x000fc60003f64070 */
[----:B------:R-:W-:-:S10]  /*d2b0*/  @!P6 IMAD.IADD R9, R9, 0x1, -R0 ;  /* 0x000000010909e824 */ /* 0x000fd400078e0a00 */
[----:B------:R-:W-:Y:S01]  /*d2c0*/  @!P3 IMAD.IADD R7, R7, 0x1, -R0 ;  /* 0x000000010707b824 */ /* 0x000fe200078e0a00 */
[----:B------:R-:W-:-:S05]  /*d2d0*/  IABS R10, R46 ;  /* 0x0000002e000a7213 */ /* 0x000fca0000000000 */
[----:B------:R-:W-:-:S04]  /*d2e0*/  IMAD.HI.U32 R20, R8, R10, RZ ;  /* 0x0000000a08147227 */ /* 0x000fc800078e00ff */
[----:B------:R-:W-:-:S04]  /*d2f0*/  IMAD.MOV R20, RZ, RZ, -R20 ;  /* 0x000000ffff147224 */ /* 0x000fc800078e0a14 */
[----:B------:R-:W-:-:S05]  /*d300*/  IMAD R10, R0, R20, R10 ;  /* 0x00000014000a7224 */ /* 0x000fca00078e020a */
[----:B------:R-:W-:Y:S02]  /*d310*/  ISETP.GT.U32.AND P4, PT, R0, R10, PT ;  /* 0x0000000a0000720c */ /* 0x000fe40003f84070 */
[----:B----4-:R-:W-:-:S05]  /*d320*/  IABS R11, R45 ;  /* 0x0000002d000b7213 */ /* 0x010fca0000000000 */
[----:B------:R-:W-:Y:S01]  /*d330*/  IMAD.HI.U32 R24, R8, R11, RZ ;  /* 0x0000000b08187227 */ /* 0x000fe200078e00ff */
[----:B------:R-:W-:-:S03]  /*d340*/  IABS R21, R15 ;  /* 0x0000000f00157213 */ /* 0x000fc60000000000 */
[----:B------:R-:W-:Y:S02]  /*d350*/  IMAD.MOV R24, RZ, RZ, -R24 ;  /* 0x000000ffff187224 */ /* 0x000fe400078e0a18 */
[----:B------:R-:W-:Y:S02]  /*d360*/  @!P4 IMAD.IADD R10, R10, 0x1, -R0 ;  /* 0x000000010a0ac824 */ /* 0x000fe400078e0a00 */
[----:B------:R-:W-:-:S03]  /*d370*/  IMAD R11, R0, R24, R11 ;  /* 0x00000018000b7224 */ /* 0x000fc600078e020b */
[----:B------:R-:W-:Y:S01]  /*d380*/  ISETP.GT.U32.AND P5, PT, R0, R10, PT ;  /* 0x0000000a0000720c */ /* 0x000fe20003fa4070 */
[----:B------:R-:W-:Y:S01]  /*d390*/  IMAD.HI.U32 R23, R8, R21, RZ ;  /* 0x0000001508177227 */ /* 0x000fe200078e00ff */
[----:B------:R-:W-:-:S03]  /*d3a0*/  ISETP.GT.U32.AND P6, PT, R0, R11, PT ;  /* 0x0000000b0000720c */ /* 0x000fc60003fc4070 */
[----:B------:R-:W-:Y:S01]  /*d3b0*/  IMAD.MOV R23, RZ, RZ, -R23 ;  /* 0x000000ffff177224 */ /* 0x000fe200078e0a17 */
[----:B------:R-:W-:-:S03]  /*d3c0*/  ISETP.GT.U32.AND P4, PT, R0, R9, PT ;  /* 0x000000090000720c */ /* 0x000fc60003f84070 */
[----:B------:R-:W-:-:S04]  /*d3d0*/  IMAD R21, R0, R23, R21 ;  /* 0x0000001700157224 */ /* 0x000fc800078e0215 */
[----:B------:R-:W-:Y:S01]  /*d3e0*/  @!P5 IMAD.IADD R10, R10, 0x1, -R0 ;  /* 0x000000010a0ad824 */ /* 0x000fe200078e0a00 */
[----:B------:R-:W-:Y:S02]  /*d3f0*/  ISETP.GT.U32.AND P3, PT, R0, R21, PT ;  /* 0x000000150000720c */ /* 0x000fe40003f64070 */
[----:B---3--:R-:W-:-:S05]  /*d400*/  IABS R2, R13 ;  /* 0x0000000d00027213 */ /* 0x008fca0000000000 */
[----:B------:R-:W-:Y:S01]  /*d410*/  IMAD.HI.U32 R20, R8, R2, RZ ;  /* 0x0000000208147227 */ /* 0x000fe200078e00ff */
[----:B--2---:R-:W-:-:S03]  /*d420*/  IABS R4, R14 ;  /* 0x0000000e00047213 */ /* 0x004fc60000000000 */
[----:B------:R-:W-:-:S04]  /*d430*/  IMAD.MOV R20, RZ, RZ, -R20 ;  /* 0x000000ffff147224 */ /* 0x000fc800078e0a14 */
[----:B------:R-:W-:Y:S02]  /*d440*/  IMAD R2, R0, R20, R2 ;  /* 0x0000001400027224 */ /* 0x000fe400078e0202 */
[----:B------:R-:W-:-:S03]  /*d450*/  IMAD.HI.U32 R22, R8, R4, RZ ;  /* 0x0000000408167227 */ /* 0x000fc600078e00ff */
[C---:B------:R-:W-:Y:S01]  /*d460*/  ISETP.GT.U32.AND P5, PT, R0.reuse, R2, PT ;  /* 0x000000020000720c */ /* 0x040fe20003fa4070 */
[----:B------:R-:W-:Y:S02]  /*d470*/  IMAD.MOV R22, RZ, RZ, -R22 ;  /* 0x000000ffff167224 */ /* 0x000fe400078e0a16 */
[----:B------:R-:W-:Y:S02]  /*d480*/  @!P6 IMAD.IADD R11, R11, 0x1, -R0 ;  /* 0x000000010b0be824 */ /* 0x000fe400078e0a00 */
[----:B------:R-:W-:-:S03]  /*d490*/  IMAD R4, R0, R22, R4 ;  /* 0x0000001600047224 */ /* 0x000fc600078e0204 */
[----:B------:R-:W-:Y:S01]  /*d4a0*/  ISETP.GT.U32.AND P6, PT, R0, R11, PT ;  /* 0x0000000b0000720c */ /* 0x000fe20003fc4070 */
[--C-:B------:R-:W-:Y:S01]  /*d4b0*/  @!P4 IMAD.IADD R9, R9, 0x1, -R0.reuse ;  /* 0x000000010909c824 */ /* 0x100fe200078e0a00 */
[----:B------:R-:W-:Y:S02]  /*d4c0*/  ISETP.GE.AND P1, PT, R42, RZ, PT ;  /* 0x000000ff2a00720c */ /* 0x000fe40003f26270 */
[----:B------:R-:W-:Y:S01]  /*d4d0*/  ISETP.GT.U32.AND P4, PT, R0, R4, PT ;  /* 0x000000040000720c */ /* 0x000fe20003f84070 */
[--C-:B------:R-:W-:Y:S01]  /*d4e0*/  @!P5 IMAD.IADD R2, R2, 0x1, -R0.reuse ;  /* 0x000000010202d824 */ /* 0x100fe200078e0a00 */
[----:B------:R-:W-:Y:S01]  /*d4f0*/  ISETP.GE.AND P5, PT, R15, RZ, PT ;  /* 0x000000ff0f00720c */ /* 0x000fe20003fa6270 */
[----:B------:R-:W-:Y:S02]  /*d500*/  @!P3 IMAD.IADD R21, R21, 0x1, -R0 ;  /* 0x000000011515b824 */ /* 0x000fe400078e0a00 */
[----:B------:R-:W-:Y:S02]  /*d510*/  IMAD.MOV.U32 R15, RZ, RZ, R19 ;  /* 0x000000ffff0f7224 */ /* 0x000fe400078e0013 */
[----:B------:R-:W-:-:S02]  /*d520*/  @!P2 IMAD.MOV R9, RZ, RZ, -R9 ;  /* 0x000000ffff09a224 */ /* 0x000fc400078e0a09 */
[----:B------:R-:W-:Y:S01]  /*d530*/  @!P0 IMAD.MOV R15, RZ, RZ, -R15 ;  /* 0x000000ffff0f8224 */ /* 0x000fe200078e0a0f */
[C---:B------:R-:W-:Y:S01]  /*d540*/  ISETP.GT.U32.AND P0, PT, R0.reuse, R21, PT ;  /* 0x000000150000720c */ /* 0x040fe20003f04070 */
[--C-:B------:R-:W-:Y:S01]  /*d550*/  @!P6 IMAD.IADD R11, R11, 0x1, -R0.reuse ;  /* 0x000000010b0be824 */ /* 0x100fe200078e0a00 */
[----:B------:R-:W-:Y:S01]  /*d560*/  ISETP.GT.U32.AND P2, PT, R0, R2, PT ;  /* 0x000000020000720c */ /* 0x000fe20003f44070 */
[----:B------:R-:W-:Y:S01]  /*d570*/  STL [R1+0x1e0], R16 ;  /* 0x0001e01001007387 */ /* 0x000fe20000100800 */
[----:B------:R-:W-:Y:S01]  /*d580*/  ISETP.GE.AND P6, PT, R46, RZ, PT ;  /* 0x000000ff2e00720c */ /* 0x000fe20003fc6270 */
[----:B------:R-:W-:Y:S02]  /*d590*/  @!P4 IMAD.IADD R4, R4, 0x1, -R0 ;  /* 0x000000010404c824 */ /* 0x000fe400078e0a00 */
[----:B------:R-:W-:Y:S01]  /*d5a0*/  STL [R1+0x1dc], R6 ;  /* 0x0001dc0601007387 */ /* 0x000fe20000100800 */
[----:B------:R-:W-:-:S03]  /*d5b0*/  @!P1 IMAD.MOV R7, RZ, RZ, -R7 ;  /* 0x000000ffff079224 */ /* 0x000fc600078e0a07 */
[----:B------:R-:W2:Y:S01]  /*d5c0*/  LDL.LU R42, [R1+0x33c] ;  /* 0x00033c00012a7983 */ /* 0x000ea20000300800 */
[----:B------:R-:W-:-:S03]  /*d5d0*/  ISETP.GT.U32.AND P1, PT, R0, R4, PT ;  /* 0x000000040000720c */ /* 0x000fc60003f24070 */
[----:B------:R-:W-:Y:S01]  /*d5e0*/  STL [R1+0x1d8], R15 ;  /* 0x0001d80f01007387 */ /* 0x000fe20000100800 */
[----:B------:R-:W-:-:S03]  /*d5f0*/  ISETP.GE.AND P4, PT, R45, RZ, PT ;  /* 0x000000ff2d00720c */ /* 0x000fc60003f86270 */
[----:B------:R-:W-:Y:S01]  /*d600*/  STL [R1+0x1d4], R7 ;  /* 0x0001d40701007387 */ /* 0x000fe20000100800 */
[----:B------:R-:W-:-:S03]  /*d610*/  @!P0 IMAD.IADD R21, R21, 0x1, -R0 ;  /* 0x0000000115158824 */ /* 0x000fc600078e0a00 */
[----:B------:R0:W-:Y:S01]  /*d620*/  STL [R1+0x1d0], R9 ;  /* 0x0001d00901007387 */ /* 0x0001e20000100800 */
[----:B------:R-:W-:Y:S01]  /*d630*/  ISETP.GE.AND P0, PT, R14, RZ, PT ;  /* 0x000000ff0e00720c */ /* 0x000fe20003f06270 */
[----:B------:R-:W-:Y:S01]  /*d640*/  @!P2 IMAD.IADD R2, R2, 0x1, -R0 ;  /* 0x000000010202a824 */ /* 0x000fe200078e0a00 */
[----:B------:R-:W-:Y:S01]  /*d650*/  ISETP.GE.AND P2, PT, R13, RZ, PT ;  /* 0x000000ff0d00720c */ /* 0x000fe20003f46270 */
[----:B0-----:R-:W-:-:S04]  /*d660*/  IMAD.MOV.U32 R9, RZ, RZ, R10 ;  /* 0x000000ffff097224 */ /* 0x001fc800078e000a */
[----:B------:R-:W-:Y:S02]  /*d670*/  @!P6 IMAD.MOV R9, RZ, RZ, -R9 ;  /* 0x000000ffff09e224 */ /* 0x000fe400078e0a09 */
[----:B------:R-:W-:-:S03]  /*d680*/  IMAD.MOV.U32 R7, RZ, RZ, R11 ;  /* 0x000000ffff077224 */ /* 0x000fc600078e000b */
[----:B------:R0:W-:Y:S01]  /*d690*/  STL [R1+0x1cc], R9 ;  /* 0x0001cc0901007387 */ /* 0x0001e20000100800 */
[----:B------:R-:W-:Y:S02]  /*d6a0*/  @!P1 IMAD.IADD R4, R4, 0x1, -R0 ;  /* 0x0000000104049824 */ /* 0x000fe400078e0a00 */
[----:B------:R-:W-:Y:S02]  /*d6b0*/  @!P4 IMAD.MOV R7, RZ, RZ, -R7 ;  /* 0x000000ffff07c224 */ /* 0x000fe400078e0a07 */
[----:B------:R-:W-:Y:S02]  /*d6c0*/  @!P0 IMAD.MOV R4, RZ, RZ, -R4 ;  /* 0x000000ffff048224 */ /* 0x000fe400078e0a04 */
[----:B0-----:R-:W-:Y:S01]  /*d6d0*/  IMAD.MOV.U32 R9, RZ, RZ, R21 ;  /* 0x000000ffff097224 */ /* 0x001fe200078e0015 */
[----:B-----5:R-:W-:Y:S01]  /*d6e0*/  IABS R5, R12 ;  /* 0x0000000c00057213 */ /* 0x020fe20000000000 */
[----:B------:R-:W-:Y:S02]  /*d6f0*/  @!P2 IMAD.MOV R2, RZ, RZ, -R2 ;  /* 0x000000ffff02a224 */ /* 0x000fe400078e0a02 */
[----:B------:R-:W-:Y:S01]  /*d700*/  @!P5 IMAD.MOV R9, RZ, RZ, -R9 ;  /* 0x000000ffff09d224 */ /* 0x000fe200078e0a09 */
[----:B------:R-:W-:Y:S01]  /*d710*/  STL [R1+0x1c8], R7 ;  /* 0x0001c80701007387 */ /* 0x000fe20000100800 */
[----:B------:R-:W-:-:S03]  /*d720*/  IMAD.MOV.U32 R6, RZ, RZ, R5 ;  /* 0x000000ffff067224 */ /* 0x000fc600078e0005 */
[----:B------:R-:W-:Y:S01]  /*d730*/  STL [R1+0x1c4], R9 ;  /* 0x0001c40901007387 */ /* 0x000fe20000100800 */
[----:B------:R-:W-:Y:S02]  /*d740*/  IABS R5, R61 ;  /* 0x0000003d00057213 */ /* 0x000fe40000000000 */
[----:B------:R-:W-:Y:S01]  /*d750*/  ISETP.GE.AND P2, PT, R61, RZ, PT ;  /* 0x000000ff3d00720c */ /* 0x000fe20003f46270 */
[----:B------:R0:W-:Y:S04]  /*d760*/  STL [R1+0x1c0], R4 ;  /* 0x0001c00401007387 */ /* 0x0001e80000100800 */
[----:B------:R1:W-:Y:S04]  /*d770*/  STL [R1+0x1bc], R2 ;  /* 0x0001bc0201007387 */ /* 0x0003e80000100800 */
[----:B------:R-:W3:Y:S01]  /*d780*/  LDL.LU R61, [R1+0x344] ;  /* 0x00034400013d7983 */ /* 0x000ee20000300800 */
[----:B------:R-:W-:-:S04]  /*d790*/  IMAD.HI.U32 R22, R8, R6, RZ ;  /* 0x0000000608167227 */ /* 0x000fc800078e00ff */
[----:B------:R-:W-:Y:S01]  /*d7a0*/  IMAD.MOV R22, RZ, RZ, -R22 ;  /* 0x000000ffff167224 */ /* 0x000fe200078e0a16 */
[----:B------:R-:W-:-:S03]  /*d7b0*/  IABS R23, R44 ;  /* 0x0000002c00177213 */ /* 0x000fc60000000000 */
[----:B------:R-:W-:Y:S01]  /*d7c0*/  IMAD R6, R0, R22, R6 ;  /* 0x0000001600067224 */ /* 0x000fe200078e0206 */
[----:B------:R-:W-:Y:S01]  /*d7d0*/  IABS R20, R43 ;  /* 0x0000002b00147213 */ /* 0x000fe20000000000 */
[----:B------:R-:W-:-:S03]  /*d7e0*/  IMAD.HI.U32 R22, R8, R23, RZ ;  /* 0x0000001708167227 */ /* 0x000fc600078e00ff */
[----:B------:R-:W-:Y:S01]  /*d7f0*/  ISETP.GT.U32.AND P3, PT, R0, R6, PT ;  /* 0x000000060000720c */ /* 0x000fe20003f64070 */
[----:B------:R-:W-:-:S04]  /*d800*/  IMAD.HI.U32 R25, R8, R20, RZ ;  /* 0x0000001408197227 */ /* 0x000fc800078e00ff */
[----:B------:R-:W-:-:S04]  /*d810*/  IMAD.HI.U32 R24, R8, R5, RZ ;  /* 0x0000000508187227 */ /* 0x000fc800078e00ff */
[----:B------:R-:W-:Y:S02]  /*d820*/  IMAD.MOV R22, RZ, RZ, -R22 ;  /* 0x000000ffff167224 */ /* 0x000fe400078e0a16 */
[----:B------:R-:W-:Y:S02]  /*d830*/  IMAD.MOV R25, RZ, RZ, -R25 ;  /* 0x000000ffff197224 */ /* 0x000fe400078e0a19 */
[----:B------:R-:W-:Y:S02]  /*d840*/  IMAD.MOV R24, RZ, RZ, -R24 ;  /* 0x000000ffff187224 */ /* 0x000fe400078e0a18 */
[C---:B------:R-:W-:Y:S02]  /*d850*/  IMAD R22, R0.reuse, R22, R23 ;  /* 0x0000001600167224 */ /* 0x040fe400078e0217 */
[----:B------:R-:W-:Y:S02]  /*d860*/  IMAD R20, R0, R25, R20 ;  /* 0x0000001900147224 */ /* 0x000fe400078e0214 */
[----:B------:R-:W-:Y:S01]  /*d870*/  @!P3 IMAD.IADD R6, R6, 0x1, -R0 ;  /* 0x000000010606b824 */ /* 0x000fe200078e0a00 */
[C---:B------:R-:W-:Y:S01]  /*d880*/  ISETP.GT.U32.AND P6, PT, R0.reuse, R22, PT ;  /* 0x000000160000720c */ /* 0x040fe20003fc4070 */
[C---:B------:R-:W-:Y:S01]  /*d890*/  IMAD R5, R0.reuse, R24, R5 ;  /* 0x0000001800057224 */ /* 0x040fe200078e0205 */
[----:B------:R-:W-:-:S02]  /*d8a0*/  ISETP.GT.U32.AND P4, PT, R0, R20, PT ;  /* 0x000000140000720c */ /* 0x000fc40003f84070 */
[C---:B------:R-:W-:Y:S02]  /*d8b0*/  ISETP.GT.U32.AND P3, PT, R0.reuse, R6, PT ;  /* 0x000000060000720c */ /* 0x040fe40003f64070 */
[----:B------:R-:W-:-:S07]  /*d8c0*/  ISETP.GT.U32.AND P1, PT, R0, R5, PT ;  /* 0x000000050000720c */ /* 0x000fce0003f24070 */
[--C-:B------:R-:W-:Y:S02]  /*d8d0*/  @!P6 IMAD.IADD R22, R22, 0x1, -R0.reuse ;  /* 0x000000011616e824 */ /* 0x100fe400078e0a00 */
[--C-:B------:R-:W-:Y:S02]  /*d8e0*/  @!P4 IMAD.IADD R20, R20, 0x1, -R0.reuse ;  /* 0x000000011414c824 */ /* 0x100fe400078e0a00 */
[--C-:B------:R-:W-:Y:S01]  /*d8f0*/  @!P3 IMAD.IADD R6, R6, 0x1, -R0.reuse ;  /* 0x000000010606b824 */ /* 0x100fe200078e0a00 */
[----:B------:R-:W-:Y:S01]  /*d900*/  ISETP.GE.AND P3, PT, R12, RZ, PT ;  /* 0x000000ff0c00720c */ /* 0x000fe20003f66270 */
[----:B------:R-:W-:Y:S01]  /*d910*/  @!P1 IMAD.IADD R5, R5, 0x1, -R0 ;  /* 0x0000000105059824 */ /* 0x000fe200078e0a00 */
[C---:B------:R-:W-:Y:S02]  /*d920*/  ISETP.GT.U32.AND P1, PT, R0.reuse, R22, PT ;  /* 0x000000160000720c */ /* 0x040fe40003f24070 */
[----:B------:R-:W-:Y:S02]  /*d930*/  ISETP.GT.U32.AND P0, PT, R0, R20, PT ;  /* 0x000000140000720c */ /* 0x000fe40003f04070 */
[----:B0-----:R-:W-:Y:S01]  /*d940*/  IABS R4, R41 ;  /* 0x0000002900047213 */ /* 0x001fe20000000000 */
[----:B------:R-:W-:Y:S01]  /*d950*/  IMAD.MOV.U32 R9, RZ, RZ, R6 ;  /* 0x000000ffff097224 */ /* 0x000fe200078e0006 */
[----:B------:R-:W-:-:S02]  /*d960*/  ISETP.GE.AND P6, PT, R44, RZ, PT ;  /* 0x000000ff2c00720c */ /* 0x000fc40003fc6270 */
[----:B------:R-:W-:Y:S01]  /*d970*/  ISETP.GE.AND P4, PT, R43, RZ, PT ;  /* 0x000000ff2b00720c */ /* 0x000fe20003f86270 */
[----:B------:R-:W-:Y:S01]  /*d980*/  IMAD.MOV.U32 R6, RZ, RZ, R4 ;  /* 0x000000ffff067224 */ /* 0x000fe200078e0004 */
[----:B------:R-:W-:Y:S01]  /*d990*/  ISETP.GT.U32.AND P5, PT, R0, R5, PT ;  /* 0x000000050000720c */ /* 0x000fe20003fa4070 */
[----:B------:R-:W-:Y:S02]  /*d9a0*/  @!P3 IMAD.MOV R9, RZ, RZ, -R9 ;  /* 0x000000ffff09b224 */ /* 0x000fe400078e0a09 */
[----:B-1----:R-:W-:-:S04]  /*d9b0*/  IMAD.HI.U32 R2, R8, R6, RZ ;  /* 0x0000000608027227 */ /* 0x002fc800078e00ff */
[--C-:B------:R-:W-:Y:S02]  /*d9c0*/  @!P1 IMAD.IADD R22, R22, 0x1, -R0.reuse ;  /* 0x0000000116169824 */ /* 0x100fe400078e0a00 */
[----:B------:R-:W-:Y:S01]  /*d9d0*/  @!P0 IMAD.IADD R20, R20, 0x1, -R0 ;  /* 0x0000000114148824 */ /* 0x000fe200078e0a00 */
[----:B------:R0:W-:Y:S01]  /*d9e0*/  STL [R1+0x1b8], R9 ;  /* 0x0001b80901007387 */ /* 0x0001e20000100800 */
[----:B------:R-:W-:Y:S02]  /*d9f0*/  IMAD.MOV R2, RZ, RZ, -R2 ;  /* 0x000000ffff027224 */ /* 0x000fe400078e0a02 */
[----:B------:R-:W-:Y:S02]  /*da00*/  IMAD.MOV.U32 R10, RZ, RZ, R20 ;  /* 0x000000ffff0a7224 */ /* 0x000fe400078e0014 */
[----:B------:R-:W-:Y:S02]  /*da10*/  IMAD R6, R0, R2, R6 ;  /* 0x0000000200067224 */ /* 0x000fe400078e0206 */
[----:B0-----:R-:W-:-:S02]  /*da20*/  IMAD.MOV.U32 R9, RZ, RZ, R22 ;  /* 0x000000ffff097224 */ /* 0x001fc400078e0016 */
[----:B------:R-:W-:Y:S02]  /*da30*/  @!P4 IMAD.MOV R10, RZ, RZ, -R10 ;  /* 0x000000ffff0ac224 */ /* 0x000fe400078e0a0a */
[----:B------:R-:W-:Y:S01]  /*da40*/  @!P6 IMAD.MOV R9, RZ, RZ, -R9 ;  /* 0x000000ffff09e224 */ /* 0x000fe200078e0a09 */
[----:B------:R-:W-:Y:S01]  /*da50*/  ISETP.GT.U32.AND P4, PT, R0, R6, PT ;  /* 0x000000060000720c */ /* 0x000fe20003f84070 */
[----:B------:R-:W-:-:S03]  /*da60*/  @!P5 IMAD.IADD R5, R5, 0x1, -R0 ;  /* 0x000000010505d824 */ /* 0x000fc600078e0a00 */
[----:B------:R0:W-:Y:S04]  /*da70*/  STL [R1+0x1b4], R9 ;  /* 0x0001b40901007387 */ /* 0x0001e80000100800 */
[----:B------:R1:W-:Y:S01]  /*da80*/  STL [R1+0x1a0], R10 ;  /* 0x0001a00a01007387 */ /* 0x0003e20000100800 */
[----:B0-----:R-:W-:Y:S01]  /*da90*/  IMAD.MOV.U32 R9, RZ, RZ, R5 ;  /* 0x000000ffff097224 */ /* 0x001fe200078e0005 */
[----:B------:R-:W-:-:S03]  /*daa0*/  ISETP.GE.AND P6, PT, R39, RZ, PT ;  /* 0x000000ff2700720c */ /* 0x000fc60003fc6270 */
[----:B------:R-:W-:Y:S01]  /*dab0*/  @!P2 IMAD.MOV R9, RZ, RZ, -R9 ;  /* 0x000000ffff09a224 */ /* 0x000fe200078e0a09 */
[----:B-1----:R-:W-:Y:S01]  /*dac0*/  IABS R10, R39 ;  /* 0x00000027000a7213 */ /* 0x002fe20000000000 */
[----:B------:R-:W-:-:S05]  /*dad0*/  @!P4 IMAD.IADD R6, R6, 0x1, -R0 ;  /* 0x000000010606c824 */ /* 0x000fca00078e0a00 */
[----:B------:R-:W-:Y:S02]  /*dae0*/  ISETP.GT.U32.AND P4, PT, R0, R6, PT ;  /* 0x000000060000720c */ /* 0x000fe40003f84070 */
[----:B------:R-:W-:-:S11]  /*daf0*/  ISETP.GE.AND P0, PT, R41, RZ, PT ;  /* 0x000000ff2900720c */ /* 0x000fd60003f06270 */
[----:B------:R-:W-:Y:S01]  /*db00*/  @!P4 IMAD.IADD R6, R6, 0x1, -R0 ;  /* 0x000000010606c824 */ /* 0x000fe200078e0a00 */
[----:B--2---:R-:W-:-:S05]  /*db10*/  IABS R23, R42 ;  /* 0x0000002a00177213 */ /* 0x004fca0000000000 */
[----:B------:R-:W-:-:S04]  /*db20*/  IMAD.HI.U32 R7, R8, R23, RZ ;  /* 0x0000001708077227 */ /* 0x000fc800078e00ff */
[----:B------:R-:W-:-:S04]  /*db30*/  IMAD.MOV R7, RZ, RZ, -R7 ;  /* 0x000000ffff077224 */ /* 0x000fc800078e0a07 */
[----:B------:R-:W-:-:S05]  /*db40*/  IMAD R7, R0, R7, R23 ;  /* 0x0000000700077224 */ /* 0x000fca00078e0217 */
[----:B------:R-:W-:-:S13]  /*db50*/  ISETP.GT.U32.AND P3, PT, R0, R7, PT ;  /* 0x000000070000720c */ /* 0x000fda0003f64070 */
[----:B------:R-:W-:-:S05]  /*db60*/  @!P3 IMAD.IADD R7, R7, 0x1, -R0 ;  /* 0x000000010707b824 */ /* 0x000fca00078e0a00 */
[----:B------:R-:W-:Y:S02]  /*db70*/  ISETP.GT.U32.AND P3, PT, R0, R7, PT ;  /* 0x000000070000720c */ /* 0x000fe40003f64070 */
[----:B------:R-:W-:Y:S02]  /*db80*/  ISETP.GE.AND P1, PT, R42, RZ, PT ;  /* 0x000000ff2a00720c */ /* 0x000fe40003f26270 */
[----:B---3--:R-:W-:Y:S02]  /*db90*/  IABS R4, R61 ;  /* 0x0000003d00047213 */ /* 0x008fe40000000000 */
[----:B------:R-:W-:Y:S01]  /*dba0*/  ISETP.GE.AND P5, PT, R61, RZ, PT ;  /* 0x000000ff3d00720c */ /* 0x000fe20003fa6270 */
[----:B------:R-:W-:Y:S02]  /*dbb0*/  IMAD.MOV.U32 R61, RZ, RZ, R40 ;  /* 0x000000ffff3d7224 */ /* 0x000fe400078e0028 */
[----:B------:R-:W2:Y:S04]  /*dbc0*/  LDL.LU R40, [R1+0x354] ;  /* 0x0003540001287983 */ /* 0x000ea80000300800 */
[----:B------:R-:W3:Y:S04]  /*dbd0*/  LDL.LU R39, [R1+0x358] ;  /* 0x0003580001277983 */ /* 0x000ee80000300800 */
[----:B------:R-:W-:Y:S04]  /*dbe0*/  STL [R1+0x19c], R9 ;  /* 0x00019c0901007387 */ /* 0x000fe80000100800 */
[----:B------:R-:W4:Y:S01]  /*dbf0*/  LDL.LU R43, [R1+0x35c] ;  /* 0x00035c00012b7983 */ /* 0x000f220000300800 */
[----:B------:R-:W-:-:S04]  /*dc00*/  @!P3 IMAD.IADD R7, R7, 0x1, -R0 ;  /* 0x000000010707b824 */ /* 0x000fc800078e0a00 */
[----:B------:R-:W-:-:S04]  /*dc10*/  IMAD.MOV.U32 R12, RZ, RZ, R7 ;  /* 0x000000ffff0c7224 */ /* 0x000fc800078e0007 */
[----:B------:R-:W-:-:S05]  /*dc20*/  @!P1 IMAD.MOV R12, RZ, RZ, -R12 ;  /* 0x000000ffff0c9224 */ /* 0x000fca00078e0a0c */
[----:B------:R0:W-:Y:S01]  /*dc30*/  STL [R1+0x1ac], R12 ;  /* 0x0001ac0c01007387 */ /* 0x0001e20000100800 */
[----:B------:R-:W-:-:S04]  /*dc40*/  IMAD.HI.U32 R2, R8, R4, RZ ;  /* 0x0000000408027227 */ /* 0x000fc800078e00ff */
[----:B0-----:R-:W-:Y:S02]  /*dc50*/  IMAD.MOV.U32 R12, RZ, RZ, R6 ;  /* 0x000000ffff0c7224 */ /* 0x001fe400078e0006 */
[----:B------:R-:W-:Y:S02]  /*dc60*/  IMAD.MOV.U32 R42, RZ, RZ, R38 ;  /* 0x000000ffff2a7224 */ /* 0x000fe400078e0026 */
[----:B------:R-:W-:Y:S02]  /*dc70*/  @!P0 IMAD.MOV R12, RZ, RZ, -R12 ;  /* 0x000000ffff0c8224 */ /* 0x000fe400078e0a0c */
[----:B------:R-:W-:Y:S01]  /*dc80*/  IMAD.MOV.U32 R38, RZ, RZ, R36 ;  /* 0x000000ffff267224 */ /* 0x000fe200078e0024 */
[----:B------:R-:W-:Y:S01]  /*dc90*/  ISETP.GE.AND P1, PT, R37, RZ, PT ;  /* 0x000000ff2500720c */ /* 0x000fe20003f26270 */
[----:B------:R-:W-:Y:S01]  /*dca0*/  IMAD.MOV R5, RZ, RZ, -R2 ;  /* 0x000000ffff057224 */ /* 0x000fe200078e0a02 */
[----:B------:R-:W5:Y:S01]  /*dcb0*/  LDL.LU R36, [R1+0x368] ;  /* 0x0003680001247983 */ /* 0x000f620000300800 */
[----:B------:R-:W-:-:S03]  /*dcc0*/  IABS R2, R37 ;  /* 0x0000002500027213 */ /* 0x000fc60000000000 */
[----:B------:R0:W-:Y:S04]  /*dcd0*/  STL [R1+0x1b0], R12 ;  /* 0x0001b00c01007387 */ /* 0x0001e80000100800 */
[----:B------:R-:W5:Y:S01]  /*dce0*/  LDL.LU R37, [R1+0x36c] ;  /* 0x00036c0001257983 */ /* 0x000f620000300800 */
[----:B------:R-:W-:Y:S01]  /*dcf0*/  IMAD R5, R0, R5, R4 ;  /* 0x0000000500057224 */ /* 0x000fe200078e0204 */
[----:B------:R-:W-:Y:S01]  /*dd00*/  IABS R9, R61 ;  /* 0x0000003d00097213 */ /* 0x000fe20000000000 */
[----:B------:R-:W-:Y:S01]  /*dd10*/  IMAD.HI.U32 R19, R8, R10, RZ ;  /* 0x0000000a08137227 */ /* 0x000fe200078e00ff */
[----:B------:R-:W5:Y:S02]  /*dd20*/  LDL.LU R41, [R1+0x370] ;  /* 0x0003700001297983 */ /* 0x000f640000300800 */
[----:B------:R-:W-:Y:S01]  /*dd30*/  ISETP.GT.U32.AND P3, PT, R0, R5, PT ;  /* 0x000000050000720c */ /* 0x000fe20003f64070 */
[----:B------:R-:W-:-:S02]  /*dd40*/  IMAD.MOV.U32 R4, RZ, RZ, R9 ;  /* 0x000000ffff047224 */ /* 0x000fc400078e0009 */
[----:B------:R-:W-:Y:S02]  /*dd50*/  IMAD.MOV R7, RZ, RZ, -R19 ;  /* 0x000000ffff077224 */ /* 0x000fe400078e0a13 */
[----:B------:R-:W-:-:S04]  /*dd60*/  IMAD.HI.U32 R11, R8, R4, RZ ;  /* 0x00000004080b7227 */ /* 0x000fc800078e00ff */
[----:B------:R-:W-:-:S04]  /*dd70*/  IMAD.MOV R11, RZ, RZ, -R11 ;  /* 0x000000ffff0b7224 */ /* 0x000fc800078e0a0b */
[----:B------:R-:W-:Y:S02]  /*dd80*/  @!P3 IMAD.IADD R5, R5, 0x1, -R0 ;  /* 0x000000010505b824 */ /* 0x000fe400078e0a00 */
[----:B------:R-:W-:Y:S02]  /*dd90*/  IMAD R7, R0, R7, R10 ;  /* 0x0000000700077224 */ /* 0x000fe400078e020a */
[----:B------:R-:W-:Y:S01]  /*dda0*/  IMAD.HI.U32 R9, R8, R2, RZ ;  /* 0x0000000208097227 */ /* 0x000fe200078e00ff */
[C---:B------:R-:W-:Y:S02]  /*ddb0*/  ISETP.GT.U32.AND P3, PT, R0.reuse, R5, PT ;  /* 0x000000050000720c */ /* 0x040fe40003f64070 */
[C---:B------:R-:W-:Y:S01]  /*ddc0*/  ISETP.GT.U32.AND P4, PT, R0.reuse, R7, PT ;  /* 0x000000070000720c */ /* 0x040fe20003f84070 */
[----:B------:R-:W-:Y:S02]  /*ddd0*/  IMAD R4, R0, R11, R4 ;  /* 0x0000000b00047224 */ /* 0x000fe400078e0204 */
[----:B------:R-:W-:-:S03]  /*dde0*/  IMAD.MOV R9, RZ, RZ, -R9 ;  /* 0x000000ffff097224 */ /* 0x000fc600078e0a09 */
[C---:B------:R-:W-:Y:S01]  /*ddf0*/  ISETP.GT.U32.AND P0, PT, R0.reuse, R4, PT ;  /* 0x000000040000720c */ /* 0x040fe20003f04070 */
[----:B------:R-:W-:-:S04]  /*de00*/  IMAD R2, R0, R9, R2 ;  /* 0x0000000900027224 */ /* 0x000fc800078e0202 */
[--C-:B------:R-:W-:Y:S01]  /*de10*/  @!P3 IMAD.IADD R5, R5, 0x1, -R0.reuse ;  /* 0x000000010505b824 */ /* 0x100fe200078e0a00 */
[----:B------:R-:W-:Y:S01]  /*de20*/  ISETP.GT.U32.AND P3, PT, R0, R2, PT ;  /* 0x000000020000720c */ /* 0x000fe20003f64070 */
[----:B------:R-:W-:-:S06]  /*de30*/  @!P4 IMAD.IADD R7, R7, 0x1, -R0 ;  /* 0x000000010707c824 */ /* 0x000fcc00078e0a00 */
[----:B------:R-:W-:Y:S01]  /*de40*/  @!P0 IMAD.IADD R4, R4, 0x1, -R0 ;  /* 0x0000000104048824 */ /* 0x000fe200078e0a00 */
[----:B------:R-:W-:-:S05]  /*de50*/  ISETP.GT.U32.AND P0, PT, R0, R7, PT ;  /* 0x000000070000720c */ /* 0x000fca0003f04070 */
[----:B------:R-:W-:Y:S01]  /*de60*/  @!P3 IMAD.IADD R2, R2, 0x1, -R0 ;  /* 0x000000010202b824 */ /* 0x000fe200078e0a00 */
[----:B------:R-:W-:Y:S01]  /*de70*/  IABS R22, R42 ;  /* 0x0000002a00167213 */ /* 0x000fe20000000000 */
[----:B------:R-:W-:-:S03]  /*de80*/  IMAD.MOV.U32 R10, RZ, RZ, R5 ;  /* 0x000000ffff0a7224 */ /* 0x000fc600078e0005 */
[----:B------:R-:W-:Y:S01]  /*de90*/  ISETP.GT.U32.AND P3, PT, R0, R2, PT ;  /* 0x000000020000720c */ /* 0x000fe20003f64070 */
[----:B------:R-:W-:-:S04]  /*dea0*/  IMAD.HI.U32 R5, R8, R22, RZ ;  /* 0x0000001608057227 */ /* 0x000fc800078e00ff */
[----:B------:R-:W-:Y:S02]  /*deb0*/  @!P0 IMAD.IADD R7, R7, 0x1, -R0 ;  /* 0x0000000107078824 */ /* 0x000fe400078e0a00 */
[----:B------:R-:W-:Y:S02]  /*dec0*/  @!P5 IMAD.MOV R10, RZ, RZ, -R10 ;  /* 0x000000ffff0ad224 */ /* 0x000fe400078e0a0a */
[----:B------:R-:W-:Y:S01]  /*ded0*/  IMAD.MOV R5, RZ, RZ, -R5 ;  /* 0x000000ffff057224 */ /* 0x000fe200078e0a05 */
[----:B------:R-:W-:Y:S02]  /*dee0*/  ISETP.GE.AND P2, PT, R61, RZ, PT ;  /* 0x000000ff3d00720c */ /* 0x000fe40003f46270 */
[----:B------:R1:W-:Y:S01]  /*def0*/  STL [R1+0x1a4], R10 ;  /* 0x0001a40a01007387 */ /* 0x0003e20000100800 */
[C---:B------:R-:W-:Y:S01]  /*df00*/  IMAD R22, R0.reuse, R5, R22 ;  /* 0x0000000500167224 */ /* 0x040fe200078e0216 */
[----:B------:R-:W-:Y:S01]  /*df10*/  ISETP.GT.U32.AND P5, PT, R0, R4, PT ;  /* 0x000000040000720c */ /* 0x000fe20003fa4070 */
[--C-:B------:R-:W-:Y:S01]  /*df20*/  @!P3 IMAD.IADD R2, R2, 0x1, -R0.reuse ;  /* 0x000000010202b824 */ /* 0x100fe200078e0a00 */
[----:B------:R-:W5:Y:S11]  /*df30*/  LDL.LU R61, [R1+0x374] ;  /* 0x00037400013d7983 */ /* 0x000f760000300800 */
[----:B------:R-:W-:-:S04]  /*df40*/  @!P5 IMAD.IADD R4, R4, 0x1, -R0 ;  /* 0x000000010404d824 */ /* 0x000fc800078e0a00 */
[----:B------:R-:W-:Y:S02]  /*df50*/  @!P2 IMAD.MOV R4, RZ, RZ, -R4 ;  /* 0x000000ffff04a224 */ /* 0x000fe400078e0a04 */
[----:B0-----:R-:W-:-:S04]  /*df60*/  IMAD.MOV.U32 R12, RZ, RZ, R7 ;  /* 0x000000ffff0c7224 */ /* 0x001fc800078e0007 */
[----:B------:R-:W-:Y:S02]  /*df70*/  @!P6 IMAD.MOV R12, RZ, RZ, -R12 ;  /* 0x000000ffff0ce224 */ /* 0x000fe400078e0a0c */
[----:B------:R-:W-:Y:S01]  /*df80*/  @!P1 IMAD.MOV R2, RZ, RZ, -R2 ;  /* 0x000000ffff029224 */ /* 0x000fe200078e0a02 */
[----:B--2---:R-:W-:-:S05]  /*df90*/  IABS R19, R40 ;  /* 0x0000002800137213 */ /* 0x004fca0000000000 */
[----:B------:R-:W-:-:S04]  /*dfa0*/  IMAD.HI.U32 R9, R8, R19, RZ ;  /* 0x0000001308097227 */ /* 0x000fc800078e00ff */
[----:B------:R-:W-:Y:S01]  /*dfb0*/  IMAD.MOV R9, RZ, RZ, -R9 ;  /* 0x000000ffff097224 */ /* 0x000fe200078e0a09 */
[----:B----4-:R-:W-:-:S03]  /*dfc0*/  IABS R21, R43 ;  /* 0x0000002b00157213 */ /* 0x010fc60000000000 */
[----:B------:R-:W-:Y:S02]  /*dfd0*/  IMAD R19, R0, R9, R19 ;  /* 0x0000000900137224 */ /* 0x000fe400078e0213 */
[----:B------:R-:W-:-:S03]  /*dfe0*/  IMAD.HI.U32 R9, R8, R21, RZ ;  /* 0x0000001508097227 */ /* 0x000fc600078e00ff */
[----:B------:R-:W-:Y:S02]  /*dff0*/  ISETP.GT.U32.AND P0, PT, R0, R19, PT ;  /* 0x000000130000720c */ /* 0x000fe40003f04070 */
[----:B---3--:R-:W-:Y:S01]  /*e000*/  IABS R20, R39 ;  /* 0x0000002700147213 */ /* 0x008fe20000000000 */
[----:B------:R-:W-:-:S04]  /*e010*/  IMAD.MOV R9, RZ, RZ, -R9 ;  /* 0x000000ffff097224 */ /* 0x000fc800078e0a09 */
[----:B------:R-:W-:Y:S02]  /*e020*/  IMAD R21, R0, R9, R21 ;  /* 0x0000000900157224 */ /* 0x000fe400078e0215 */
[----:B------:R-:W-:-:S03]  /*e030*/  IMAD.HI.U32 R6, R8, R20, RZ ;  /* 0x0000001408067227 */ /* 0x000fc600078e00ff */
[C---:B------:R-:W-:Y:S01]  /*e040*/  ISETP.GT.U32.AND P3, PT, R0.reuse, R21, PT ;  /* 0x000000150000720c */ /* 0x040fe20003f64070 */
[----:B------:R-:W-:Y:S02]  /*e050*/  IMAD.MOV R6, RZ, RZ, -R6 ;  /* 0x000000ffff067224 */ /* 0x000fe400078e0a06 */
[----:B------:R-:W-:Y:S01]  /*e060*/  @!P0 IMAD.IADD R19, R19, 0x1, -R0 ;  /* 0x0000000113138824 */ /* 0x000fe200078e0a00 */
[C---:B------:R-:W-:Y:S01]  /*e070*/  ISETP.GT.U32.AND P0, PT, R0.reuse, R22, PT ;  /* 0x000000160000720c */ /* 0x040fe20003f04070 */
[----:B------:R-:W-:Y:S01]  /*e080*/  IMAD R20, R0, R6, R20 ;  /* 0x0000000600147224 */ /* 0x000fe200078e0214 */
[----:B------:R-:W-:-:S05]  /*e090*/  IABS R6, R38 ;  /* 0x0000002600067213 */ /* 0x000fca0000000000 */
[----:B------:R-:W-:-:S04]  /*e0a0*/  IMAD.HI.U32 R9, R8, R6, RZ ;  /* 0x0000000608097227 */ /* 0x000fc800078e00ff */
[--C-:B------:R-:W-:Y:S01]  /*e0b0*/  @!P3 IMAD.IADD R21, R21, 0x1, -R0.reuse ;  /* 0x000000011515b824 */ /* 0x100fe200078e0a00 */
[----:B-----5:R-:W-:Y:S01]  /*e0c0*/  IABS R11, R36 ;  /* 0x00000024000b7213 */ /* 0x020fe20000000000 */
[----:B------:R-:W-:Y:S02]  /*e0d0*/  IMAD.MOV R9, RZ, RZ, -R9 ;  /* 0x000000ffff097224 */ /* 0x000fe400078e0a09 */
[----:B------:R-:W-:Y:S01]  /*e0e0*/  @!P0 IMAD.IADD R22, R22, 0x1, -R0 ;  /* 0x0000000116168824 */ /* 0x000fe200078e0a00 */
[----:B-1----:R-:W-:Y:S01]  /*e0f0*/  IABS R10, R37 ;  /* 0x00000025000a7213 */ /* 0x002fe20000000000 */
[C---:B------:R-:W-:Y:S01]  /*e100*/  IMAD R6, R0.reuse, R9, R6 ;  /* 0x0000000900067224 */ /* 0x040fe200078e0206 */
[----:B------:R-:W-:Y:S01]  /*e110*/  ISETP.GT.U32.AND P0, PT, R0, R19, PT ;  /* 0x000000130000720c */ /* 0x000fe20003f04070 */
[----:B------:R-:W-:Y:S01]  /*e120*/  IMAD.HI.U32 R23, R8, R11, RZ ;  /* 0x0000000b08177227 */ /* 0x000fe200078e00ff */
[----:B------:R-:W-:-:S03]  /*e130*/  ISETP.GT.U32.AND P2, PT, R0, R21, PT ;  /* 0x000000150000720c */ /* 0x000fc60003f44070 */
[----:B------:R-:W-:-:S04]  /*e140*/  IMAD.HI.U32 R9, R8, R10, RZ ;  /* 0x0000000a08097227 */ /* 0x000fc800078e00ff */
[----:B------:R-:W-:Y:S02]  /*e150*/  IMAD.MOV R23, RZ, RZ, -R23 ;  /* 0x000000ffff177224 */ /* 0x000fe400078e0a17 */
[----:B------:R-:W-:Y:S02]  /*e160*/  IMAD.MOV R9, RZ, RZ, -R9 ;  /* 0x000000ffff097224 */ /* 0x000fe400078e0a09 */
[C---:B------:R-:W-:Y:S02]  /*e170*/  IMAD R11, R0.reuse, R23, R11 ;  /* 0x00000017000b7224 */ /* 0x040fe400078e020b */
[C---:B------:R-:W-:Y:S02]  /*e180*/  IMAD R10, R0.reuse, R9, R10 ;  /* 0x00000009000a7224 */ /* 0x040fe400078e020a */
[--C-:B------:R-:W-:Y:S01]  /*e190*/  @!P0 IMAD.IADD R19, R19, 0x1, -R0.reuse ;  /* 0x0000000113138824 */ /* 0x100fe200078e0a00 */
[C---:B------:R-:W-:Y:S01]  /*e1a0*/  ISETP.GT.U32.AND P0, PT, R0.reuse, R11, PT ;  /* 0x0000000b0000720c */ /* 0x040fe20003f04070 */
[----:B------:R-:W-:Y:S01]  /*e1b0*/  @!P2 IMAD.IADD R21, R21, 0x1, -R0 ;  /* 0x000000011515a824 */ /* 0x000fe200078e0a00 */
[----:B------:R-:W-:-:S02]  /*e1c0*/  ISETP.GT.U32.AND P2, PT, R0, R10, PT ;  /* 0x0000000a0000720c */ /* 0x000fc40003f44070 */
[----:B------:R-:W-:Y:S02]  /*e1d0*/  ISETP.GE.AND P4, PT, R40, RZ, PT ;  /* 0x000000ff2800720c */ /* 0x000fe40003f86270 */
[----:B------:R-:W2:Y:S01]  /*e1e0*/  LDL.LU R40, [R1+0x378] ;  /* 0x0003780001287983 */ /* 0x000ea20000300800 */
[----:B------:R-:W-:-:S03]  /*e1f0*/  ISETP.GE.AND P3, PT, R39, RZ, PT ;  /* 0x000000ff2700720c */ /* 0x000fc60003f66270 */
[----:B------:R0:W-:Y:S03]  /*e200*/  STL [R1+0x198], R12 ;  /* 0x0001980c01007387 */ /* 0x0001e60000100800 */
[--C-:B------:R-:W-:Y:S01]  /*e210*/  @!P0 IMAD.IADD R11, R11, 0x1, -R0.reuse ;  /* 0x000000010b0b8824 */ /* 0x100fe200078e0a00 */
[----:B------:R-:W3:Y:S01]  /*e220*/  LDL.LU R39, [R1+0x37c] ;  /* 0x00037c0001277983 */ /* 0x000ee20000300800 */
[----:B------:R-:W-:Y:S01]  /*e230*/  @!P2 IMAD.IADD R10, R10, 0x1, -R0 ;  /* 0x000000010a0aa824 */ /* 0x000fe200078e0a00 */
[----:B------:R-:W-:Y:S02]  /*e240*/  ISETP.GE.AND P0, PT, R38, RZ, PT ;  /* 0x000000ff2600720c */ /* 0x000fe40003f06270 */
[----:B------:R1:W-:Y:S01]  /*e250*/  STL [R1+0x194], R4 ;  /* 0x0001940401007387 */ /* 0x0003e20000100800 */
[----:B------:R-:W-:Y:S01]  /*e260*/  ISETP.GE.AND P2, PT, R36, RZ, PT ;  /* 0x000000ff2400720c */ /* 0x000fe20003f46270 */
[----:B------:R-:W-:-:S02]  /*e270*/  IMAD.MOV.U32 R38, RZ, RZ, R35 ;  /* 0x000000ffff267224 */ /* 0x000fc400078e0023 */
[----:B------:R-:W-:Y:S04]  /*e280*/  STL [R1+0x190], R2 ;  /* 0x0001900201007387 */ /* 0x000fe80000100800 */
[----:B------:R-:W4:Y:S04]  /*e290*/  LDL.LU R36, [R1+0x380] ;  /* 0x0003800001247983 */ /* 0x000f280000300800 */
[----:B------:R-:W5:Y:S01]  /*e2a0*/  LDL.LU R35, [R1+0x384] ;  /* 0x0003840001237983 */ /* 0x000f620000300800 */
[----:B------:R-:W-:-:S13]  /*e2b0*/  ISETP.GT.U32.AND P5, PT, R0, R20, PT ;  /* 0x000000140000720c */ /* 0x000fda0003fa4070 */
[----:B------:R-:W-:Y:S01]  /*e2c0*/  @!P5 IMAD.IADD R20, R20, 0x1, -R0 ;  /* 0x000000011414d824 */ /* 0x000fe200078e0a00 */
[----:B------:R-:W-:Y:S02]  /*e2d0*/  ISETP.GT.U32.AND P5, PT, R0, R6, PT ;  /* 0x000000060000720c */ /* 0x000fe40003fa4070 */
[----:B------:R-:W-:-:S05]  /*e2e0*/  IABS R5, R41 ;  /* 0x0000002900057213 */ /* 0x000fca0000000000 */
[----:B------:R-:W-:-:S06]  /*e2f0*/  IMAD.HI.U32 R7, R8, R5, RZ ;  /* 0x0000000508077227 */ /* 0x000fcc00078e00ff */
[----:B------:R-:W-:-:S05]  /*e300*/  @!P5 IMAD.IADD R6, R6, 0x1, -R0 ;  /* 0x000000010606d824 */ /* 0x000fca00078e0a00 */
[C---:B------:R-:W-:Y:S01]  /*e310*/  ISETP.GT.U32.AND P1, PT, R0.reuse, R6, PT ;  /* 0x000000060000720c */ /* 0x040fe20003f24070 */
[----:B------:R-:W-:Y:S01]  /*e320*/  IMAD.MOV R7, RZ, RZ, -R7 ;  /* 0x000000ffff077224 */ /* 0x000fe200078e0a07 */
[C---:B------:R-:W-:Y:S02]  /*e330*/  ISETP.GT.U32.AND P6, PT, R0.reuse, R20, PT ;  /* 0x000000140000720c */ /* 0x040fe40003fc4070 */
[----:B------:R-:W-:Y:S01]  /*e340*/  IABS R9, R61 ;  /* 0x0000003d00097213 */ /* 0x000fe20000000000 */
[C---:B------:R-:W-:Y:S01]  /*e350*/  IMAD R5, R0.reuse, R7, R5 ;  /* 0x0000000700057224 */ /* 0x040fe200078e0205 */
[----:B------:R-:W-:-:S03]  /*e360*/  ISETP.GT.U32.AND P5, PT, R0, R22, PT ;  /* 0x000000160000720c */ /* 0x000fc60003fa4070 */
[----:B------:R-:W-:-:S04]  /*e370*/  IMAD.HI.U32 R23, R8, R9, RZ ;  /* 0x0000000908177227 */ /* 0x000fc800078e00ff */
[--C-:B------:R-:W-:Y:S01]  /*e380*/  @!P1 IMAD.IADD R6, R6, 0x1, -R0.reuse ;  /* 0x0000000106069824 */ /* 0x100fe200078e0a00 */
[----:B------:R-:W-:Y:S01]  /*e390*/  ISETP.GT.U32.AND P1, PT, R0, R5, PT ;  /* 0x000000050000720c */ /* 0x000fe20003f24070 */
[----:B------:R-:W-:Y:S02]  /*e3a0*/  IMAD.MOV R23, RZ, RZ, -R23 ;  /* 0x000000ffff177224 */ /* 0x000fe400078e0a17 */
[--C-:B------:R-:W-:Y:S01]  /*e3b0*/  @!P6 IMAD.IADD R20, R20, 0x1, -R0.reuse ;  /* 0x000000011414e824 */ /* 0x100fe200078e0a00 */
[----:B------:R-:W-:Y:S01]  /*e3c0*/  ISETP.GE.AND P6, PT, R43, RZ, PT ;  /* 0x000000ff2b00720c */ /* 0x000fe20003fc6270 */
[----:B------:R-:W-:Y:S02]  /*e3d0*/  IMAD R9, R0, R23, R9 ;  /* 0x0000001700097224 */ /* 0x000fe400078e0209 */
[----:B------:R-:W-:Y:S01]  /*e3e0*/  @!P5 IMAD.IADD R22, R22, 0x1, -R0 ;  /* 0x000000011616d824 */ /* 0x000fe200078e0a00 */
[----:B------:R-:W-:Y:S01]  /*e3f0*/  ISETP.GE.AND P5, PT, R42, RZ, PT ;  /* 0x000000ff2a00720c */ /* 0x000fe20003fa6270 */
[----:B------:R-:W-:Y:S01]  /*e400*/  @!P4 IMAD.MOV R19, RZ, RZ, -R19 ;  /* 0x000000ffff13c224 */ /* 0x000fe200078e0a13 */
[----:B------:R-:W-:-:S03]  /*e410*/  ISETP.GT.U32.AND P4, PT, R0, R9, PT ;  /* 0x000000090000720c */ /* 0x000fc60003f84070 */
[----:B------:R-:W-:Y:S01]  /*e420*/  @!P1 IMAD.IADD R5, R5, 0x1, -R0 ;  /* 0x0000000105059824 */ /* 0x000fe200078e0a00 */
[C---:B------:R-:W-:Y:S01]  /*e430*/  ISETP.GT.U32.AND P1, PT, R0.reuse, R11, PT ;  /* 0x0000000b0000720c */ /* 0x040fe20003f24070 */
[----:B------:R-:W-:Y:S01]  /*e440*/  @!P3 IMAD.MOV R20, RZ, RZ, -R20 ;  /* 0x000000ffff14b224 */ /* 0x000fe200078e0a14 */
[C---:B------:R-:W-:Y:S01]  /*e450*/  ISETP.GT.U32.AND P3, PT, R0.reuse, R10, PT ;  /* 0x0000000a0000720c */ /* 0x040fe20003f64070 */
[----:B0-----:R-:W-:Y:S02]  /*e460*/  IMAD.MOV.U32 R12, RZ, RZ, R22 ;  /* 0x000000ffff0c7224 */ /* 0x001fe400078e0016 */
[----:B------:R-:W-:Y:S01]  /*e470*/  @!P6 IMAD.MOV R21, RZ, RZ, -R21 ;  /* 0x000000ffff15e224 */ /* 0x000fe200078e0a15 */
[----:B------:R-:W-:Y:S01]  /*e480*/  ISETP.GT.U32.AND P6, PT, R0, R5, PT ;  /* 0x000000050000720c */ /* 0x000fe20003fc4070 */
[----:B------:R-:W-:Y:S01]  /*e490*/  @!P5 IMAD.MOV R12, RZ, RZ, -R12 ;  /* 0x000000ffff0cd224 */ /* 0x000fe200078e0a0c */
[----:B------:R-:W-:Y:S01]  /*e4a0*/  ISETP.GE.AND P5, PT, R37, RZ, PT ;  /* 0x000000ff2500720c */ /* 0x000fe20003fa6270 */
[----:B------:R-:W-:Y:S01]  /*e4b0*/  @!P0 IMAD.MOV R6, RZ, RZ, -R6 ;  /* 0x000000ffff068224 */ /* 0x000fe200078e0a06 */
[----:B------:R-:W-:Y:S01]  /*e4c0*/  ISETP.GE.AND P0, PT, R41, RZ, PT ;  /* 0x000000ff2900720c */ /* 0x000fe20003f06270 */
[----:B------:R-:W-:-:S02]  /*e4d0*/  @!P4 IMAD.IADD R9, R9, 0x1, -R0 ;  /* 0x000000010909c824 */ /* 0x000fc400078e0a00 */
[----:B------:R-:W-:Y:S01]  /*e4e0*/  @!P1 IMAD.IADD R11, R11, 0x1, -R0 ;  /* 0x000000010b0b9824 */ /* 0x000fe200078e0a00 */
[----:B------:R-:W-:Y:S03]  /*e4f0*/  STL [R1+0x5870], R19 ;  /* 0x0058701301007387 */ /* 0x000fe60000100800 */
[----:B------:R-:W-:Y:S01]  /*e500*/  @!P2 IMAD.MOV R11, RZ, RZ, -R11 ;  /* 0x000000ffff0ba224 */ /* 0x000fe200078e0a0b */
[----:B------:R-:W-:Y:S01]  /*e510*/  STL [R1+0x5874], R20 ;  /* 0x0058741401007387 */ /* 0x000fe20000100800 */
[----:B------:R-:W-:-:S03]  /*e520*/  ISETP.GT.U32.AND P2, PT, R0, R9, PT ;  /* 0x000000090000720c */ /* 0x000fc60003f44070 */
[----:B------:R-:W-:Y:S01]  /*e530*/  STL [R1+0x5878], R21 ;  /* 0x0058781501007387 */ /* 0x000fe20000100800 */
[----:B------:R-:W-:-:S03]  /*e540*/  @!P3 IMAD.IADD R10, R10, 0x1, -R0 ;  /* 0x000000010a0ab824 */ /* 0x000fc600078e0a00 */
[----:B------:R-:W-:Y:S01]  /*e550*/  STL [R1+0x15c], R12 ;  /* 0x00015c0c01007387 */ /* 0x000fe20000100800 */
[----:B------:R-:W-:-:S03]  /*e560*/  @!P6 IMAD.IADD R5, R5, 0x1, -R0 ;  /* 0x000000010505e824 */ /* 0x000fc600078e0a00 */
[----:B------:R-:W3:Y:S01]  /*e570*/  LDL.LU R37, [R1+0x388] ;  /* 0x0003880001257983 */ /* 0x000ee20000300800 */
[----:B------:R-:W-:Y:S02]  /*e580*/  @!P5 IMAD.MOV R10, RZ, RZ, -R10 ;  /* 0x000000ffff0ad224 */ /* 0x000fe400078e0a0a */
[----:B------:R-:W-:Y:S01]  /*e590*/  @!P0 IMAD.MOV R5, RZ, RZ, -R5 ;  /* 0x000000ffff058224 */ /* 0x000fe200078e0a05 */
[----:B------:R4:W-:Y:S01]  /*e5a0*/  STL [R1+0x188], R6 ;  /* 0x0001880601007387 */ /* 0x0009e20000100800 */
[----:B------:R-:W-:-:S03]  /*e5b0*/  @!P2 IMAD.IADD R9, R9, 0x1, -R0 ;  /* 0x000000010909a824 */ /* 0x000fc600078e0a00 */
[----:B------:R0:W-:Y:S04]  /*e5c0*/  STL [R1+0x170], R11 ;  /* 0x0001700b01007387 */ /* 0x0001e80000100800 */
[----:B------:R-:W-:Y:S04]  /*e5d0*/  STL [R1+0x180], R10 ;  /* 0x0001800a01007387 */ /* 0x000fe80000100800 */
[----:B------:R0:W-:Y:S01]  /*e5e0*/  STL [R1+0x184], R5 ;  /* 0x0001840501007387 */ /* 0x0001e20000100800 */
[----:B--2---:R-:W-:-:S05]  /*e5f0*/  IABS R7, R40 ;  /* 0x0000002800077213 */ /* 0x004fca0000000000 */
[----:B-1----:R-:W-:-:S04]  /*e600*/  IMAD.HI.U32 R4, R8, R7, RZ ;  /* 0x0000000708047227 */ /* 0x002fc800078e00ff */
[----:B------:R-:W-:-:S04]  /*e610*/  IMAD.MOV R4, RZ, RZ, -R4 ;  /* 0x000000ffff047224 */ /* 0x000fc800078e0a04 */
[----:B------:R-:W-:Y:S01]  /*e620*/  IMAD R7, R0, R4, R7 ;  /* 0x0000000400077224 */ /* 0x000fe200078e0207 */
[----:B----4-:R-:W-:Y:S02]  /*e630*/  IABS R6, R36 ;  /* 0x0000002400067213 */ /* 0x010fe40000000000 */
[----:B------:R-:W-:Y:S02]  /*e640*/  ISETP.GE.AND P0, PT, R36, RZ, PT ;  /* 0x000000ff2400720c */ /* 0x000fe40003f06270 */
[----:B-----5:R-:W-:Y:S02]  /*e650*/  IABS R4, R35 ;  /* 0x0000002300047213 */ /* 0x020fe40000000000 */
[----:B------:R-:W-:Y:S02]  /*e660*/  ISETP.GE.AND P2, PT, R35, RZ, PT ;  /* 0x000000ff2300720c */ /* 0x000fe40003f46270 */
[----:B------:R-:W2:Y:S04]  /*e670*/  LDL.LU R35, [R1+0x38c] ;  /* 0x00038c0001237983 */ /* 0x000ea80000300800 */
[----:B------:R-:W4:Y:S01]  /*e680*/  LDL.LU R36, [R1+0x390] ;  /* 0x0003900001247983 */ /* 0x000f220000300800 */
[----:B------:R-:W-:-:S02]  /*e690*/  ISETP.GT.U32.AND P1, PT, R0, R7, PT ;  /* 0x000000070000720c */ /* 0x000fc40003f24070 */
[----:B---3--:R-:W-:-:S05]  /*e6a0*/  IABS R2, R39 ;  /* 0x0000002700027213 */ /* 0x008fca0000000000 */
[----:B------:R-:W-:-:S04]  /*e6b0*/  IMAD.HI.U32 R22, R8, R2, RZ ;  /* 0x0000000208167227 */ /* 0x000fc800078e00ff */
[----:B------:R-:W-:Y:S02]  /*e6c0*/  IMAD.MOV R22, RZ, RZ, -R22 ;  /* 0x000000ffff167224 */ /* 0x000fe400078e0a16 */
[----:B------:R-:W-:Y:S02]  /*e6d0*/  @!P1 IMAD.IADD R7, R7, 0x1, -R0 ;  /* 0x0000000107079824 */ /* 0x000fe400078e0a00 */
[----:B------:R-:W-:Y:S02]  /*e6e0*/  IMAD R2, R0, R22, R2 ;  /* 0x0000001600027224 */ /* 0x000fe400078e0202 */
[----:B0-----:R-:W-:Y:S01]  /*e6f0*/  IMAD.HI.U32 R11, R8, R6, RZ ;  /* 0x00000006080b7227 */ /* 0x001fe200078e00ff */
[C---:B------:R-:W-:Y:S02]  /*e700*/  ISETP.GT.U32.AND P1, PT, R0.reuse, R7, PT ;  /* 0x000000070000720c */ /* 0x040fe40003f24070 */
[----:B------:R-:W-:Y:S01]  /*e710*/  ISETP.GT.U32.AND P5, PT, R0, R2, PT ;  /* 0x000000020000720c */ /* 0x000fe20003fa4070 */
[----:B------:R-:W-:-:S04]  /*e720*/  IMAD.MOV R11, RZ, RZ, -R11 ;  /* 0x000000ffff0b7224 */ /* 0x000fc800078e0a0b */
[----:B------:R-:W-:-:S06]  /*e730*/  IMAD R6, R0, R11, R6 ;  /* 0x0000000b00067224 */ /* 0x000fcc00078e0206 */
[--C-:B------:R-:W-:Y:S01]  /*e740*/  @!P1 IMAD.IADD R7, R7, 0x1, -R0.reuse ;  /* 0x0000000107079824 */ /* 0x100fe200078e0a00 */
[----:B------:R-:W-:Y:S01]  /*e750*/  ISETP.GT.U32.AND P1, PT, R0, R6, PT ;  /* 0x000000060000720c */ /* 0x000fe20003f24070 */
[----:B------:R-:W-:Y:S01]  /*e760*/  @!P5 IMAD.IADD R2, R2, 0x1, -R0 ;  /* 0x000000010202d824 */ /* 0x000fe200078e0a00 */
[----:B------:R-:W-:-:S04]  /*e770*/  ISETP.GE.AND P3, PT, R61, RZ, PT ;  /* 0x000000ff3d00720c */ /* 0x000fc80003f66270 */
[----:B------:R-:W-:Y:S02]  /*e780*/  ISETP.GT.U32.AND P5, PT, R0, R2, PT ;  /* 0x000000020000720c */ /* 0x000fe40003fa4070 */
[----:B------:R-:W-:Y:S02]  /*e790*/  ISETP.GE.AND P6, PT, R40, RZ, PT ;  /* 0x000000ff2800720c */ /* 0x000fe40003fc6270 */
[----:B------:R-:W-:-:S03]  /*e7a0*/  ISETP.GE.AND P4, PT, R39, RZ, PT ;  /* 0x000000ff2700720c */ /* 0x000fc60003f86270 */
[----:B------:R-:W-:Y:S02]  /*e7b0*/  @!P1 IMAD.IADD R6, R6, 0x1, -R0 ;  /* 0x0000000106069824 */ /* 0x000fe400078e0a00 */
[----:B------:R-:W-:-:S03]  /*e7c0*/  IMAD.HI.U32 R5, R8, R4, RZ ;  /* 0x0000000408057227 */ /* 0x000fc600078e00ff */
[----:B------:R-:W-:Y:S01]  /*e7d0*/  ISETP.GT.U32.AND P1, PT, R0, R6, PT ;  /* 0x000000060000720c */ /* 0x000fe20003f24070 */
[----:B------:R-:W-:Y:S02]  /*e7e0*/  @!P5 IMAD.IADD R2, R2, 0x1, -R0 ;  /* 0x000000010202d824 */ /* 0x000fe400078e0a00 */
[----:B------:R-:W-:Y:S02]  /*e7f0*/  IMAD.MOV.U32 R12, RZ, RZ, R7 ;  /* 0x000000ffff0c7224 */ /* 0x000fe400078e0007 */
[----:B------:R-:W-:Y:S02]  /*e800*/  IMAD.MOV R11, RZ, RZ, -R5 ;  /* 0x000000ffff0b7224 */ /* 0x000fe400078e0a05 */
[----:B------:R-:W-:Y:S02]  /*e810*/  @!P3 IMAD.MOV R9, RZ, RZ, -R9 ;  /* 0x000000ffff09b224 */ /* 0x000fe400078e0a09 */
[----:B------:R-:W-:Y:S02]  /*e820*/  IMAD.MOV.U32 R7, RZ, RZ, R2 ;  /* 0x000000ffff077224 */ /* 0x000fe400078e0002 */
[----:B------:R-:W-:Y:S01]  /*e830*/  @!P6 IMAD.MOV R12, RZ, RZ, -R12 ;  /* 0x000000ffff0ce224 */ /* 0x000fe200078e0a0c */
[----:B------:R-:W-:Y:S01]  /*e840*/  STL [R1+0x174], R9 ;  /* 0x0001740901007387 */ /* 0x000fe20000100800 */
[----:B------:R-:W-:-:S02]  /*e850*/  @!P4 IMAD.MOV R7, RZ, RZ, -R7 ;  /* 0x000000ffff07c224 */ /* 0x000fc400078e0a07 */
[----:B------:R-:W-:Y:S01]  /*e860*/  IMAD.MOV.U32 R39, RZ, RZ, R38 ;  /* 0x000000ffff277224 */ /* 0x000fe200078e0026 */
[----:B------:R-:W-:Y:S01]  /*e870*/  STL [R1+0x17c], R12 ;  /* 0x00017c0c01007387 */ /* 0x000fe20000100800 */
[----:B------:R-:W-:-:S03]  /*e880*/  @!P1 IMAD.IADD R6, R6, 0x1, -R0 ;  /* 0x0000000106069824 */ /* 0x000fc600078e0a00 */
[----:B------:R-:W3:Y:S01]  /*e890*/  LDL.LU R38, [R1+0x39c] ;  /* 0x00039c0001267983 */ /* 0x000ee20000300800 */
[----:B------:R-:W-:-:S05]  /*e8a0*/  IABS R10, R37 ;  /* 0x00000025000a7213 */ /* 0x000fca0000000000 */
[----:B------:R-:W-:-:S04]  /*e8b0*/  IMAD.HI.U32 R5, R8, R10, RZ ;  /* 0x0000000a08057227 */ /* 0x000fc800078e00ff */
[----:B------:R-:W-:-:S04]  /*e8c0*/  IMAD.MOV R5, RZ, RZ, -R5 ;  /* 0x000000ffff057224 */ /* 0x000fc800078e0a05 */
[----:B------:R-:W-:Y:S01]  /*e8d0*/  IMAD R10, R0, R5, R10 ;  /* 0x00000005000a7224 */ /* 0x000fe200078e020a */
[----:B--2---:R-:W-:Y:S02]  /*e8e0*/  IABS R23, R35 ;  /* 0x0000002300177213 */ /* 0x004fe40000000000 */
[----:B------:R-:W-:Y:S02]  /*e8f0*/  ISETP.GE.AND P4, PT, R35, RZ, PT ;  /* 0x000000ff2300720c */ /* 0x000fe40003f86270 */
[----:B------:R-:W2:Y:S01]  /*e900*/  LDL.LU R35, [R1+0x3a0] ;  /* 0x0003a00001237983 */ /* 0x000ea20000300800 */
[----:B----4-:R-:W-:Y:S02]  /*e910*/  IABS R5, R36 ;  /* 0x0000002400057213 */ /* 0x010fe40000000000 */
[----:B------:R-:W-:Y:S01]  /*e920*/  ISETP.GE.AND P1, PT, R36, RZ, PT ;  /* 0x000000ff2400720c */ /* 0x000fe20003f26270 */
[----:B------:R0:W-:Y:S04]  /*e930*/  STL [R1+0x178], R7 ;  /* 0x0001780701007387 */ /* 0x0001e80000100800 */
[----:B------:R-:W4:Y:S01]  /*e940*/  LDL.LU R36, [R1+0x398] ;  /* 0x0003980001247983 */ /* 0x000f220000300800 */
[----:B------:R-:W-:Y:S01]  /*e950*/  IMAD R4, R0, R11, R4 ;  /* 0x0000000b00047224 */ /* 0x000fe200078e0204 */
[----:B------:R-:W-:-:S02]  /*e960*/  ISETP.GE.AND P6, PT, R37, RZ, PT ;  /* 0x000000ff2500720c */ /* 0x000fc40003fc6270 */
[----:B------:R-:W5:Y:S02]  /*e970*/  LDL.LU R37, [R1+0x3a4] ;  /* 0x0003a40001257983 */ /* 0x000f640000300800 */
[C---:B------:R-:W-:Y:S02]  /*e980*/  ISETP.GT.U32.AND P3, PT, R0.reuse, R4, PT ;  /* 0x000000040000720c */ /* 0x040fe40003f64070 */
[----:B------:R-:W5:Y:S01]  /*e990*/  LDL.LU R61, [R1+0x3a8] ;  /* 0x0003a800013d7983 */ /* 0x000f620000300800 */
[----:B------:R-:W-:Y:S01]  /*e9a0*/  ISETP.GT.U32.AND P5, PT, R0, R10, PT ;  /* 0x0000000a0000720c */ /* 0x000fe20003fa4070 */
[----:B------:R-:W-:Y:S02]  /*e9b0*/  IMAD.HI.U32 R11, R8, R23, RZ ;  /* 0x00000017080b7227 */ /* 0x000fe400078e00ff */
[----:B------:R-:W5:Y:S07]  /*e9c0*/  LDL.LU R40, [R1+0x3ac] ;  /* 0x0003ac0001287983 */ /* 0x000f6e0000300800 */
[----:B------:R-:W-:-:S05]  /*e9d0*/  @!P3 IMAD.IADD R4, R4, 0x1, -R0 ;  /* 0x000000010404b824 */ /* 0x000fca00078e0a00 */
[----:B------:R-:W-:Y:S01]  /*e9e0*/  ISETP.GT.U32.AND P3, PT, R0, R4, PT ;  /* 0x000000040000720c */ /* 0x000fe20003f64070 */
[----:B0-----:R-:W-:Y:S01]  /*e9f0*/  IMAD.HI.U32 R7, R8, R5, RZ ;  /* 0x0000000508077227 */ /* 0x001fe200078e00ff */
[----:B------:R-:W-:-:S03]  /*ea00*/  IABS R9, R39 ;  /* 0x0000002700097213 */ /* 0x000fc60000000000 */
[----:B------:R-:W-:Y:S02]  /*ea10*/  IMAD.MOV R11, RZ, RZ, -R11 ;  /* 0x000000ffff0b7224 */ /* 0x000fe400078e0a0b */
[----:B------:R-:W-:Y:S02]  /*ea20*/  @!P5 IMAD.IADD R10, R10, 0x1, -R0 ;  /* 0x000000010a0ad824 */ /* 0x000fe400078e0a00 */
[----:B------:R-:W-:Y:S02]  /*ea30*/  IMAD.MOV R7, RZ, RZ, -R7 ;  /* 0x000000ffff077224 */ /* 0x000fe400078e0a07 */
[C---:B------:R-:W-:Y:S01]  /*ea40*/  IMAD R23, R0.reuse, R11, R23 ;  /* 0x0000000b00177224 */ /* 0x040fe200078e0217 */
[----:B------:R-:W-:Y:S01]  /*ea50*/  ISETP.GT.U32.AND P5, PT, R0, R10, PT ;  /* 0x0000000a0000720c */ /* 0x000fe20003fa4070 */
[----:B------:R-:W-:-:S04]  /*ea60*/  IMAD.HI.U32 R2, R8, R9, RZ ;  /* 0x0000000908027227 */ /* 0x000fc800078e00ff */
[----:B------:R-:W-:Y:S01]  /*ea70*/  @!P3 IMAD.IADD R4, R4, 0x1, -R0 ;  /* 0x000000010404b824 */ /* 0x000fe200078e0a00 */
[C---:B------:R-:W-:Y:S01]  /*ea80*/  ISETP.GT.U32.AND P3, PT, R0.reuse, R23, PT ;  /* 0x000000170000720c */ /* 0x040fe20003f64070 */
[C---:B------:R-:W-:Y:S02]  /*ea90*/  IMAD R5, R0.reuse, R7, R5 ;  /* 0x0000000700057224 */ /* 0x040fe400078e0205 */
[----:B------:R-:W-:Y:S02]  /*eaa0*/  IMAD.MOV R2, RZ, RZ, -R2 ;  /* 0x000000ffff027224 */ /* 0x000fe400078e0a02 */
[----:B------:R-:W-:Y:S01]  /*eab0*/  @!P0 IMAD.MOV R6, RZ, RZ, -R6 ;  /* 0x000000ffff068224 */ /* 0x000fe200078e0a06 */
[C---:B------:R-:W-:Y:S01]  /*eac0*/  ISETP.GT.U32.AND P0, PT, R0.reuse, R5, PT ;  /* 0x000000050000720c */ /* 0x040fe20003f04070 */
[----:B------:R-:W-:Y:S02]  /*ead0*/  IMAD R9, R0, R2, R9 ;  /* 0x0000000200097224 */ /* 0x000fe400078e0209 */
[----:B------:R-:W-:-:S03]  /*eae0*/  @!P5 IMAD.IADD R10, R10, 0x1, -R0 ;  /* 0x000000010a0ad824 */ /* 0x000fc600078e0a00 */
[----:B------:R-:W-:Y:S01]  /*eaf0*/  ISETP.GT.U32.AND P5, PT, R0, R9, PT ;  /* 0x000000090000720c */ /* 0x000fe20003fa4070 */
[----:B------:R-:W-:-:S06]  /*eb00*/  @!P3 IMAD.IADD R23, R23, 0x1, -R0 ;  /* 0x000000011717b824 */ /* 0x000fcc00078e0a00 */
[----:B------:R-:W-:Y:S01]  /*eb10*/  @!P0 IMAD.IADD R5, R5, 0x1, -R0 ;  /* 0x0000000105058824 */ /* 0x000fe200078e0a00 */
[----:B------:R-:W-:Y:S01]  /*eb20*/  ISETP.GT.U32.AND P0, PT, R0, R23, PT ;  /* 0x000000170000720c */ /* 0x000fe20003f04070 */
[----:B------:R-:W-:-:S04]  /*eb30*/  IMAD.MOV.U32 R12, RZ, RZ, R4 ;  /* 0x000000ffff0c7224 */ /* 0x000fc800078e0004 */
[----:B------:R-:W-:Y:S02]  /*eb40*/  @!P5 IMAD.IADD R9, R9, 0x1, -R0 ;  /* 0x000000010909d824 */ /* 0x000fe400078e0a00 */
[----:B------:R-:W-:Y:S02]  /*eb50*/  @!P2 IMAD.MOV R12, RZ, RZ, -R12 ;  /* 0x000000ffff0ca224 */ /* 0x000fe400078e0a0c */
[----:B------:R-:W-:Y:S01]  /*eb60*/  @!P6 IMAD.MOV R10, RZ, RZ, -R10 ;  /* 0x000000ffff0ae224 */ /* 0x000fe200078e0a0a */
[----:B------:R-:W-:Y:S01]  /*eb70*/  ISETP.GT.U32.AND P5, PT, R0, R9, PT ;  /* 0x000000090000720c */ /* 0x000fe20003fa4070 */
[----:B------:R-:W-:Y:S02]  /*eb80*/  STL [R1+0x164], R6 ;  /* 0x0001640601007387 */ /* 0x000fe40000100800 */
[----:B------:R-:W-:Y:S02]  /*eb90*/  @!P0 IMAD.IADD R23, R23, 0x1, -R0 ;  /* 0x0000000117178824 */ /* 0x000fe400078e0a00 */
[----:B------:R0:W-:Y:S04]  /*eba0*/  STL [R1+0x16c], R12 ;  /* 0x00016c0c01007387 */ /* 0x0001e80000100800 */
[----:B------:R1:W-:Y:S01]  /*ebb0*/  STL [R1+0x168], R10 ;  /* 0x0001680a01007387 */ /* 0x0003e20000100800 */
[----:B0-----:R-:W-:Y:S01]  /*ebc0*/  IMAD.MOV.U32 R12, RZ, RZ, R23 ;  /* 0x000000ffff0c7224 */ /* 0x001fe200078e0017 */
[----:B---3--:R-:W-:-:S02]  /*ebd0*/  IABS R2, R38 ;  /* 0x0000002600027213 */ /* 0x008fc40000000000 */
[----:B------:R-:W-:Y:S02]  /*ebe0*/  @!P5 IMAD.IADD R9, R9, 0x1, -R0 ;  /* 0x000000010909d824 */ /* 0x000fe400078e0a00 */
[----:B------:R-:W-:Y:S01]  /*ebf0*/  @!P4 IMAD.MOV R12, RZ, RZ, -R12 ;  /* 0x000000ffff0cc224 */ /* 0x000fe200078e0a0c */
[----:B------:R-:W-:Y:S02]  /*ec00*/  ISETP.GE.AND P5, PT, R38, RZ, PT ;  /* 0x000000ff2600720c */ /* 0x000fe40003fa6270 */
[----:B----4-:R-:W-:Y:S02]  /*ec10*/  IABS R4, R36 ;  /* 0x0000002400047213 */ /* 0x010fe40000000000 */
[----:B------:R-:W-:Y:S02]  /*ec20*/  ISETP.GE.AND P3, PT, R36, RZ, PT ;  /* 0x000000ff2400720c */ /* 0x000fe40003f66270 */
[----:B------:R-:W3:Y:S01]  /*ec30*/  LDL.LU R36, [R1+0x3b0] ;  /* 0x0003b00001247983 */ /* 0x000ee20000300800 */
[----:B--2---:R-:W-:-:S02]  /*ec40*/  IABS R6, R35 ;  /* 0x0000002300067213 */ /* 0x004fc40000000000 */
[----:B------:R-:W-:Y:S01]  /*ec50*/  ISETP.GE.AND P4, PT, R35, RZ, PT ;  /* 0x000000ff2300720c */ /* 0x000fe20003f86270 */
[----:B------:R-:W2:Y:S04]  /*ec60*/  LDL.LU R38, [R1+0x3b4] ;  /* 0x0003b40001267983 */ /* 0x000ea80000300800 */
[----:B------:R0:W-:Y:S04]  /*ec70*/  STL [R1+0x160], R12 ;  /* 0x0001600c01007387 */ /* 0x0001e80000100800 */
[----:B------:R-:W4:Y:S01]  /*ec80*/  LDL.LU R35, [R1+0x3b8] ;  /* 0x0003b80001237983 */ /* 0x000f220000300800 */
[----:B------:R-:W-:Y:S01]  /*ec90*/  IMAD.HI.U32 R11, R8, R4, RZ ;  /* 0x00000004080b7227 */ /* 0x000fe200078e00ff */
[----:B------:R-:W-:-:S03]  /*eca0*/  ISETP.GT.U32.AND P6, PT, R0, R5, PT ;  /* 0x000000050000720c */ /* 0x000fc60003fc4070 */
[----:B------:R-:W-:-:S04]  /*ecb0*/  IMAD.HI.U32 R7, R8, R2, RZ ;  /* 0x0000000208077227 */ /* 0x000fc800078e00ff */
[----:B------:R-:W-:Y:S02]  /*ecc0*/  IMAD.MOV R11, RZ, RZ, -R11 ;  /* 0x000000ffff0b7224 */ /* 0x000fe400078e0a0b */
[----:B------:R-:W-:Y:S02]  /*ecd0*/  IMAD.MOV R7, RZ, RZ, -R7 ;  /* 0x000000ffff077224 */ /* 0x000fe400078e0a07 */
[C---:B------:R-:W-:Y:S02]  /*ece0*/  IMAD R4, R0.reuse, R11, R4 ;  /* 0x0000000b00047224 */ /* 0x040fe400078e0204 */
[----:B------:R-:W-:-:S03]  /*ecf0*/  IMAD R2, R0, R7, R2 ;  /* 0x0000000700027224 */ /* 0x000fc600078e0202 */
[C---:B------:R-:W-:Y:S01]  /*ed00*/  ISETP.GT.U32.AND P0, PT, R0.reuse, R4, PT ;  /* 0x000000040000720c */ /* 0x040fe20003f04070 */
[----:B------:R-:W-:Y:S01]  /*ed10*/  @!P6 IMAD.IADD R5, R5, 0x1, -R0 ;  /* 0x000000010505e824 */ /* 0x000fe200078e0a00 */
[----:B------:R-:W-:Y:S01]  /*ed20*/  ISETP.GT.U32.AND P6, PT, R0, R2, PT ;  /* 0x000000020000720c */ /* 0x000fe20003fc4070 */
[----:B------:R-:W-:Y:S01]  /*ed30*/  IMAD.HI.U32 R22, R8, R6, RZ ;  /* 0x0000000608167227 */ /* 0x000fe200078e00ff */
[----:B-----5:R-:W-:Y:S02]  /*ed40*/  IABS R11, R37 ;  /* 0x00000025000b7213 */ /* 0x020fe40000000000 */
[----:B-1----:R-:W-:Y:S01]  /*ed50*/  IABS R10, R61 ;  /* 0x0000003d000a7213 */ /* 0x002fe20000000000 */
[----:B------:R-:W-:-:S06]  /*ed60*/  IMAD.MOV R22, RZ, RZ, -R22 ;  /* 0x000000ffff167224 */ /* 0x000fcc00078e0a16 */
[--C-:B------:R-:W-:Y:S02]  /*ed70*/  @!P0 IMAD.IADD R4, R4, 0x1, -R0.reuse ;  /* 0x0000000104048824 */ /* 0x100fe400078e0a00 */
[----:B------:R-:W-:Y:S02]  /*ed80*/  @!P6 IMAD.IADD R2, R2, 0x1, -R0 ;  /* 0x000000010202e824 */ /* 0x000fe400078e0a00 */
[----:B------:R-:W-:Y:S01]  /*ed90*/  IMAD.HI.U32 R24, R8, R11, RZ ;  /* 0x0000000b08187227 */ /* 0x000fe200078e00ff */
[C---:B------:R-:W-:Y:S02]  /*eda0*/  ISETP.GT.U32.AND P6, PT, R0.reuse, R4, PT ;  /* 0x000000040000720c */ /* 0x040fe40003fc4070 */
[----:B------:R-:W-:Y:S01]  /*edb0*/  ISETP.GE.AND P2, PT, R39, RZ, PT ;  /* 0x000000ff2700720c */ /* 0x000fe20003f46270 */
[----:B------:R-:W-:Y:S01]  /*edc0*/  IMAD R6, R0, R22, R6 ;  /* 0x0000001600067224 */ /* 0x000fe200078e0206 */
[----:B------:R-:W-:Y:S01]  /*edd0*/  IABS R7, R40 ;  /* 0x0000002800077213 */ /* 0x000fe20000000000 */
[----:B------:R-:W-:Y:S01]  /*ede0*/  IMAD.HI.U32 R22, R8, R10, RZ ;  /* 0x0000000a08167227 */ /* 0x000fe200078e00ff */
[----:B------:R-:W5:Y:S03]  /*edf0*/  LDL.LU R39, [R1+0x3bc] ;  /* 0x0003bc0001277983 */ /* 0x000f660000300800 */
[----:B------:R-:W-:-:S02]  /*ee00*/  IMAD.MOV R24, RZ, RZ, -R24 ;  /* 0x000000ffff187224 */ /* 0x000fc400078e0a18 */
[----:B------:R-:W-:Y:S02]  /*ee10*/  IMAD.MOV R22, RZ, RZ, -R22 ;  /* 0x000000ffff167224 */ /* 0x000fe400078e0a16 */
[C---:B------:R-:W-:Y:S02]  /*ee20*/  IMAD R11, R0.reuse, R24, R11 ;  /* 0x00000018000b7224 */ /* 0x040fe400078e020b */
[C---:B------:R-:W-:Y:S02]  /*ee30*/  IMAD R10, R0.reuse, R22, R10 ;  /* 0x00000016000a7224 */ /* 0x040fe400078e020a */
[----:B------:R-:W-:Y:S01]  /*ee40*/  @!P1 IMAD.MOV R5, RZ, RZ, -R5 ;  /* 0x000000ffff059224 */ /* 0x000fe200078e0a05 */
[----:B------:R-:W-:Y:S01]  /*ee50*/  ISETP.GT.U32.AND P1, PT, R0, R2, PT ;  /* 0x000000020000720c */ /* 0x000fe20003f24070 */
[----:B------:R-:W-:Y:S01]  /*ee60*/  @!P6 IMAD.IADD R4, R4, 0x1, -R0 ;  /* 0x000000010404e824 */ /* 0x000fe200078e0a00 */
[C---:B------:R-:W-:Y:S01]  /*ee70*/  ISETP.GT.U32.AND P6, PT, R0.reuse, R11, PT ;  /* 0x0000000b0000720c */ /* 0x040fe20003fc4070 */
[----:B0-----:R-:W-:Y:S01]  /*ee80*/  IMAD.MOV.U32 R12, RZ, RZ, R9 ;  /* 0x000000ffff0c7224 */ /* 0x001fe200078e0009 */
[----:B------:R-:W-:Y:S01]  /*ee90*/  ISETP.GT.U32.AND P0, PT, R0, R6, PT ;  /* 0x000000060000720c */ /* 0x000fe20003f04070 */
[----:B------:R-:W-:-:S04]  /*eea0*/  IMAD.HI.U32 R24, R8, R7, RZ ;  /* 0x0000000708187227 */ /* 0x000fc800078e00ff */
[----:B------:R-:W-:Y:S01]  /*eeb0*/  @!P2 IMAD.MOV R12, RZ, RZ, -R12 ;  /* 0x000000ffff0ca224 */ /* 0x000fe200078e0a0c */
[----:B------:R-:W-:Y:S01]  /*eec0*/  ISETP.GT.U32.AND P2, PT, R0, R10, PT ;  /* 0x0000000a0000720c */ /* 0x000fe20003f44070 */
[----:B------:R-:W-:-:S04]  /*eed0*/  IMAD.MOV R24, RZ, RZ, -R24 ;  /* 0x000000ffff187224 */ /* 0x000fc800078e0a18 */
[----:B------:R-:W-:Y:S02]  /*eee0*/  IMAD R7, R0, R24, R7 ;  /* 0x0000001800077224 */ /* 0x000fe400078e0207 */
[--C-:B------:R-:W-:Y:S02]  /*eef0*/  @!P1 IMAD.IADD R2, R2, 0x1, -R0.reuse ;  /* 0x0000000102029824 */ /* 0x100fe400078e0a00 */
[--C-:B------:R-:W-:Y:S01]  /*ef00*/  @!P6 IMAD.IADD R11, R11, 0x1, -R0.reuse ;  /* 0x000000010b0be824 */ /* 0x100fe200078e0a00 */
[----:B------:R-:W-:Y:S01]  /*ef10*/  ISETP.GT.U32.AND P1, PT, R0, R7, PT ;  /* 0x000000070000720c */ /* 0x000fe20003f24070 */
[--C-:B------:R-:W-:Y:S02]  /*ef20*/  @!P0 IMAD.IADD R6, R6, 0x1, -R0.reuse ;  /* 0x0000000106068824 */ /* 0x100fe400078e0a00 */
[----:B------:R-:W-:Y:S01]  /*ef30*/  @!P2 IMAD.IADD R10, R10, 0x1, -R0 ;  /* 0x000000010a0aa824 */ /* 0x000fe200078e0a00 */
[C---:B------:R-:W-:Y:S01]  /*ef40*/  ISETP.GT.U32.AND P2, PT, R0.reuse, R11, PT ;  /* 0x0000000b0000720c */ /* 0x040fe20003f44070 */
[----:B------:R0:W-:Y:S01]  /*ef50*/  STL [R1+0x158], R5 ;  /* 0x0001580501007387 */ /* 0x0001e20000100800 */
[----:B------:R-:W-:-:S03]  /*ef60*/  ISETP.GT.U32.AND P0, PT, R0, R6, PT ;  /* 0x000000060000720c */ /* 0x000fc60003f04070 */
[----:B------:R1:W-:Y:S01]  /*ef70*/  STL [R1+0x154], R12 ;  /* 0x0001540c01007387 */ /* 0x0003e20000100800 */
[----:B0-----:R-:W-:-:S03]  /*ef80*/  IMAD.MOV.U32 R5, RZ, RZ, R4 ;  /* 0x000000ffff057224 */ /* 0x001fc600078e0004 */
[----:B------:R-:W-:Y:S02]  /*ef90*/  @!P1 IMAD.IADD R7, R7, 0x1, -R0 ;  /* 0x0000000107079824 */ /* 0x000fe400078e0a00 */
[----:B------:R-:W-:Y:S01]  /*efa0*/  @!P3 IMAD.MOV R5, RZ, RZ, -R5 ;  /* 0x000000ffff05b224 */ /* 0x000fe200078e0a05 */
[----:B------:R-:W-:Y:S01]  /*efb0*/  ISETP.GE.AND P3, PT, R37, RZ, PT ;  /* 0x000000ff2500720c */ /* 0x000fe20003f66270 */
[----:B-1----:R-:W-:Y:S01]  /*efc0*/  IMAD.MOV.U32 R12, RZ, RZ, R2 ;  /* 0x000000ffff0c7224 */ /* 0x002fe200078e0002 */
[----:B------:R-:W-:Y:S01]  /*efd0*/  ISETP.GT.U32.AND P1, PT, R0, R10, PT ;  /* 0x0000000a0000720c */ /* 0x000fe20003f24070 */
[----:B------:R-:W-:Y:S01]  /*efe0*/  @!P2 IMAD.IADD R11, R11, 0x1, -R0 ;  /* 0x000000010b0ba824 */ /* 0x000fe200078e0a00 */
[----:B------:R-:W5:Y:S01]  /*eff0*/  LDL.LU R37, [R1+0x3c0] ;  /* 0x0003c00001257983 */ /* 0x000f620000300800 */
[----:B------:R-:W-:Y:S02]  /*f000*/  @!P5 IMAD.MOV R12, RZ, RZ, -R12 ;  /* 0x000000ffff0cd224 */ /* 0x000fe400078e0a0c */
[----:B------:R-:W-:Y:S01]  /*f010*/  @!P0 IMAD.IADD R6, R6, 0x1, -R0 ;  /* 0x0000000106068824 */ /* 0x000fe200078e0a00 */
[----:B------:R-:W-:Y:S01]  /*f020*/  STL [R1+0x150], R5 ;  /* 0x0001500501007387 */ /* 0x000fe20000100800 */
[----:B------:R-:W-:-:S03]  /*f030*/  ISETP.GE.AND P0, PT, R61, RZ, PT ;  /* 0x000000ff3d00720c */ /* 0x000fc60003f06270 */
[----:B------:R0:W-:Y:S01]  /*f040*/  STL [R1+0x14c], R12 ;  /* 0x00014c0c01007387 */ /* 0x0001e20000100800 */
[----:B------:R-:W-:Y:S01]  /*f050*/  ISETP.GT.U32.AND P5, PT, R0, R7, PT ;  /* 0x000000070000720c */ /* 0x000fe20003fa4070 */
[----:B------:R-:W-:Y:S01]  /*f060*/  @!P4 IMAD.MOV R6, RZ, RZ, -R6 ;  /* 0x000000ffff06c224 */ /* 0x000fe200078e0a06 */
[----:B------:R-:W-:Y:S01]  /*f070*/  ISETP.GE.AND P6, PT, R40, RZ, PT ;  /* 0x000000ff2800720c */ /* 0x000fe20003fc6270 */
[----:B------:R-:W-:Y:S02]  /*f080*/  @!P1 IMAD.IADD R10, R10, 0x1, -R0 ;  /* 0x000000010a0a9824 */ /* 0x000fe400078e0a00 */
[----:B0-----:R-:W-:Y:S01]  /*f090*/  IMAD.MOV.U32 R12, RZ, RZ, R11 ;  /* 0x000000ffff0c7224 */ /* 0x001fe200078e000b */
[----:B------:R-:W-:Y:S03]  /*f0a0*/  STL [R1+0x148], R6 ;  /* 0x0001480601007387 */ /* 0x000fe60000100800 */
[----:B------:R-:W-:-:S04]  /*f0b0*/  @!P3 IMAD.MOV R12, RZ, RZ, -R12 ;  /* 0x000000ffff0cb224 */ /* 0x000fc800078e0a0c */
[----:B------:R-:W-:-:S04]  /*f0c0*/  @!P5 IMAD.IADD R7, R7, 0x1, -R0 ;  /* 0x000000010707d824 */ /* 0x000fc800078e0a00 */
[----:B------:R-:W-:Y:S01]  /*f0d0*/  @!P6 IMAD.MOV R7, RZ, RZ, -R7 ;  /* 0x000000ffff07e224 */ /* 0x000fe200078e0a07 */
[----:B---3--:R-:W-:Y:S02]  /*f0e0*/  IABS R23, R36 ;  /* 0x0000002400177213 */ /* 0x008fe40000000000 */
[----:B------:R-:W-:Y:S02]  /*f0f0*/  ISETP.GE.AND P2, PT, R36, RZ, PT ;  /* 0x000000ff2400720c */ /* 0x000fe40003f46270 */
[----:B------:R-:W3:Y:S04]  /*f100*/  LDL.LU R36, [R1+0x3c4] ;  /* 0x0003c40001247983 */ /* 0x000ee80000300800 */
[----:B------:R0:W-:Y:S01]  /*f110*/  STL [R1+0x144], R12 ;  /* 0x0001440c01007387 */ /* 0x0001e20000100800 */
[----:B--2---:R-:W-:-:S02]  /*f120*/  IABS R5, R38 ;  /* 0x0000002600057213 */ /* 0x004fc40000000000 */
[----:B------:R-:W-:Y:S02]  /*f130*/  ISETP.GE.AND P5, PT, R38, RZ, PT ;  /* 0x000000ff2600720c */ /* 0x000fe40003fa6270 */
[----:B------:R-:W2:Y:S01]  /*f140*/  LDL.LU R38, [R1+0x3cc] ;  /* 0x0003cc0001267983 */ /* 0x000ea20000300800 */
[----:B0-----:R-:W-:-:S04]  /*f150*/  IMAD.MOV.U32 R12, RZ, RZ, R10 ;  /* 0x000000ffff0c7224 */ /* 0x001fc800078e000a */
[----:B------:R-:W-:Y:S01]  /*f160*/  @!P0 IMAD.MOV R12, RZ, RZ, -R12 ;  /* 0x000000ffff0c8224 */ /* 0x000fe200078e0a0c */
[----:B----4-:R-:W-:Y:S02]  /*f170*/  IABS R4, R35 ;  /* 0x0000002300047213 */ /* 0x010fe40000000000 */
[----:B------:R-:W-:Y:S02]  /*f180*/  ISETP.GE.AND P6, PT, R35, RZ, PT ;  /* 0x000000ff2300720c */ /* 0x000fe40003fc6270 */
[----:B------:R-:W-:Y:S04]  /*f190*/  STL [R1+0x140], R12 ;  /* 0x0001400c01007387 */ /* 0x000fe80000100800 */
[----:B------:R-:W4:Y:S01]  /*f1a0*/  LDL.LU R35, [R1+0x3c8] ;  /* 0x0003c80001237983 */ /* 0x000f220000300800 */
[----:B------:R-:W-:-:S04]  /*f1b0*/  IMAD.HI.U32 R9, R8, R23, RZ ;  /* 0x0000001708097227 */ /* 0x000fc800078e00ff */
[----:B------:R-:W-:Y:S02]  /*f1c0*/  IMAD.MOV R9, RZ, RZ, -R9 ;  /* 0x000000ffff097224 */ /* 0x000fe400078e0a09 */
[----:B------:R-:W-:-:S04]  /*f1d0*/  IMAD.HI.U32 R22, R8, R5, RZ ;  /* 0x0000000508167227 */ /* 0x000fc800078e00ff */
[----:B------:R-:W-:Y:S02]  /*f1e0*/  IMAD R9, R0, R9, R23 ;  /* 0x0000000900097224 */ /* 0x000fe400078e0217 */
[----:B------:R-:W-:-:S03]  /*f1f0*/  IMAD.MOV R22, RZ, RZ, -R22 ;  /* 0x000000ffff167224 */ /* 0x000fc600078e0a16 */
[C---:B------:R-:W-:Y:S01]  /*f200*/  ISETP.GT.U32.AND P4, PT, R0.reuse, R9, PT ;  /* 0x000000090000720c */ /* 0x040fe20003f84070 */
[----:B------:R-:W-:Y:S02]  /*f210*/  IMAD R5, R0, R22, R5 ;  /* 0x0000001600057224 */ /* 0x000fe400078e0205 */
[----:B------:R-:W-:-:S03]  /*f220*/  IMAD.HI.U32 R23, R8, R4, RZ ;  /* 0x0000000408177227 */ /* 0x000fc600078e00ff */
[----:B------:R-:W-:Y:S01]  /*f230*/  ISETP.GT.U32.AND P1, PT, R0, R5, PT ;  /* 0x000000050000720c */ /* 0x000fe20003f24070 */
[----:B------:R-:W-:-:S06]  /*f240*/  IMAD.MOV R23, RZ, RZ, -R23 ;  /* 0x000000ffff177224 */ /* 0x000fcc00078e0a17 */
[----:B------:R-:W-:Y:S02]  /*f250*/  @!P4 IMAD.IADD R9, R9, 0x1, -R0 ;  /* 0x000000010909c824 */ /* 0x000fe400078e0a00 */
[----:B------:R-:W-:-:S03]  /*f260*/  IMAD R4, R0, R23, R4 ;  /* 0x0000001700047224 */ /* 0x000fc600078e0204 */
[C---:B------:R-:W-:Y:S01]  /*f270*/  ISETP.GT.U32.AND P4, PT, R0.reuse, R9, PT ;  /* 0x000000090000720c */ /* 0x040fe20003f84070 */
[----:B------:R-:W-:Y:S01]  /*f280*/  @!P1 IMAD.IADD R5, R5, 0x1, -R0 ;  /* 0x0000000105059824 */ /* 0x000fe200078e0a00 */
[----:B------:R-:W-:-:S04]  /*f290*/  ISETP.GT.U32.AND P1, PT, R0, R4, PT ;  /* 0x000000040000720c */ /* 0x000fc80003f24070 */
[----:B------:R-:W-:Y:S01]  /*f2a0*/  ISETP.GT.U32.AND P3, PT, R0, R5, PT ;  /* 0x000000050000720c */ /* 0x000fe20003f64070 */
[----:B------:R0:W-:Y:S01]  /*f2b0*/  STL [R1+0x11c], R7 ;  /* 0x00011c0701007387 */ /* 0x0001e20000100800 */
[----:B-----5:R-:W-:-:S05]  /*f2c0*/  IABS R2, R39 ;  /* 0x0000002700027213 */ /* 0x020fca0000000000 */
[--C-:B------:R-:W-:Y:S02]  /*f2d0*/  @!P4 IMAD.IADD R9, R9, 0x1, -R0.reuse ;  /* 0x000000010909c824 */ /* 0x100fe400078e0a00 */
[----:B------:R-:W-:Y:S02]  /*f2e0*/  @!P1 IMAD.IADD R4, R4, 0x1, -R0 ;  /* 0x0000000104049824 */ /* 0x000fe400078e0a00 */
[----:B0-----:R-:W-:Y:S02]  /*f2f0*/  IMAD.MOV.U32 R7, RZ, RZ, R9 ;  /* 0x000000ffff077224 */ /* 0x001fe400078e0009 */
[----:B------:R-:W-:Y:S02]  /*f300*/  IMAD.MOV.U32 R6, RZ, RZ, R2 ;  /* 0x000000ffff067224 */ /* 0x000fe400078e0002 */
[----:B------:R-:W-:Y:S01]  /*f310*/  @!P2 IMAD.MOV R7, RZ, RZ, -R7 ;  /* 0x000000ffff07a224 */ /* 0x000fe200078e0a07 */
[----:B------:R-:W-:Y:S01]  /*f320*/  ISETP.GT.U32.AND P2, PT, R0, R4, PT ;  /* 0x000000040000720c */ /* 0x000fe20003f44070 */
[----:B------:R-:W-:-:S03]  /*f330*/  @!P3 IMAD.IADD R5, R5, 0x1, -R0 ;  /* 0x000000010505b824 */ /* 0x000fc600078e0a00 */
[----:B------:R0:W-:Y:S04]  /*f340*/  STL [R1+0x12c], R7 ;  /* 0x00012c0701007387 */ /* 0x0001e80000100800 */
[----:B------:R-:W5:Y:S01]  /*f350*/  LDL R40, [R1+0xbec] ;  /* 0x000bec0001287983 */ /* 0x000f620000100800 */
[----:B0-----:R-:W-:Y:S01]  /*f360*/  IMAD.MOV.U32 R7, RZ, RZ, R5 ;  /* 0x000000ffff077224 */ /* 0x001fe200078e0005 */
[----:B------:R-:W-:-:S03]  /*f370*/  IABS R2, R37 ;  /* 0x0000002500027213 */ /* 0x000fc60000000000 */
[----:B------:R-:W-:Y:S02]  /*f380*/  @!P5 IMAD.MOV R7, RZ, RZ, -R7 ;  /* 0x000000ffff07d224 */ /* 0x000fe400078e0a07 */
[----:B------:R-:W-:Y:S01]  /*f390*/  IMAD.HI.U32 R11, R8, R2, RZ ;  /* 0x00000002080b7227 */ /* 0x000fe200078e00ff */
[----:B------:R-:W-:Y:S02]  /*f3a0*/  ISETP.GE.AND P1, PT, R37, RZ, PT ;  /* 0x000000ff2500720c */ /* 0x000fe40003f26270 */
[----:B------:R-:W5:Y:S01]  /*f3b0*/  LDL.LU R37, [R1+0x3d8] ;  /* 0x0003d80001257983 */ /* 0x000f620000300800 */
[----:B------:R-:W-:Y:S02]  /*f3c0*/  IMAD.MOV R10, RZ, RZ, -R11 ;  /* 0x000000ffff0a7224 */ /* 0x000fe400078e0a0b */
[----:B------:R-:W-:Y:S01]  /*f3d0*/  @!P2 IMAD.IADD R4, R4, 0x1, -R0 ;  /* 0x000000010404a824 */ /* 0x000fe200078e0a00 */
[----:B------:R2:W-:Y:S01]  /*f3e0*/  STL [R1+0x13c], R7 ;  /* 0x00013c0701007387 */ /* 0x0005e20000100800 */
[----:B------:R-:W-:Y:S01]  /*f3f0*/  IMAD R2, R0, R10, R2 ;  /* 0x0000000a00027224 */ /* 0x000fe200078e0202 */
[----:B---3--:R-:W-:-:S02]  /*f400*/  IABS R10, R36 ;  /* 0x00000024000a7213 */ /* 0x008fc40000000000 */
[----:B------:R-:W-:Y:S02]  /*f410*/  ISETP.GE.AND P5, PT, R36, RZ, PT ;  /* 0x000000ff2400720c */ /* 0x000fe40003fa6270 */
[----:B------:R-:W3:Y:S01]  /*f420*/  LDL.LU R36, [R1+0x3d0] ;  /* 0x0003d00001247983 */ /* 0x000ee20000300800 */
[----:B----4-:R-:W-:Y:S02]  /*f430*/  IABS R5, R35 ;  /* 0x0000002300057213 */ /* 0x010fe40000000000 */
[----:B------:R-:W-:Y:S02]  /*f440*/  ISETP.GE.AND P2, PT, R35, RZ, PT ;  /* 0x000000ff2300720c */ /* 0x000fe40003f46270 */
[----:B------:R-:W4:Y:S01]  /*f450*/  LDL.LU R35, [R1+0x3d4] ;  /* 0x0003d40001237983 */ /* 0x000f220000300800 */
[----:B------:R-:W-:-:S04]  /*f460*/  IMAD.HI.U32 R22, R8, R6, RZ ;  /* 0x0000000608167227 */ /* 0x000fc800078e00ff */
[----:B------:R-:W-:-:S04]  /*f470*/  IMAD.MOV R22, RZ, RZ, -R22 ;  /* 0x000000ffff167224 */ /* 0x000fc800078e0a16 */
[----:B------:R-:W-:-:S05]  /*f480*/  IMAD R6, R0, R22, R6 ;  /* 0x0000001600067224 */ /* 0x000fca00078e0206 */
[----:B------:R-:W-:Y:S01]  /*f490*/  ISETP.GT.U32.AND P0, PT, R0, R6, PT ;  /* 0x000000060000720c */ /* 0x000fe20003f04070 */
[----:B------:R-:W-:Y:S01]  /*f4a0*/  IMAD.HI.U32 R9, R8, R10, RZ ;  /* 0x0000000a08097227 */ /* 0x000fe200078e00ff */
[----:B------:R-:W-:-:S11]  /*f4b0*/  ISETP.GT.U32.AND P3, PT, R0, R2, PT ;  /* 0x000000020000720c */ /* 0x000fd60003f64070 */
[----:B------:R-:W-:-:S05]  /*f4c0*/  @!P0 IMAD.IADD R6, R6, 0x1, -R0 ;  /* 0x0000000106068824 */ /* 0x000fca00078e0a00 */
[----:B------:R-:W-:Y:S01]  /*f4d0*/  ISETP.GT.U32.AND P0, PT, R0, R6, PT ;  /* 0x000000060000720c */ /* 0x000fe20003f04070 */
[----:B------:R-:W-:-:S04]  /*f4e0*/  IMAD.MOV R9, RZ, RZ, -R9 ;  /* 0x000000ffff097224 */ /* 0x000fc800078e0a09 */
[----:B------:R-:W-:Y:S02]  /*f4f0*/  IMAD R10, R0, R9, R10 ;  /* 0x00000009000a7224 */ /* 0x000fe400078e020a */
[----:B------:R-:W-:-:S06]  /*f500*/  @!P3 IMAD.IADD R2, R2, 0x1, -R0 ;  /* 0x000000010202b824 */ /* 0x000fcc00078e0a00 */
[----:B------:R-:W-:Y:S01]  /*f510*/  @!P0 IMAD.IADD R6, R6, 0x1, -R0 ;  /* 0x0000000106068824 */ /* 0x000fe200078e0a00 */
[C---:B------:R-:W-:Y:S02]  /*f520*/  ISETP.GT.U32.AND P0, PT, R0.reuse, R10, PT ;  /* 0x0000000a0000720c */ /* 0x040fe40003f04070 */
[----:B------:R-:W-:Y:S02]  /*f530*/  ISETP.GT.U32.AND P3, PT, R0, R2, PT ;  /* 0x000000020000720c */ /* 0x000fe40003f64070 */
[----:B------:R-:W-:Y:S01]  /*f540*/  ISETP.GE.AND P4, PT, R39, RZ, PT ;  /* 0x000000ff2700720c */ /* 0x000fe20003f86270 */
[----:B------:R-:W-:Y:S01]  /*f550*/  IMAD.MOV.U32 R12, RZ, RZ, R4 ;  /* 0x000000ffff0c7224 */ /* 0x000fe200078e0004 */
[----:B--2---:R-:W-:-:S03]  /*f560*/  IABS R7, R38 ;  /* 0x0000002600077213 */ /* 0x004fc60000000000 */
[----:B------:R-:W-:-:S04]  /*f570*/  @!P6 IMAD.MOV R12, RZ, RZ, -R12 ;  /* 0x000000ffff0ce224 */ /* 0x000fc800078e0a0c */
[--C-:B------:R-:W-:Y:S02]  /*f580*/  @!P0 IMAD.IADD R10, R10, 0x1, -R0.reuse ;  /* 0x000000010a0a8824 */ /* 0x100fe400078e0a00 */
[----:B------:R-:W-:-:S03]  /*f590*/  @!P3 IMAD.IADD R2, R2, 0x1, -R0 ;  /* 0x000000010202b824 */ /* 0x000fc600078e0a00 */
[----:B------:R-:W-:Y:S01]  /*f5a0*/  ISETP.GT.U32.AND P0, PT, R0, R10, PT ;  /* 0x0000000a0000720c */ /* 0x000fe20003f04070 */
[----:B------:R-:W-:Y:S01]  /*f5b0*/  IMAD.MOV.U32 R11, RZ, RZ, R6 ;  /* 0x000000ffff0b7224 */ /* 0x000fe200078e0006 */
[----:B------:R0:W-:Y:S01]  /*f5c0*/  STL [R1+0x138], R12 ;  /* 0x0001380c01007387 */ /* 0x0001e20000100800 */
[----:B------:R-:W-:-:S04]  /*f5d0*/  IMAD.HI.U32 R4, R8, R7, RZ ;  /* 0x0000000708047227 */ /* 0x000fc800078e00ff */
[----:B------:R-:W-:Y:S02]  /*f5e0*/  @!P4 IMAD.MOV R11, RZ, RZ, -R11 ;  /* 0x000000ffff0bc224 */ /* 0x000fe400078e0a0b */
[----:B0-----:R-:W-:Y:S02]  /*f5f0*/  IMAD.MOV.U32 R12, RZ, RZ, R2 ;  /* 0x000000ffff0c7224 */ /* 0x001fe400078e0002 */
[----:B------:R-:W-:Y:S02]  /*f600*/  IMAD.MOV R4, RZ, RZ, -R4 ;  /* 0x000000ffff047224 */ /* 0x000fe400078e0a04 */
[----:B------:R-:W-:Y:S01]  /*f610*/  @!P1 IMAD.MOV R12, RZ, RZ, -R12 ;  /* 0x000000ffff0c9224 */ /* 0x000fe200078e0a0c */
[----:B------:R-:W-:Y:S01]  /*f620*/  ISETP.GE.AND P6, PT, R38, RZ, PT ;  /* 0x000000ff2600720c */ /* 0x000fe20003fc6270 */
[----:B------:R-:W-:Y:S01]  /*f630*/  STL [R1+0x134], R11 ;  /* 0x0001340b01007387 */ /* 0x000fe20000100800 */
[----:B------:R-:W-:Y:S02]  /*f640*/  IMAD R7, R0, R4, R7 ;  /* 0x0000000400077224 */ /* 0x000fe400078e0207 */
[----:B------:R-:W-:Y:S01]  /*f650*/  @!P0 IMAD.IADD R10, R10, 0x1, -R0 ;  /* 0x000000010a0a8824 */ /* 0x000fe200078e0a00 */
[----:B------:R-:W2:Y:S01]  /*f660*/  LDL.LU R38, [R1+0x3e4] ;  /* 0x0003e40001267983 */ /* 0x000ea20000300800 */
[----:B---3--:R-:W-:-:S02]  /*f670*/  ISETP.GE.AND P4, PT, R36, RZ, PT ;  /* 0x000000ff2400720c */ /* 0x008fc40003f86270 */
[----:B------:R-:W-:Y:S02]  /*f680*/  IABS R6, R36 ;  /* 0x0000002400067213 */ /* 0x000fe40000000000 */
[----:B------:R-:W3:Y:S04]  /*f690*/  LDL.LU R36, [R1+0x3e8] ;  /* 0x0003e80001247983 */ /* 0x000ee80000300800 */
[----:B------:R0:W-:Y:S01]  /*f6a0*/  STL [R1+0x27c], R12 ;  /* 0x00027c0c01007387 */ /* 0x0001e20000100800 */
[----:B----4-:R-:W-:Y:S02]  /*f6b0*/  IABS R4, R35 ;  /* 0x0000002300047213 */ /* 0x010fe40000000000 */
[----:B------:R-:W-:Y:S02]  /*f6c0*/  ISETP.GE.AND P0, PT, R35, RZ, PT ;  /* 0x000000ff2300720c */ /* 0x000fe40003f06270 */
[----:B------:R-:W4:Y:S01]  /*f6d0*/  LDL.LU R35, [R1+0x3dc] ;  /* 0x0003dc0001237983 */ /* 0x000f220000300800 */
[----:B------:R-:W-:Y:S01]  /*f6e0*/  IMAD.HI.U32 R9, R8, R5, RZ ;  /* 0x0000000508097227 */ /* 0x000fe200078e00ff */
[----:B------:R-:W-:-:S02]  /*f6f0*/  ISETP.GT.U32.AND P1, PT, R0, R7, PT ;  /* 0x000000070000720c */ /* 0x000fc40003f24070 */
[----:B------:R-:W3:Y:S01]  /*f700*/  LDL.LU R41, [R1+0x3ec] ;  /* 0x0003ec0001297983 */ /* 0x000ee20000300800 */
[----:B------:R-:W-:-:S03]  /*f710*/  IMAD.MOV R9, RZ, RZ, -R9 ;  /* 0x000000ffff097224 */ /* 0x000fc600078e0a09 */
[----:B------:R-:W3:Y:S01]  /*f720*/  LDL.LU R39, [R1+0x3f0] ;  /* 0x0003f00001277983 */ /* 0x000ee20000300800 */
[----:B------:R-:W-:-:S05]  /*f730*/  IMAD R5, R0, R9, R5 ;  /* 0x0000000900057224 */ /* 0x000fca00078e0205 */
[----:B------:R-:W-:Y:S01]  /*f740*/  ISETP.GT.U32.AND P3, PT, R0, R5, PT ;  /* 0x000000050000720c */ /* 0x000fe20003f64070 */
[----:B------:R-:W-:-:S12]  /*f750*/  @!P1 IMAD.IADD R7, R7, 0x1, -R0 ;  /* 0x0000000107079824 */ /* 0x000fd800078e0a00 */
[----:B------:R-:W-:-:S05]  /*f760*/  @!P3 IMAD.IADD R5, R5, 0x1, -R0 ;  /* 0x000000010505b824 */ /* 0x000fca00078e0a00 */
[C---:B------:R-:W-:Y:S01]  /*f770*/  ISETP.GT.U32.AND P3, PT, R0.reuse, R5, PT ;  /* 0x000000050000720c */ /* 0x040fe20003f64070 */
[----:B0-----:R-:W-:Y:S01]  /*f780*/  IMAD.MOV.U32 R12, RZ, RZ, R10 ;  /* 0x000000ffff0c7224 */ /* 0x001fe200078e000a */
[----:B------:R-:W-:-:S03]  /*f790*/  ISETP.GT.U32.AND P1, PT, R0, R7, PT ;  /* 0x000000070000720c */ /* 0x000fc60003f24070 */
[----:B------:R-:W-:Y:S02]  /*f7a0*/  @!P5 IMAD.MOV R12, RZ, RZ, -R12 ;  /* 0x000000ffff0cd224 */ /* 0x000fe400078e0a0c */
[----:B------:R-:W-:-:S03]  /*f7b0*/  IMAD.HI.U32 R9, R8, R6, RZ ;  /* 0x0000000608097227 */ /* 0x000fc600078e00ff */
[----:B------:R0:W-:Y:S03]  /*f7c0*/  STL [R1+0x130], R12 ;  /* 0x0001300c01007387 */ /* 0x0001e60000100800 */
[--C-:B------:R-:W-:Y:S01]  /*f7d0*/  @!P3 IMAD.IADD R5, R5, 0x1, -R0.reuse ;  /* 0x000000010505b824 */ /* 0x100fe200078e0a00 */
[----:B-----5:R-:W-:Y:S01]  /*f7e0*/  IABS R2, R37 ;  /* 0x0000002500027213 */ /* 0x020fe20000000000 */
[----:B------:R-:W-:Y:S02]  /*f7f0*/  IMAD.MOV R9, RZ, RZ, -R9 ;  /* 0x000000ffff097224 */ /* 0x000fe400078e0a09 */
[----:B0-----:R-:W-:Y:S02]  /*f800*/  IMAD.MOV.U32 R12, RZ, RZ, R5 ;  /* 0x000000ffff0c7224 */ /* 0x001fe400078e0005 */
[----:B------:R-:W-:Y:S02]  /*f810*/  @!P1 IMAD.IADD R7, R7, 0x1, -R0 ;  /* 0x0000000107079824 */ /* 0x000fe400078e0a00 */
[----:B------:R-:W-:-:S02]  /*f820*/  @!P2 IMAD.MOV R12, RZ, RZ, -R12 ;  /* 0x000000ffff0ca224 */ /* 0x000fc400078e0a0c */
[----:B------:R-:W-:Y:S02]  /*f830*/  IMAD R6, R0, R9, R6 ;  /* 0x0000000900067224 */ /* 0x000fe400078e0206 */
[----:B------:R-:W-:Y:S01]  /*f840*/  IMAD.HI.U32 R9, R8, R2, RZ ;  /* 0x0000000208097227 */ /* 0x000fe200078e00ff */
[----:B------:R0:W-:Y:S03]  /*f850*/  STL [R1+0x128], R12 ;  /* 0x0001280c01007387 */ /* 0x0001e60000100800 */
[----:B------:R-:W-:Y:S02]  /*f860*/  IMAD.MOV R9, RZ, RZ, -R9 ;  /* 0x000000ffff097224 */ /* 0x000fe400078e0a09 */
[----:B0-----:R-:W-:-:S04]  /*f870*/  IMAD.MOV.U32 R12, RZ, RZ, R7 ;  /* 0x000000ffff0c7224 */ /* 0x001fc800078e0007 */
[----:B------:R-:W-:Y:S02]  /*f880*/  @!P6 IMAD.MOV R12, RZ, RZ, -R12 ;  /* 0x000000ffff0ce224 */ /* 0x000fe400078e0a0c */
[----:B------:R-:W-:-:S03]  /*f890*/  IMAD R2, R0, R9, R2 ;  /* 0x0000000900027224 */ /* 0x000fc600078e0202 */
[----:B------:R0:W-:Y:S01]  /*f8a0*/  STL [R1+0x120], R12 ;  /* 0x0001200c01007387 */ /* 0x0001e20000100800 */
[----:B------:R-:W-:-:S05]  /*f8b0*/  IABS R11, R40 ;  /* 0x00000028000b7213 */ /* 0x000fca0000000000 */
[----:B------:R-:W-:-:S04]  /*f8c0*/  IMAD.HI.U32 R22, R8, R11, RZ ;  /* 0x0000000b08167227 */ /* 0x000fc800078e00ff */
[----:B------:R-:W-:Y:S02]  /*f8d0*/  IMAD.MOV R22, RZ, RZ, -R22 ;  /* 0x000000ffff167224 */ /* 0x000fe400078e0a16 */
[----:B------:R-:W-:-:S04]  /*f8e0*/  IMAD.HI.U32 R23, R8, R4, RZ ;  /* 0x0000000408177227 */ /* 0x000fc800078e00ff */
[C---:B------:R-:W-:Y:S02]  /*f8f0*/  IMAD R5, R0.reuse, R22, R11 ;  /* 0x0000001600057224 */ /* 0x040fe400078e020b */
[----:B------:R-:W-:Y:S01]  /*f900*/  IMAD.MOV R10, RZ, RZ, -R23 ;  /* 0x000000ffff0a7224 */ /* 0x000fe200078e0a17 */
[----:B----4-:R-:W-:Y:S02]  /*f910*/  ISETP.GE.AND P2, PT, R35, RZ, PT ;  /* 0x000000ff2300720c */ /* 0x010fe40003f46270 */
[----:B------:R-:W-:Y:S02]  /*f920*/  IABS R9, R35 ;  /* 0x0000002300097213 */ /* 0x000fe40000000000 */
[----:B------:R-:W4:Y:S01]  /*f930*/  LDL.LU R35, [R1+0x3f4] ;  /* 0x0003f40001237983 */ /* 0x000f220000300800 */
[C---:B------:R-:W-:Y:S01]  /*f940*/  IMAD R4, R0.reuse, R10, R4 ;  /* 0x0000000a00047224 */ /* 0x040fe200078e0204 */
[C---:B------:R-:W-:Y:S02]  /*f950*/  ISETP.GT.U32.AND P1, PT, R0.reuse, R5, PT ;  /* 0x000000050000720c */ /* 0x040fe40003f24070 */
[C---:B------:R-:W-:Y:S01]  /*f960*/  ISETP.GT.U32.AND P3, PT, R0.reuse, R6, PT ;  /* 0x000000060000720c */ /* 0x040fe20003f64070 */
[----:B------:R-:W-:Y:S01]  /*f970*/  IMAD.MOV.U32 R7, RZ, RZ, R9 ;  /* 0x000000ffff077224 */ /* 0x000fe200078e0009 */
[----:B------:R-:W-:Y:S01]  /*f980*/  ISETP.GT.U32.AND P6, PT, R0, R4, PT ;  /* 0x000000040000720c */ /* 0x000fe20003fc4070 */
[----:B------:R-:W5:Y:S08]  /*f990*/  LDL.LU R61, [R1+0x3f8] ;  /* 0x0003f800013d7983 */ /* 0x000f700000300800 */
[----:B------:R-:W-:-:S04]  /*f9a0*/  @!P1 IMAD.IADD R5, R5, 0x1, -R0 ;  /* 0x0000000105059824 */ /* 0x000fc800078e0a00 */
[--C-:B------:R-:W-:Y:S01]  /*f9b0*/  @!P6 IMAD.IADD R4, R4, 0x1, -R0.reuse ;  /* 0x000000010404e824 */ /* 0x100fe200078e0a00 */
[----:B------:R-:W-:Y:S01]  /*f9c0*/  ISETP.GT.U32.AND P1, PT, R0, R5, PT ;  /* 0x000000050000720c */ /* 0x000fe20003f24070 */
[----:B------:R-:W-:Y:S02]  /*f9d0*/  @!P3 IMAD.IADD R6, R6, 0x1, -R0 ;  /* 0x000000010606b824 */ /* 0x000fe400078e0a00 */
[----:B------:R-:W-:Y:S01]  /*f9e0*/  IMAD.HI.U32 R23, R8, R7, RZ ;  /* 0x0000000708177227 */ /* 0x000fe200078e00ff */
[C---:B------:R-:W-:Y:S02]  /*f9f0*/  ISETP.GT.U32.AND P6, PT, R0.reuse, R4, PT ;  /* 0x000000040000720c */ /* 0x040fe40003fc4070 */
[----:B------:R-:W-:Y:S01]  /*fa00*/  ISETP.GT.U32.AND P3, PT, R0, R6, PT ;  /* 0x000000060000720c */ /* 0x000fe20003f64070 */
[----:B------:R-:W-:-:S04]  /*fa10*/  IMAD.MOV R23, RZ, RZ, -R23 ;  /* 0x000000ffff177224 */ /* 0x000fc800078e0a17 */
[----:B------:R-:W-:Y:S02]  /*fa20*/  IMAD R7, R0, R23, R7 ;  /* 0x0000001700077224 */ /* 0x000fe400078e0207 */
[--C-:B------:R-:W-:Y:S01]  /*fa30*/  @!P1 IMAD.IADD R5, R5, 0x1, -R0.reuse ;  /* 0x0000000105059824 */ /* 0x100fe200078e0a00 */
[----:B------:R-:W-:Y:S02]  /*fa40*/  ISETP.GE.AND P1, PT, R40, RZ, PT ;  /* 0x000000ff2800720c */ /* 0x000fe40003f26270 */
[----:B--2---:R-:W-:Y:S01]  /*fa50*/  IABS R10, R38 ;  /* 0x00000026000a7213 */ /* 0x004fe20000000000 */
[--C-:B------:R-:W-:Y:S01]  /*fa60*/  @!P6 IMAD.IADD R4, R4, 0x1, -R0.reuse ;  /* 0x000000010404e824 */ /* 0x100fe200078e0a00 */
[----:B------:R-:W-:Y:S01]  /*fa70*/  ISETP.GT.U32.AND P6, PT, R0, R7, PT ;  /* 0x000000070000720c */ /* 0x000fe20003fc4070 */
[----:B------:R-:W-:Y:S01]  /*fa80*/  @!P3 IMAD.IADD R6, R6, 0x1, -R0 ;  /* 0x000000010606b824 */ /* 0x000fe200078e0a00 */
[----:B------:R-:W2:Y:S01]  /*fa90*/  LDL.LU R40, [R1+0x3fc] ;  /* 0x0003fc0001287983 */ /* 0x000ea20000300800 */
[----:B0-----:R-:W-:-:S02]  /*faa0*/  IMAD.MOV.U32 R12, RZ, RZ, R4 ;  /* 0x000000ffff0c7224 */ /* 0x001fc400078e0004 */
[----:B------:R-:W-:Y:S02]  /*fab0*/  @!P4 IMAD.MOV R6, RZ, RZ, -R6 ;  /* 0x000000ffff06c224 */ /* 0x000fe400078e0a06 */
[----:B------:R-:W-:-:S04]  /*fac0*/  IMAD.HI.U32 R24, R8, R10, RZ ;  /* 0x0000000a08187227 */ /* 0x000fc800078e00ff */
[----:B------:R-:W-:Y:S02]  /*fad0*/  @!P1 IMAD.MOV R5, RZ, RZ, -R5 ;  /* 0x000000ffff059224 */ /* 0x000fe400078e0a05 */
[----:B------:R-:W-:Y:S01]  /*fae0*/  @!P0 IMAD.MOV R12, RZ, RZ, -R12 ;  /* 0x000000ffff0c8224 */ /* 0x000fe200078e0a0c */
[----:B------:R-:W-:Y:S01]  /*faf0*/  STL [R1+0x118], R6 ;  /* 0x0001180601007387 */ /* 0x000fe20000100800 */
[----:B------:R-:W-:Y:S01]  /*fb00*/  IMAD.MOV R24, RZ, RZ, -R24 ;  /* 0x000000ffff187224 */ /* 0x000fe200078e0a18 */
[----:B---3--:R-:W-:Y:S01]  /*fb10*/  IABS R11, R36 ;  /* 0x00000024000b7213 */ /* 0x008fe20000000000 */
[----:B------:R-:W-:Y:S01]  /*fb20*/  @!P6 IMAD.IADD R7, R7, 0x1, -R0 ;  /* 0x000000010707e824 */ /* 0x000fe200078e0a00 */
[----:B------:R0:W-:Y:S01]  /*fb30*/  STL [R1+0x110], R5 ;  /* 0x0001100501007387 */ /* 0x0001e20000100800 */
[----:B------:R-:W-:Y:S01]  /*fb40*/  ISETP.GE.AND P6, PT, R36, RZ, PT ;  /* 0x000000ff2400720c */ /* 0x000fe20003fc6270 */
[C---:B------:R-:W-:Y:S02]  /*fb50*/  IMAD R10, R0.reuse, R24, R10 ;  /* 0x00000018000a7224 */ /* 0x040fe400078e020a */
[----:B------:R1:W-:Y:S04]  /*fb60*/  STL [R1+0x114], R12 ;  /* 0x0001140c01007387 */ /* 0x0003e80000100800 */
[----:B------:R-:W3:Y:S01]  /*fb70*/  LDL.LU R36, [R1+0x400] ;  /* 0x0004000001247983 */ /* 0x000ee20000300800 */
[----:B------:R-:W-:-:S02]  /*fb80*/  ISETP.GT.U32.AND P3, PT, R0, R2, PT ;  /* 0x000000020000720c */ /* 0x000fc40003f64070 */
[----:B------:R-:W-:Y:S02]  /*fb90*/  ISETP.GT.U32.AND P4, PT, R0, R10, PT ;  /* 0x0000000a0000720c */ /* 0x000fe40003f84070 */
[----:B------:R-:W-:-:S05]  /*fba0*/  IABS R9, R39 ;  /* 0x0000002700097213 */ /* 0x000fca0000000000 */
[----:B------:R-:W-:-:S04]  /*fbb0*/  IMAD.HI.U32 R23, R8, R9, RZ ;  /* 0x0000000908177227 */ /* 0x000fc800078e00ff */
[--C-:B------:R-:W-:Y:S02]  /*fbc0*/  @!P3 IMAD.IADD R2, R2, 0x1, -R0.reuse ;  /* 0x000000010202b824 */ /* 0x100fe400078e0a00 */
[----:B------:R-:W-:Y:S01]  /*fbd0*/  @!P4 IMAD.IADD R10, R10, 0x1, -R0 ;  /* 0x000000010a0ac824 */ /* 0x000fe200078e0a00 */
[C---:B------:R-:W-:Y:S02]  /*fbe0*/  ISETP.GT.U32.AND P4, PT, R0.reuse, R7, PT ;  /* 0x000000070000720c */ /* 0x040fe40003f84070 */
[C---:B------:R-:W-:Y:S01]  /*fbf0*/  ISETP.GT.U32.AND P3, PT, R0.reuse, R2, PT ;  /* 0x000000020000720c */ /* 0x040fe20003f64070 */
[----:B------:R-:W-:Y:S01]  /*fc00*/  IMAD.MOV R23, RZ, RZ, -R23 ;  /* 0x000000ffff177224 */ /* 0x000fe200078e0a17 */
[----:B------:R-:W-:Y:S01]  /*fc10*/  ISETP.GE.AND P5, PT, R37, RZ, PT ;  /* 0x000000ff2500720c */ /* 0x000fe20003fa6270 */
[----:B------:R-:W-:Y:S02]  /*fc20*/  IMAD.MOV.U32 R37, RZ, RZ, R34 ;  /* 0x000000ffff257224 */ /* 0x000fe400078e0022 */
[----:B------:R-:W-:Y:S01]  /*fc30*/  IMAD R9, R0, R23, R9 ;  /* 0x0000001700097224 */ /* 0x000fe200078e0209 */
[----:B------:R-:W-:Y:S01]  /*fc40*/  ISETP.GE.AND P0, PT, R38, RZ, PT ;  /* 0x000000ff2600720c */ /* 0x000fe20003f06270 */
[----:B------:R-:W-:-:S02]  /*fc50*/  IMAD.MOV.U32 R38, RZ, RZ, R37 ;  /* 0x000000ffff267224 */ /* 0x000fc400078e0025 */
[----:B------:R-:W3:Y:S02]  /*fc60*/  LDL.LU R37, [R1+0x404] ;  /* 0x0004040001257983 */ /* 0x000ee40000300800 */
[--C-:B------:R-:W-:Y:S01]  /*fc70*/  @!P4 IMAD.IADD R7, R7, 0x1, -R0.reuse ;  /* 0x000000010707c824 */ /* 0x100fe200078e0a00 */
[----:B------:R-:W-:Y:S01]  /*fc80*/  ISETP.GT.U32.AND P4, PT, R0, R9, PT ;  /* 0x000000090000720c */ /* 0x000fe20003f84070 */
[----:B------:R-:W-:-:S04]  /*fc90*/  @!P3 IMAD.IADD R2, R2, 0x1, -R0 ;  /* 0x000000010202b824 */ /* 0x000fc800078e0a00 */
[----:B0-----:R-:W-:Y:S02]  /*fca0*/  IMAD.MOV.U32 R5, RZ, RZ, R2 ;  /* 0x000000ffff057224 */ /* 0x001fe400078e0002 */
[----:B------:R-:W-:Y:S02]  /*fcb0*/  IMAD.MOV.U32 R34, RZ, RZ, R33 ;  /* 0x000000ffff227224 */ /* 0x000fe400078e0021 */
[----:B------:R-:W-:-:S04]  /*fcc0*/  @!P5 IMAD.MOV R5, RZ, RZ, -R5 ;  /* 0x000000ffff05d224 */ /* 0x000fc800078e0a05 */
[----:B------:R-:W-:Y:S01]  /*fcd0*/  @!P4 IMAD.IADD R9, R9, 0x1, -R0 ;  /* 0x000000010909c824 */ /* 0x000fe200078e0a00 */
[----:B------:R-:W-:Y:S01]  /*fce0*/  STL [R1+0x10c], R5 ;  /* 0x00010c0501007387 */ /* 0x000fe20000100800 */
[----:B------:R-:W-:Y:S01]  /*fcf0*/  IABS R22, R41 ;  /* 0x0000002900167213 */ /* 0x000fe20000000000 */
[----:B------:R-:W-:-:S04]  /*fd00*/  IMAD.HI.U32 R25, R8, R11, RZ ;  /* 0x0000000b08197227 */ /* 0x000fc800078e00ff */
[----:B------:R-:W-:Y:S02]  /*fd10*/  IMAD.MOV.U32 R33, RZ, RZ, R32 ;  /* 0x000000ffff217224 */ /* 0x000fe400078e0020 */
[----:B------:R-:W-:Y:S02]  /*fd20*/  IMAD.MOV.U32 R32, RZ, RZ, R26 ;  /* 0x000000ffff207224 */ /* 0x000fe400078e001a */
[----:B------:R-:W-:-:S04]  /*fd30*/  IMAD.HI.U32 R26, R8, R22, RZ ;  /* 0x00000016081a7227 */ /* 0x000fc800078e00ff */
[----:B------:R-:W-:Y:S02]  /*fd40*/  IMAD.MOV R25, RZ, RZ, -R25 ;  /* 0x000000ffff197224 */ /* 0x000fe400078e0a19 */
[----:B------:R-:W-:Y:S02]  /*fd50*/  IMAD.MOV R26, RZ, RZ, -R26 ;  /* 0x000000ffff1a7224 */ /* 0x000fe400078e0a1a */
[C---:B------:R-:W-:Y:S01]  /*fd60*/  IMAD R11, R0.reuse, R25, R11 ;  /* 0x00000019000b7224 */ /* 0x040fe200078e020b */
[----:B----4-:R-:W-:Y:S02]  /*fd70*/  IABS R4, R35 ;  /* 0x0000002300047213 */ /* 0x010fe40000000000 */
[----:B------:R-:W-:Y:S01]  /*fd80*/  ISETP.GE.AND P4, PT, R35, RZ, PT ;  /* 0x000000ff2300720c */ /* 0x000fe20003f86270 */
[----:B------:R-:W-:Y:S02]  /*fd90*/  IMAD.MOV.U32 R35, RZ, RZ, R34 ;  /* 0x000000ffff237224 */ /* 0x000fe400078e0022 */
[----:B------:R-:W4:Y:S01]  /*fda0*/  LDL.LU R34, [R1+0x408] ;  /* 0x0004080001227983 */ /* 0x000f220000300800 */
[C---:B------:R-:W-:Y:S01]  /*fdb0*/  IMAD R22, R0.reuse, R26, R22 ;  /* 0x0000001a00167224 */ /* 0x040fe200078e0216 */
[----:B------:R-:W-:-:S04]  /*fdc0*/  ISETP.GT.U32.AND P1, PT, R0, R11, PT ;  /* 0x0000000b0000720c */ /* 0x000fc80003f24070 */
[----:B------:R-:W-:Y:S01]  /*fdd0*/  ISETP.GT.U32.AND P3, PT, R0, R22, PT ;  /* 0x000000160000720c */ /* 0x000fe20003f64070 */
[----:B------:R-:W-:-:S08]  /*fde0*/  IMAD.HI.U32 R2, R8, R4, RZ ;  /* 0x0000000408027227 */ /* 0x000fd000078e00ff */
[----:B------:R-:W-:-:S04]  /*fdf0*/  @!P1 IMAD.IADD R11, R11, 0x1, -R0 ;  /* 0x000000010b0b9824 */ /* 0x000fc800078e0a00 */
[----:B------:R-:W-:Y:S01]  /*fe00*/  @!P3 IMAD.IADD R22, R22, 0x1, -R0 ;  /* 0x000000011616b824 */ /* 0x000fe200078e0a00 */
[C---:B------:R-:W-:Y:S01]  /*fe10*/  ISETP.GT.U32.AND P3, PT, R0.reuse, R11, PT ;  /* 0x0000000b0000720c */ /* 0x040fe20003f64070 */
[----:B------:R-:W-:Y:S01]  /*fe20*/  IMAD.MOV R2, RZ, RZ, -R2 ;  /* 0x000000ffff027224 */ /* 0x000fe200078e0a02 */
[C---:B------:R-:W-:Y:S02]  /*fe30*/  ISETP.GT.U32.AND P1, PT, R0.reuse, R10, PT ;  /* 0x0000000a0000720c */ /* 0x040fe40003f24070 */
[C---:B------:R-:W-:Y:S01]  /*fe40*/  ISETP.GT.U32.AND P5, PT, R0.reuse, R22, PT ;  /* 0x000000160000720c */ /* 0x040fe20003fa4070 */
[----:B------:R-:W-:Y:S02]  /*fe50*/  IMAD R2, R0, R2, R4 ;  /* 0x0000000200027224 */ /* 0x000fe400078e0204 */
[----:B------:R-:W-:-:S06]  /*fe60*/  IMAD.MOV.U32 R13, RZ, RZ, R7 ;  /* 0x000000ffff0d7224 */ /* 0x000fcc00078e0007 */
[--C-:B------:R-:W-:Y:S01]  /*fe70*/  @!P3 IMAD.IADD R11, R11, 0x1, -R0.reuse ;  /* 0x000000010b0bb824 */ /* 0x100fe200078e0a00 */
[C---:B------:R-:W-:Y:S01]  /*fe80*/  ISETP.GT.U32.AND P3, PT, R0.reuse, R2, PT ;  /* 0x000000020000720c */ /* 0x040fe20003f64070 */
[----:B------:R-:W-:Y:S01]  /*fe90*/  @!P2 IMAD.MOV R13, RZ, RZ, -R13 ;  /* 0x000000ffff0da224 */ /* 0x000fe200078e0a0d */
[----:B------:R-:W-:Y:S01]  /*fea0*/  ISETP.GT.U32.AND P2, PT, R0, R9, PT ;  /* 0x000000090000720c */ /* 0x000fe20003f44070 */
[--C-:B------:R-:W-:Y:S01]  /*feb0*/  @!P5 IMAD.IADD R22, R22, 0x1, -R0.reuse ;  /* 0x000000011616d824 */ /* 0x100fe200078e0a00 */
[----:B------:R-:W-:Y:S01]  /*fec0*/  ISETP.GE.AND P5, PT, R39, RZ, PT ;  /* 0x000000ff2700720c */ /* 0x000fe20003fa6270 */
[----:B------:R-:W-:Y:S01]  /*fed0*/  @!P1 IMAD.IADD R10, R10, 0x1, -R0 ;  /* 0x000000010a0a9824 */ /* 0x000fe200078e0a00 */
[----:B------:R-:W4:Y:S01]  /*fee0*/  LDL.LU R39, [R1+0x40c] ;  /* 0x00040c0001277983 */ /* 0x000f220000300800 */
[----:B-----5:R-:W-:Y:S02]  /*fef0*/  IABS R6, R61 ;  /* 0x0000003d00067213 */ /* 0x020fe40000000000 */
[----:B-1----:R-:W-:Y:S01]  /*ff00*/  IMAD.MOV.U32 R12, RZ, RZ, R10 ;  /* 0x000000ffff0c7224 */ /* 0x002fe200078e000a */
[----:B------:R-:W-:-:S03]  /*ff10*/  ISETP.GE.AND P1, PT, R41, RZ, PT ;  /* 0x000000ff2900720c */ /* 0x000fc60003f26270 */
[----:B------:R-:W-:Y:S02]  /*ff20*/  @!P3 IMAD.IADD R2, R2, 0x1, -R0 ;  /* 0x000000010202b824 */ /* 0x000fe400078e0a00 */
[----:B------:R-:W-:-:S04]  /*ff30*/  IMAD.HI.U32 R23, R8, R6, RZ ;  /* 0x0000000608177227 */ /* 0x000fc800078e00ff */
[----:B------:R-:W-:Y:S01]  /*ff40*/  @!P0 IMAD.MOV R12, RZ, RZ, -R12 ;  /* 0x000000ffff0c8224 */ /* 0x000fe200078e0a0c */
[C---:B------:R-:W-:Y:S01]  /*ff50*/  ISETP.GT.U32.AND P0, PT, R0.reuse, R2, PT ;  /* 0x000000020000720c */ /* 0x040fe20003f04070 */
[----:B------:R-:W-:Y:S01]  /*ff60*/  @!P6 IMAD.MOV R11, RZ, RZ, -R11 ;  /* 0x000000ffff0be224 */ /* 0x000fe200078e0a0b */
[----:B------:R-:W-:Y:S01]  /*ff70*/  STL [R1+0x104], R13 ;  /* 0x0001040d01007387 */ /* 0x000fe20000100800 */
[----:B------:R-:W-:Y:S02]  /*ff80*/  IMAD.MOV R23, RZ, RZ, -R23 ;  /* 0x000000ffff177224 */ /* 0x000fe400078e0a17 */
[----:B------:R-:W-:Y:S01]  /*ff90*/  @!P2 IMAD.IADD R9, R9, 0x1, -R0 ;  /* 0x000000010909a824 */ /* 0x000fe200078e0a00 */
[----:B------:R0:W-:Y:S01]  /*ffa0*/  STL [R1+0x100], R12 ;  /* 0x0001000c01007387 */ /* 0x0001e20000100800 */
[----:B------:R-:W-:-:S03]  /*ffb0*/  IMAD R6, R0, R23, R6 ;  /* 0x0000001700067224 */ /* 0x000fc600078e0206 */
[----:B------:R1:W-:Y:S01]  /*ffc0*/  STL [R1+0xe8], R11 ;  /* 0x0000e80b01007387 */ /* 0x0003e20000100800 */
[----:B0-----:R-:W-:Y:S02]  /*ffd0*/  IMAD.MOV.U32 R12, RZ, RZ, R22 ;  /* 0x000000ffff0c7224 */ /* 0x001fe400078e0016 */
[----:B-1----:R-:W-:Y:S02]  /*ffe0*/  IMAD.MOV.U32 R11, RZ, RZ, R9 ;  /* 0x000000ffff0b7224 */ /* 0x002fe400078e0009 */
[----:B------:R-:W-:Y:S01]  /*fff0*/  @!P1 IMAD.MOV R12, RZ, RZ, -R12 ;  /* 0x000000ffff0c9224 */ /* 0x000fe200078e0a0c */
[----:B------:R-:W-:Y:S01]  /*10000*/  ISETP.GT.U32.AND P3, PT, R0, R6, PT ;  /* 0x000000060000720c */ /* 0x000fe20003f64070 */
[----:B------:R-:W-:Y:S02]  /*10010*/  @!P5 IMAD.MOV R11, RZ, RZ, -R11 ;  /* 0x000000ffff0bd224 */ /* 0x000fe400078e0a0b */
[----:B------:R-:W-:Y:S01]  /*10020*/  @!P0 IMAD.IADD R2, R2, 0x1, -R0 ;  /* 0x0000000102028824 */ /* 0x000fe200078e0a00 */
[----:B------:R-:W-:Y:S04]  /*10030*/  STL [R1+0xec], R12 ;  /* 0x0000ec0c01007387 */ /* 0x000fe80000100800 */
[----:B------:R0:W-:Y:S01]  /*10040*/  STL [R1+0xf0], R11 ;  /* 0x0000f00b01007387 */ /* 0x0001e20000100800 */
[----:B--2---:R-:W-:Y:S01]  /*10050*/  IABS R5, R40 ;  /* 0x0000002800057213 */ /* 0x004fe20000000000 */
[----:B0-----:R-:W-:-:S04]  /*10060*/  IMAD.MOV.U32 R11, RZ, RZ, R2 ;  /* 0x000000ffff0b7224 */ /* 0x001fc800078e0002 */
[----:B------:R-:W-:Y:S01]  /*10070*/  @!P4 IMAD.MOV R11, RZ, RZ, -R11 ;  /* 0x000000ffff0bc224 */ /* 0x000fe200078e0a0b */
[----:B---3--:R-:W-:Y:S01]  /*10080*/  IABS R4, R36 ;  /* 0x0000002400047213 */ /* 0x008fe20000000000 */
[----:B------:R-:W-:Y:S01]  /*10090*/  @!P3 IMAD.IADD R6, R6, 0x1, -R0 ;  /* 0x000000010606b824 */ /* 0x000fe200078e0a00 */
[----:B------:R-:W-:Y:S02]  /*100a0*/  ISETP.GE.AND P3, PT, R36, RZ, PT ;  /* 0x000000ff2400720c */ /* 0x000fe40003f66270 */
[----:B------:R0:W-:Y:S04]  /*100b0*/  STL [R1+0xfc], R11 ;  /* 0x0000fc0b01007387 */ /* 0x0001e80000100800 */
[----:B------:R-:W2:Y:S01]  /*100c0*/  LDL.LU R36, [R1+0x418] ;  /* 0x0004180001247983 */ /* 0x000ea20000300800 */
[----:B------:R-:W-:-:S04]  /*100d0*/  IMAD.HI.U32 R24, R8, R5, RZ ;  /* 0x0000000508187227 */ /* 0x000fc800078e00ff */
[----:B------:R-:W-:-:S04]  /*100e0*/  IMAD.MOV R24, RZ, RZ, -R24 ;  /* 0x000000ffff187224 */ /* 0x000fc800078e0a18 */
[C---:B------:R-:W-:Y:S01]  /*100f0*/  IMAD R5, R0.reuse, R24, R5 ;  /* 0x0000001800057224 */ /* 0x040fe200078e0205 */
[----:B------:R-:W-:-:S04]  /*10100*/  ISETP.GT.U32.AND P5, PT, R0, R6, PT ;  /* 0x000000060000720c */ /* 0x000fc80003fa4070 */
[----:B------:R-:W-:Y:S01]  /*10110*/  ISETP.GT.U32.AND P6, PT, R0, R5, PT ;  /* 0x000000050000720c */ /* 0x000fe20003fc4070 */
[----:B------:R-:W-:Y:S01]  /*10120*/  IMAD.HI.U32 R10, R8, R4, RZ ;  /* 0x00000004080a7227 */ /* 0x000fe200078e00ff */
[----:B------:R-:W-:-:S07]  /*10130*/  IABS R23, R37 ;  /* 0x0000002500177213 */ /* 0x000fce0000000000 */
[----:B------:R-:W-:-:S04]  /*10140*/  @!P5 IMAD.IADD R6, R6, 0x1, -R0 ;  /* 0x000000010606d824 */ /* 0x000fc800078e0a00 */
[----:B------:R-:W-:Y:S01]  /*10150*/  @!P6 IMAD.IADD R5, R5, 0x1, -R0 ;  /* 0x000000010505e824 */ /* 0x000fe200078e0a00 */
[----:B------:R-:W-:Y:S01]  /*10160*/  ISETP.GE.AND P5, PT, R37, RZ, PT ;  /* 0x000000ff2500720c */ /* 0x000fe20003fa6270 */
[----:B------:R-:W-:Y:S02]  /*10170*/  IMAD.MOV.U32 R37, RZ, RZ, R35 ;  /* 0x000000ffff257224 */ /* 0x000fe400078e0023 */
[----:B------:R-:W3:Y:S01]  /*10180*/  LDL.LU R35, [R1+0x41c] ;  /* 0x00041c0001237983 */ /* 0x000ee20000300800 */
[C---:B------:R-:W-:Y:S01]  /*10190*/  ISETP.GT.U32.AND P6, PT, R0.reuse, R5, PT ;  /* 0x000000050000720c */ /* 0x040fe20003fc4070 */
[----:B------:R-:W-:Y:S02]  /*101a0*/  IMAD.MOV R10, RZ, RZ, -R10 ;  /* 0x000000ffff0a7224 */ /* 0x000fe400078e0a0a */
[----:B------:R-:W-:Y:S02]  /*101b0*/  IMAD.MOV.U32 R7, RZ, RZ, R23 ;  /* 0x000000ffff077224 */ /* 0x000fe400078e0017 */
[----:B------:R-:W-:-:S02]  /*101c0*/  IMAD R4, R0, R10, R4 ;  /* 0x0000000a00047224 */ /* 0x000fc400078e0204 */
[----:B------:R-:W-:-:S04]  /*101d0*/  IMAD.HI.U32 R10, R8, R7, RZ ;  /* 0x00000007080a7227 */ /* 0x000fc800078e00ff */
[----:B------:R-:W-:Y:S02]  /*101e0*/  IMAD.MOV R9, RZ, RZ, -R10 ;  /* 0x000000ffff097224 */ /* 0x000fe400078e0a0a */
[----:B------:R-:W-:Y:S01]  /*101f0*/  @!P6 IMAD.IADD R5, R5, 0x1, -R0 ;  /* 0x000000010505e824 */ /* 0x000fe200078e0a00 */
[----:B----4-:R-:W-:Y:S02]  /*10200*/  IABS R10, R34 ;  /* 0x00000022000a7213 */ /* 0x010fe40000000000 */
[----:B------:R-:W-:Y:S02]  /*10210*/  ISETP.GE.AND P6, PT, R34, RZ, PT ;  /* 0x000000ff2200720c */ /* 0x000fe40003fc6270 */
[----:B------:R-:W4:Y:S01]  /*10220*/  LDL.LU R34, [R1+0x420] ;  /* 0x0004200001227983 */ /* 0x000f220000300800 */
[----:B------:R-:W-:Y:S01]  /*10230*/  ISETP.GT.U32.AND P0, PT, R0, R4, PT ;  /* 0x000000040000720c */ /* 0x000fe20003f04070 */
[----:B------:R-:W-:-:S12]  /*10240*/  IMAD.HI.U32 R2, R8, R10, RZ ;  /* 0x0000000a08027227 */ /* 0x000fd800078e00ff */
[----:B------:R-:W-:-:S05]  /*10250*/  @!P0 IMAD.IADD R4, R4, 0x1, -R0 ;  /* 0x0000000104048824 */ /* 0x000fca00078e0a00 */
[C---:B------:R-:W-:Y:S01]  /*10260*/  ISETP.GT.U32.AND P0, PT, R0.reuse, R4, PT ;  /* 0x000000040000720c */ /* 0x040fe20003f04070 */
[----:B------:R-:W-:Y:S02]  /*10270*/  IMAD R9, R0, R9, R7 ;  /* 0x0000000900097224 */ /* 0x000fe400078e0207 */
[----:B------:R-:W-:Y:S01]  /*10280*/  IMAD.MOV R2, RZ, RZ, -R2 ;  /* 0x000000ffff027224 */ /* 0x000fe200078e0a02 */
[----:B------:R-:W-:-:S03]  /*10290*/  ISETP.GE.AND P2, PT, R40, RZ, PT ;  /* 0x000000ff2800720c */ /* 0x000fc60003f46270 */
[----:B------:R-:W-:Y:S01]  /*102a0*/  IMAD R10, R0, R2, R10 ;  /* 0x00000002000a7224 */ /* 0x000fe200078e020a */
[----:B------:R-:W-:-:S05]  /*102b0*/  IABS R7, R39 ;  /* 0x0000002700077213 */ /* 0x000fca0000000000 */
[----:B------:R-:W-:Y:S01]  /*102c0*/  @!P0 IMAD.IADD R4, R4, 0x1, -R0 ;  /* 0x0000000104048824 */ /* 0x000fe200078e0a00 */
[----:B------:R-:W-:Y:S01]  /*102d0*/  ISETP.GT.U32.AND P0, PT, R0, R10, PT ;  /* 0x0000000a0000720c */ /* 0x000fe20003f04070 */
[----:B0-----:R-:W-:-:S04]  /*102e0*/  IMAD.HI.U32 R11, R8, R7, RZ ;  /* 0x00000007080b7227 */ /* 0x001fc800078e00ff */
[----:B------:R-:W-:Y:S01]  /*102f0*/  IMAD.MOV R11, RZ, RZ, -R11 ;  /* 0x000000ffff0b7224 */ /* 0x000fe200078e0a0b */
[----:B------:R-:W-:Y:S01]  /*10300*/  ISETP.GE.AND P1, PT, R61, RZ, PT ;  /* 0x000000ff3d00720c */ /* 0x000fe20003f26270 */
[----:B------:R-:W-:Y:S02]  /*10310*/  IMAD.MOV.U32 R12, RZ, RZ, R5 ;  /* 0x000000ffff0c7224 */ /* 0x000fe400078e0005 */
[----:B------:R-:W-:Y:S02]  /*10320*/  IMAD R7, R0, R11, R7 ;  /* 0x0000000b00077224 */ /* 0x000fe400078e0207 */
[----:B------:R-:W-:-:S03]  /*10330*/  @!P2 IMAD.MOV R12, RZ, RZ, -R12 ;  /* 0x000000ffff0ca224 */ /* 0x000fc600078e0a0c */
[----:B------:R-:W-:Y:S01]  /*10340*/  ISETP.GT.U32.AND P2, PT, R0, R7, PT ;  /* 0x000000070000720c */ /* 0x000fe20003f44070 */
[----:B------:R-:W-:Y:S01]  /*10350*/  @!P0 IMAD.IADD R10, R10, 0x1, -R0 ;  /* 0x000000010a0a8824 */ /* 0x000fe200078e0a00 */
[----:B------:R-:W-:-:S03]  /*10360*/  IABS R2, R38 ;  /* 0x0000002600027213 */ /* 0x000fc60000000000 */
[----:B------:R-:W-:Y:S01]  /*10370*/  @!P1 IMAD.MOV R6, RZ, RZ, -R6 ;  /* 0x000000ffff069224 */ /* 0x000fe200078e0a06 */
[----:B------:R-:W-:Y:S01]  /*10380*/  ISETP.GT.U32.AND P0, PT, R0, R10, PT ;  /* 0x0000000a0000720c */ /* 0x000fe20003f04070 */
[----:B------:R-:W-:-:S03]  /*10390*/  IMAD.HI.U32 R5, R8, R2, RZ ;  /* 0x0000000208057227 */ /* 0x000fc600078e00ff */
[----:B------:R0:W-:Y:S01]  /*103a0*/  STL [R1+0xf4], R6 ;  /* 0x0000f40601007387 */ /* 0x0001e20000100800 */
[----:B------:R-:W-:Y:S02]  /*103b0*/  @!P3 IMAD.MOV R4, RZ, RZ, -R4 ;  /* 0x000000ffff04b224 */ /* 0x000fe400078e0a04 */
[----:B------:R-:W-:Y:S02]  /*103c0*/  IMAD.MOV R5, RZ, RZ, -R5 ;  /* 0x000000ffff057224 */ /* 0x000fe400078e0a05 */
[----:B------:R-:W-:Y:S01]  /*103d0*/  @!P2 IMAD.IADD R7, R7, 0x1, -R0 ;  /* 0x000000010707a824 */ /* 0x000fe200078e0a00 */
[----:B------:R-:W-:Y:S01]  /*103e0*/  STL [R1+0xf8], R12 ;  /* 0x0000f80c01007387 */ /* 0x000fe20000100800 */
[C---:B------:R-:W-:Y:S01]  /*103f0*/  IMAD R2, R0.reuse, R5, R2 ;  /* 0x0000000500027224 */ /* 0x040fe200078e0202 */
[----:B0-----:R-:W-:Y:S02]  /*10400*/  IABS R6, R37 ;  /* 0x0000002500067213 */ /* 0x001fe40000000000 */
[----:B------:R2:W-:Y:S01]  /*10410*/  STL [R1+0x1a8], R4 ;  /* 0x0001a80401007387 */ /* 0x0005e20000100800 */
[----:B------:R-:W-:Y:S01]  /*10420*/  ISETP.GT.U32.AND P2, PT, R0, R7, PT ;  /* 0x000000070000720c */ /* 0x000fe20003f44070 */
[----:B------:R-:W-:-:S02]  /*10430*/  @!P0 IMAD.IADD R10, R10, 0x1, -R0 ;  /* 0x000000010a0a8824 */ /* 0x000fc400078e0a00 */
[----:B------:R-:W-:Y:S01]  /*10440*/  IMAD.HI.U32 R23, R8, R6, RZ ;  /* 0x0000000608177227 */ /* 0x000fe200078e00ff */
[----:B------:R-:W-:-:S03]  /*10450*/  ISETP.GT.U32.AND P0, PT, R0, R2, PT ;  /* 0x000000020000720c */ /* 0x000fc60003f04070 */
[----:B------:R-:W-:Y:S01]  /*10460*/  IMAD.MOV R23, RZ, RZ, -R23 ;  /* 0x000000ffff177224 */ /* 0x000fe200078e0a17 */
[----:B------:R-:W-:-:S03]  /*10470*/  ISETP.GT.U32.AND P4, PT, R0, R9, PT ;  /* 0x000000090000720c */ /* 0x000fc60003f84070 */
[----:B------:R-:W-:Y:S02]  /*10480*/  IMAD R6, R0, R23, R6 ;  /* 0x0000001700067224 */ /* 0x000fe400078e0206 */
[----:B------:R-:W-:Y:S01]  /*10490*/  @!P2 IMAD.IADD R7, R7, 0x1, -R0 ;  /* 0x000000010707a824 */ /* 0x000fe200078e0a00 */
[----:B--2---:R-:W-:-:S05]  /*104a0*/  IABS R4, R36 ;  /* 0x0000002400047213 */ /* 0x004fca0000000000 */
[----:B------:R-:W-:-:S04]  /*104b0*/  IMAD.HI.U32 R22, R8, R4, RZ ;  /* 0x0000000408167227 */ /* 0x000fc800078e00ff */
[----:B------:R-:W-:Y:S01]  /*104c0*/  IMAD.MOV R22, RZ, RZ, -R22 ;  /* 0x000000ffff167224 */ /* 0x000fe200078e0a16 */
[----:B------:R-:W-:-:S03]  /*104d0*/  ISETP.GT.U32.AND P2, PT, R0, R6, PT ;  /* 0x000000060000720c */ /* 0x000fc60003f44070 */
[----:B------:R-:W-:Y:S02]  /*104e0*/  IMAD R4, R0, R22, R4 ;  /* 0x0000001600047224 */ /* 0x000fe400078e0204 */
[----:B------:R-:W-:-:S03]  /*104f0*/  @!P0 IMAD.IADD R2, R2, 0x1, -R0 ;  /* 0x0000000102028824 */ /* 0x000fc600078e0a00 */
[----:B------:R-:W-:Y:S01]  /*10500*/  ISETP.GT.U32.AND P0, PT, R0, R4, PT ;  /* 0x000000040000720c */ /* 0x000fe20003f04070 */
[----:B------:R-:W-:Y:S01]  /*10510*/  @!P4 IMAD.IADD R9, R9, 0x1, -R0 ;  /* 0x000000010909c824 */ /* 0x000fe200078e0a00 */
[----:B------:R-:W-:-:S03]  /*10520*/  IABS R5, R33 ;  /* 0x0000002100057213 */ /* 0x000fc60000000000 */
[----:B------:R-:W-:Y:S01]  /*10530*/  @!P2 IMAD.IADD R6, R6, 0x1, -R0 ;  /* 0x000000010606a824 */ /* 0x000fe200078e0a00 */
[----:B------:R-:W-:Y:S01]  /*10540*/  ISETP.GT.U32.AND P1, PT, R0, R9, PT ;  /* 0x000000090000720c */ /* 0x000fe20003f24070 */
[----:B------:R-:W-:-:S06]  /*10550*/  IMAD.HI.U32 R24, R8, R5, RZ ;  /* 0x0000000508187227 */ /* 0x000fcc00078e00ff */
[----:B------:R-:W-:Y:S01]  /*10560*/  @!P0 IMAD.IADD R4, R4, 0x1, -R0 ;  /* 0x0000000104048824 */ /* 0x000fe200078e0a00 */
[----:B------:R-:W-:Y:S01]  /*10570*/  ISETP.GT.U32.AND P0, PT, R0, R6, PT ;  /* 0x000000060000720c */ /* 0x000fe20003f04070 */
[----:B------:R-:W-:Y:S01]  /*10580*/  IMAD.MOV R24, RZ, RZ, -R24 ;  /* 0x000000ffff187224 */ /* 0x000fe200078e0a18 */
[----:B---3--:R-:W-:-:S03]  /*10590*/  IABS R11, R35 ;  /* 0x00000023000b7213 */ /* 0x008fc60000000000 */
[----:B------:R-:W-:Y:S02]  /*105a0*/  @!P1 IMAD.IADD R9, R9, 0x1, -R0 ;  /* 0x0000000109099824 */ /* 0x000fe400078e0a00 */
[----:B------:R-:W-:Y:S02]  /*105b0*/  IMAD R5, R0, R24, R5 ;  /* 0x0000001800057224 */ /* 0x000fe400078e0205 */
[----:B------:R-:W-:Y:S01]  /*105c0*/  IMAD.HI.U32 R22, R8, R11, RZ ;  /* 0x0000000b08167227 */ /* 0x000fe200078e00ff */
[----:B------:R-:W-:-:S03]  /*105d0*/  ISETP.GE.AND P4, PT, R39, RZ, PT ;  /* 0x000000ff2700720c */ /* 0x000fc60003f86270 */
[----:B------:R-:W-:Y:S02]  /*105e0*/  IMAD.MOV.U32 R12, RZ, RZ, R9 ;  /* 0x000000ffff0c7224 */ /* 0x000fe400078e0009 */
[----:B------:R-:W-:Y:S01]  /*105f0*/  @!P0 IMAD.IADD R6, R6, 0x1, -R0 ;  /* 0x0000000106068824 */ /* 0x000fe200078e0a00 */
[C---:B------:R-:W-:Y:S01]  /*10600*/  ISETP.GT.U32.AND P0, PT, R0.reuse, R5, PT ;  /* 0x000000050000720c */ /* 0x040fe20003f04070 */
[----:B------:R-:W-:Y:S02]  /*10610*/  IMAD.MOV R22, RZ, RZ, -R22 ;  /* 0x000000ffff167224 */ /* 0x000fe400078e0a16 */
[----:B------:R-:W-:Y:S01]  /*10620*/  @!P5 IMAD.MOV R12, RZ, RZ, -R12 ;  /* 0x000000ffff0cd224 */ /* 0x000fe200078e0a0c */
[----:B------:R-:W-:Y:S01]  /*10630*/  ISETP.GE.AND P1, PT, R37, RZ, PT ;  /* 0x000000ff2500720c */ /* 0x000fe20003f26270 */
[----:B------:R-:W-:Y:S01]  /*10640*/  IMAD R11, R0, R22, R11 ;  /* 0x00000016000b7224 */ /* 0x000fe200078e020b */
[----:B------:R-:W-:Y:S02]  /*10650*/  IABS R22, R32 ;  /* 0x0000002000167213 */ /* 0x000fe40000000000 */
[----:B------:R0:W-:Y:S01]  /*10660*/  STL [R1+0xe4], R12 ;  /* 0x0000e40c01007387 */ /* 0x0001e20000100800 */
[----:B------:R-:W-:-:S02]  /*10670*/  IABS R23, R28 ;  /* 0x0000001c00177213 */ /* 0x000fc40000000000 */
[----:B------:R-:W-:Y:S01]  /*10680*/  IMAD.MOV.U32 R24, RZ, RZ, R22 ;  /* 0x000000ffff187224 */ /* 0x000fe200078e0016 */
[----:B------:R-:W-:Y:S01]  /*10690*/  ISETP.GT.U32.AND P5, PT, R0, R4, PT ;  /* 0x000000040000720c */ /* 0x000fe20003fa4070 */
[----:B------:R-:W-:Y:S02]  /*106a0*/  @!P4 IMAD.MOV R7, RZ, RZ, -R7 ;  /* 0x000000ffff07c224 */ /* 0x000fe400078e0a07 */
[----:B0-----:R-:W-:Y:S02]  /*106b0*/  IMAD.MOV.U32 R12, RZ, RZ, R10 ;  /* 0x000000ffff0c7224 */ /* 0x001fe400078e000a */
[----:B------:R-:W-:Y:S02]  /*106c0*/  IMAD.MOV.U32 R22, RZ, RZ, R23 ;  /* 0x000000ffff167224 */ /* 0x000fe400078e0017 */
[----:B------:R-:W-:Y:S01]  /*106d0*/  @!P6 IMAD.MOV R12, RZ, RZ, -R12 ;  /* 0x000000ffff0ce224 */ /* 0x000fe200078e0a0c */
[----:B------:R-:W-:Y:S01]  /*106e0*/  IABS R23, R27 ;  /* 0x0000001b00177213 */ /* 0x000fe20000000000 */
[----:B------:R-:W-:-:S02]  /*106f0*/  @!P0 IMAD.IADD R5, R5, 0x1, -R0 ;  /* 0x0000000105058824 */ /* 0x000fc400078e0a00 */
[----:B------:R-:W-:Y:S01]  /*10700*/  IMAD.HI.U32 R9, R8, R24, RZ ;  /* 0x0000001808097227 */ /* 0x000fe200078e00ff */
[C---:B------:R-:W-:Y:S01]  /*10710*/  ISETP.GT.U32.AND P2, PT, R0.reuse, R2, PT ;  /* 0x000000020000720c */ /* 0x040fe20003f44070 */
[----:B------:R-:W-:Y:S02]  /*10720*/  STL [R1+0xe0], R12 ;  /* 0x0000e00c01007387 */ /* 0x000fe40000100800 */
[----:B------:R-:W-:Y:S01]  /*10730*/  @!P1 IMAD.MOV R6, RZ, RZ, -R6 ;  /* 0x000000ffff069224 */ /* 0x000fe200078e0a06 */
[----:B------:R-:W-:Y:S01]  /*10740*/  ISETP.GT.U32.AND P1, PT, R0, R5, PT ;  /* 0x000000050000720c */ /* 0x000fe20003f24070 */
[----:B------:R-:W-:Y:S01]  /*10750*/  IMAD.MOV R10, RZ, RZ, -R9 ;  /* 0x000000ffff0a7224 */ /* 0x000fe200078e0a09 */
[----:B------:R0:W-:Y:S01]  /*10760*/  STL [R1+0xdc], R7 ;  /* 0x0000dc0701007387 */ /* 0x0001e20000100800 */
[----:B------:R-:W-:Y:S01]  /*10770*/  IMAD.HI.U32 R9, R8, R23, RZ ;  /* 0x0000001708097227 */ /* 0x000fe200078e00ff */
[----:B------:R-:W-:Y:S02]  /*10780*/  ISETP.GE.AND P3, PT, R38, RZ, PT ;  /* 0x000000ff2600720c */ /* 0x000fe40003f66270 */
[C---:B------:R-:W-:Y:S01]  /*10790*/  ISETP.GT.U32.AND P6, PT, R0.reuse, R11, PT ;  /* 0x0000000b0000720c */ /* 0x040fe20003fc4070 */
[----:B------:R-:W-:-:S02]  /*107a0*/  IMAD R10, R0, R10, R24 ;  /* 0x0000000a000a7224 */ /* 0x000fc400078e0218 */
[----:B0-----:R-:W-:-:S04]  /*107b0*/  IMAD.HI.U32 R7, R8, R22, RZ ;  /* 0x0000001608077227 */ /* 0x001fc800078e00ff */
[----:B------:R-:W-:Y:S02]  /*107c0*/  IMAD.MOV R7, RZ, RZ, -R7 ;  /* 0x000000ffff077224 */ /* 0x000fe400078e0a07 */
[----:B------:R-:W-:Y:S02]  /*107d0*/  IMAD.MOV R9, RZ, RZ, -R9 ;  /* 0x000000ffff097224 */ /* 0x000fe400078e0a09 */
[----:B------:R-:W-:Y:S01]  /*107e0*/  @!P5 IMAD.IADD R4, R4, 0x1, -R0 ;  /* 0x000000010404d824 */ /* 0x000fe200078e0a00 */
[C---:B------:R-:W-:Y:S01]  /*107f0*/  ISETP.GT.U32.AND P5, PT, R0.reuse, R10, PT ;  /* 0x0000000a0000720c */ /* 0x040fe20003fa4070 */
[C---:B------:R-:W-:Y:S01]  /*10800*/  IMAD R22, R0.reuse, R7, R22 ;  /* 0x0000000700167224 */ /* 0x040fe200078e0216 */
[----:B------:R-:W-:Y:S01]  /*10810*/  IABS R7, R31 ;  /* 0x0000001f00077213 */ /* 0x000fe20000000000 */
[----:B------:R-:W-:Y:S02]  /*10820*/  IMAD R23, R0, R9, R23 ;  /* 0x0000000900177224 */ /* 0x000fe400078e0217 */
[--C-:B------:R-:W-:Y:S01]  /*10830*/  @!P2 IMAD.IADD R2, R2, 0x1, -R0.reuse ;  /* 0x000000010202a824 */ /* 0x100fe200078e0a00 */
[----:B------:R-:W-:Y:S01]  /*10840*/  ISETP.GE.AND P2, PT, R36, RZ, PT ;  /* 0x000000ff2400720c */ /* 0x000fe20003f46270 */
[----:B------:R-:W-:Y:S01]  /*10850*/  @!P1 IMAD.IADD R5, R5, 0x1, -R0 ;  /* 0x0000000105059824 */ /* 0x000fe200078e0a00 */
[----:B------:R-:W-:Y:S01]  /*10860*/  ISETP.GT.U32.AND P1, PT, R0, R23, PT ;  /* 0x000000170000720c */ /* 0x000fe20003f24070 */
[----:B------:R-:W-:-:S02]  /*10870*/  @!P3 IMAD.MOV R2, RZ, RZ, -R2 ;  /* 0x000000ffff02b224 */ /* 0x000fc400078e0a02 */
[----:B------:R-:W-:-:S04]  /*10880*/  IMAD.HI.U32 R24, R8, R7, RZ ;  /* 0x0000000708187227 */ /* 0x000fc800078e00ff */
[----:B------:R-:W-:Y:S01]  /*10890*/  @!P6 IMAD.IADD R11, R11, 0x1, -R0 ;  /* 0x000000010b0be824 */ /* 0x000fe200078e0a00 */
[----:B------:R0:W-:Y:S01]  /*108a0*/  STL [R1+0xd8], R2 ;  /* 0x0000d80201007387 */ /* 0x0001e20000100800 */
[----:B------:R-:W-:-:S03]  /*108b0*/  IMAD.MOV R24, RZ, RZ, -R24 ;  /* 0x000000ffff187224 */ /* 0x000fc600078e0a18 */
[----:B------:R-:W-:Y:S01]  /*108c0*/  ISETP.GT.U32.AND P0, PT, R0, R11, PT ;  /* 0x0000000b0000720c */ /* 0x000fe20003f04070 */
[----:B------:R-:W-:Y:S02]  /*108d0*/  @!P5 IMAD.IADD R10, R10, 0x1, -R0 ;  /* 0x000000010a0ad824 */ /* 0x000fe400078e0a00 */
[C---:B------:R-:W-:Y:S02]  /*108e0*/  IMAD R24, R0.reuse, R24, R7 ;  /* 0x0000001800187224 */ /* 0x040fe400078e0207 */
[----:B0-----:R-:W-:Y:S01]  /*108f0*/  IMAD.MOV.U32 R2, RZ, RZ, R4 ;  /* 0x000000ffff027224 */ /* 0x001fe200078e0004 */
[----:B------:R-:W-:Y:S01]  /*10900*/  ISETP.GE.AND P6, PT, R35, RZ, PT ;  /* 0x000000ff2300720c */ /* 0x000fe20003fc6270 */
[----:B------:R-:W-:Y:S02]  /*10910*/  @!P1 IMAD.IADD R23, R23, 0x1, -R0 ;  /* 0x0000000117179824 */ /* 0x000fe400078e0a00 */
[----:B------:R-:W-:Y:S01]  /*10920*/  @!P2 IMAD.MOV R2, RZ, RZ, -R2 ;  /* 0x000000ffff02a224 */ /* 0x000fe200078e0a02 */
[----:B------:R-:W-:-:S02]  /*10930*/  ISETP.GT.U32.AND P2, PT, R0, R22, PT ;  /* 0x000000160000720c */ /* 0x000fc40003f44070 */
[C---:B------:R-:W-:Y:S02]  /*10940*/  ISETP.GT.U32.AND P5, PT, R0.reuse, R10, PT ;  /* 0x0000000a0000720c */ /* 0x040fe40003fa4070 */
[----:B------:R-:W-:Y:S01]  /*10950*/  ISETP.GT.U32.AND P1, PT, R0, R24, PT ;  /* 0x000000180000720c */ /* 0x000fe20003f24070 */
[----:B------:R-:W-:Y:S01]  /*10960*/  @!P0 IMAD.IADD R11, R11, 0x1, -R0 ;  /* 0x000000010b0b8824 */ /* 0x000fe200078e0a00 */
[----:B------:R-:W-:Y:S01]  /*10970*/  ISETP.GE.AND P0, PT, R33, RZ, PT ;  /* 0x000000ff2100720c */ /* 0x000fe20003f06270 */
[----:B------:R0:W-:Y:S02]  /*10980*/  STL [R1+0xd4], R6 ;  /* 0x0000d40601007387 */ /* 0x0001e40000100800 */
[----:B------:R-:W-:Y:S01]  /*10990*/  @!P6 IMAD.MOV R11, RZ, RZ, -R11 ;  /* 0x000000ffff0be224 */ /* 0x000fe200078e0a0b */
[----:B----4-:R-:W-:-:S05]  /*109a0*/  IABS R26, R34 ;  /* 0x00000022001a7213 */ /* 0x010fca0000000000 */
[----:B------:R-:W-:-:S04]  /*109b0*/  IMAD.HI.U32 R25, R8, R26, RZ ;  /* 0x0000001a08197227 */ /* 0x000fc800078e00ff */
[----:B------:R-:W-:-:S04]  /*109c0*/  IMAD.MOV R25, RZ, RZ, -R25 ;  /* 0x000000ffff197224 */ /* 0x000fc800078e0a19 */
[----:B------:R-:W-:-:S05]  /*109d0*/  IMAD R26, R0, R25, R26 ;  /* 0x00000019001a7224 */ /* 0x000fca00078e021a */
[----:B------:R-:W-:-:S13]  /*109e0*/  ISETP.GT.U32.AND P4, PT, R0, R26, PT ;  /* 0x0000001a0000720c */ /* 0x000fda0003f84070 */
[----:B------:R-:W-:-:S05]  /*109f0*/  @!P4 IMAD.IADD R26, R26, 0x1, -R0 ;  /* 0x000000011a1ac824 */ /* 0x000fca00078e0a00 */
[----:B------:R-:W-:Y:S02]  /*10a00*/  ISETP.GT.U32.AND P3, PT, R0, R26, PT ;  /* 0x0000001a0000720c */ /* 0x000fe40003f64070 */
[----:B------:R-:W-:Y:S01]  /*10a10*/  ISETP.GE.AND P4, PT, R34, RZ, PT ;  /* 0x000000ff2200720c */ /* 0x000fe20003f86270 */
[--C-:B------:R-:W-:Y:S01]  /*10a20*/  @!P2 IMAD.IADD R22, R22, 0x1, -R0.reuse ;  /* 0x000000011616a824 */ /* 0x100fe200078e0a00 */
[----:B0-----:R-:W-:Y:S01]  /*10a30*/  IABS R6, R30 ;  /* 0x0000001e00067213 */ /* 0x001fe20000000000 */
[--C-:B------:R-:W-:Y:S01]  /*10a40*/  @!P5 IMAD.IADD R10, R10, 0x1, -R0.reuse ;  /* 0x000000010a0ad824 */ /* 0x100fe200078e0a00 */
[----:B------:R-:W-:Y:S01]  /*10a50*/  STL [R1+0xd0], R2 ;  /* 0x0000d00201007387 */ /* 0x000fe20000100800 */
[----:B------:R-:W-:-:S06]  /*10a60*/  @!P1 IMAD.IADD R24, R24, 0x1, -R0 ;  /* 0x0000000118189824 */ /* 0x000fcc00078e0a00 */
[----:B------:R-:W-:Y:S01]  /*10a70*/  @!P3 IMAD.IADD R26, R26, 0x1, -R0 ;  /* 0x000000011a1ab824 */ /* 0x000fe200078e0a00 */
[----:B------:R-:W-:Y:S01]  /*10a80*/  ISETP.GE.AND P3, PT, R32, RZ, PT ;  /* 0x000000ff2000720c */ /* 0x000fe20003f66270 */
[----:B------:R-:W-:Y:S01]  /*10a90*/  IMAD.HI.U32 R7, R8, R6, RZ ;  /* 0x0000000608077227 */ /* 0x000fe200078e00ff */
[----:B------:R-:W-:Y:S01]  /*10aa0*/  IABS R9, R29 ;  /* 0x0000001d00097213 */ /* 0x000fe20000000000 */
[----:B------:R0:W-:Y:S02]  /*10ab0*/  STL [R1+0xc4], R11 ;  /* 0x0000c40b01007387 */ /* 0x0001e40000100800 */
[----:B------:R-:W-:Y:S01]  /*10ac0*/  IMAD.MOV.U32 R12, RZ, RZ, R26 ;  /* 0x000000ffff0c7224 */ /* 0x000fe200078e001a */
[C---:B------:R-:W-:Y:S02]  /*10ad0*/  ISETP.GT.U32.AND P1, PT, R0.reuse, R22, PT ;  /* 0x000000160000720c */ /* 0x040fe40003f24070 */
[----:B------:R-:W-:Y:S01]  /*10ae0*/  ISETP.GT.U32.AND P6, PT, R0, R23, PT ;  /* 0x000000170000720c */ /* 0x000fe20003fc4070 */
[----:B------:R-:W-:Y:S01]  /*10af0*/  @!P4 IMAD.MOV R12, RZ, RZ, -R12 ;  /* 0x000000ffff0cc224 */ /* 0x000fe200078e0a0c */
[----:B------:R-:W-:Y:S01]  /*10b00*/  ISETP.GE.AND P5, PT, R28, RZ, PT ;  /* 0x000000ff1c00720c */ /* 0x000fe20003fa6270 */
[----:B0-----:R-:W-:Y:S01]  /*10b10*/  IMAD.MOV.U32 R11, RZ, RZ, R5 ;  /* 0x000000ffff0b7224 */ /* 0x001fe200078e0005 */
[----:B------:R-:W-:Y:S01]  /*10b20*/  IABS R4, R48 ;  /* 0x0000003000047213 */ /* 0x000fe20000000000 */
[----:B------:R-:W-:Y:S01]  /*10b30*/  IMAD.MOV.U32 R5, RZ, RZ, R10 ;  /* 0x000000ffff057224 */ /* 0x000fe200078e000a */
[----:B------:R-:W-:Y:S01]  /*10b40*/  ISETP.GT.U32.AND P4, PT, R0, R24, PT ;  /* 0x000000180000720c */ /* 0x000fe20003f84070 */
[----:B------:R-:W-:-:S02]  /*10b50*/  IMAD.MOV R7, RZ, RZ, -R7 ;  /* 0x000000ffff077224 */ /* 0x000fc400078e0a07 */
[----:B------:R-:W-:Y:S01]  /*10b60*/  IMAD.HI.U32 R28, R8, R9, RZ ;  /* 0x00000009081c7227 */ /* 0x000fe200078e00ff */
[----:B------:R-:W-:-:S03]  /*10b70*/  ISETP.GE.AND P2, PT, R27, RZ, PT ;  /* 0x000000ff1b00720c */ /* 0x000fc60003f46270 */
[----:B------:R-:W-:Y:S02]  /*10b80*/  @!P0 IMAD.MOV R11, RZ, RZ, -R11 ;  /* 0x000000ffff0b8224 */ /* 0x000fe400078e0a0b */
[----:B------:R-:W-:Y:S01]  /*10b90*/  @!P3 IMAD.MOV R5, RZ, RZ, -R5 ;  /* 0x000000ffff05b224 */ /* 0x000fe200078e0a05 */
[----:B------:R-:W-:Y:S01]  /*10ba0*/  ISETP.GE.AND P3, PT, R31, RZ, PT ;  /* 0x000000ff1f00720c */ /* 0x000fe20003f66270 */
[----:B------:R-:W-:Y:S01]  /*10bb0*/  IMAD R6, R0, R7, R6 ;  /* 0x0000000700067224 */ /* 0x000fe200078e0206 */
[----:B------:R-:W-:Y:S01]  /*10bc0*/  STL [R1+0xc0], R12 ;  /* 0x0000c00c01007387 */ /* 0x000fe20000100800 */
[----:B------:R-:W-:-:S04]  /*10bd0*/  IMAD.HI.U32 R27, R8, R4, RZ ;  /* 0x00000004081b7227 */ /* 0x000fc800078e00ff */
[----:B------:R-:W-:Y:S01]  /*10be0*/  IMAD.MOV R28, RZ, RZ, -R28 ;  /* 0x000000ffff1c7224 */ /* 0x000fe200078e0a1c */
[----:B------:R-:W-:Y:S01]  /*10bf0*/  STL [R1+0xbc], R11 ;  /* 0x0000bc0b01007387 */ /* 0x000fe20000100800 */
[----:B------:R-:W-:Y:S01]  /*10c00*/  IMAD.MOV R27, RZ, RZ, -R27 ;  /* 0x000000ffff1b7224 */ /* 0x000fe200078e0a1b */
[----:B------:R-:W-:Y:S02]  /*10c10*/  ISETP.GT.U32.AND P0, PT, R0, R6, PT ;  /* 0x000000060000720c */ /* 0x000fe40003f04070 */
[----:B------:R0:W-:Y:S01]  /*10c20*/  STL [R1+0xb8], R5 ;  /* 0x0000b80501007387 */ /* 0x0001e20000100800 */
[--C-:B------:R-:W-:Y:S02]  /*10c30*/  @!P1 IMAD.IADD R22, R22, 0x1, -R0.reuse ;  /* 0x0000000116169824 */ /* 0x100fe400078e0a00 */
[----:B------:R-:W-:Y:S02]  /*10c40*/  @!P6 IMAD.IADD R23, R23, 0x1, -R0 ;  /* 0x000000011717e824 */ /* 0x000fe400078e0a00 */
[----:B------:R-:W-:-:S02]  /*10c50*/  IMAD R4, R0, R27, R4 ;  /* 0x0000001b00047224 */ /* 0x000fc400078e0204 */
[----:B0-----:R-:W-:Y:S02]  /*10c60*/  IMAD R5, R0, R28, R9 ;  /* 0x0000001c00057224 */ /* 0x001fe400078e0209 */
[----:B------:R-:W-:Y:S02]  /*10c70*/  @!P4 IMAD.IADD R24, R24, 0x1, -R0 ;  /* 0x000000011818c824 */ /* 0x000fe400078e0a00 */
[----:B------:R-:W-:Y:S01]  /*10c80*/  @!P5 IMAD.MOV R22, RZ, RZ, -R22 ;  /* 0x000000ffff16d224 */ /* 0x000fe200078e0a16 */
[C---:B------:R-:W-:Y:S01]  /*10c90*/  ISETP.GT.U32.AND P1, PT, R0.reuse, R5, PT ;  /* 0x000000050000720c */ /* 0x040fe20003f24070 */
[----:B------:R-:W-:Y:S01]  /*10ca0*/  @!P2 IMAD.MOV R23, RZ, RZ, -R23 ;  /* 0x000000ffff17a224 */ /* 0x000fe200078e0a17 */
[----:B------:R-:W-:Y:S01]  /*10cb0*/  ISETP.GT.U32.AND P6, PT, R0, R4, PT ;  /* 0x000000040000720c */ /* 0x000fe20003fc4070 */
[----:B------:R-:W-:Y:S01]  /*10cc0*/  @!P3 IMAD.MOV R24, RZ, RZ, -R24 ;  /* 0x000000ffff18b224 */ /* 0x000fe200078e0a18 */
[----:B------:R-:W-:Y:S01]  /*10cd0*/  IABS R2, R49 ;  /* 0x0000003100027213 */ /* 0x000fe20000000000 */
[----:B------:R-:W-:Y:S01]  /*10ce0*/  STL [R1+0x5848], R22 ;  /* 0x0058481601007387 */ /* 0x000fe20000100800 */
[----:B------:R-:W-:-:S03]  /*10cf0*/  @!P0 IMAD.IADD R6, R6, 0x1, -R0 ;  /* 0x0000000106068824 */ /* 0x000fc600078e0a00 */
[----:B------:R-:W-:Y:S01]  /*10d00*/  STL [R1+0x584c], R23 ;  /* 0x00584c1701007387 */ /* 0x000fe20000100800 */
[----:B------:R-:W-:-:S03]  /*10d10*/  IMAD.HI.U32 R7, R8, R2, RZ ;  /* 0x0000000208077227 */ /* 0x000fc600078e00ff */
[----:B------:R-:W-:Y:S04]  /*10d20*/  STL [R1+0x5850], R24 ;  /* 0x0058501801007387 */ /* 0x000fe80000100800 */
[----:B------:R-:W2:Y:S01]  /*10d30*/  LDL.LU R36, [R1+0x45c] ;  /* 0x00045c0001247983 */ /* 0x000ea20000300800 */
[--C-:B------:R-:W-:Y:S01]  /*10d40*/  @!P1 IMAD.IADD R5, R5, 0x1, -R0.reuse ;  /* 0x0000000105059824 */ /* 0x100fe200078e0a00 */
[----:B------:R-:W-:Y:S01]  /*10d50*/  ISETP.GT.U32.AND P1, PT, R0, R6, PT ;  /* 0x000000060000720c */ /* 0x000fe20003f24070 */
[----:B------:R-:W-:Y:S01]  /*10d60*/  IMAD.MOV R7, RZ, RZ, -R7 ;  /* 0x000000ffff077224 */ /* 0x000fe200078e0a07 */
[----:B------:R-:W-:Y:S01]  /*10d70*/  ISETP.GE.AND P4, PT, R30, RZ, PT ;  /* 0x000000ff1e00720c */ /* 0x000fe20003f86270 */
[----:B------:R-:W-:Y:S01]  /*10d80*/  @!P6 IMAD.IADD R4, R4, 0x1, -R0 ;  /* 0x000000010404e824 */ /* 0x000fe200078e0a00 */
[C---:B------:R-:W-:Y:S01]  /*10d90*/  ISETP.GT.U32.AND P5, PT, R0.reuse, R5, PT ;  /* 0x000000050000720c */ /* 0x040fe20003fa4070 */
[----:B------:R-:W-:Y:S01]  /*10da0*/  IMAD R2, R0, R7, R2 ;  /* 0x0000000700027224 */ /* 0x000fe200078e0202 */
[----:B------:R-:W-:-:S02]  /*10db0*/  ISETP.GE.AND P0, PT, R29, RZ, PT ;  /* 0x000000ff1d00720c */ /* 0x000fc40003f06270 */
[C---:B------:R-:W-:Y:S02]  /*10dc0*/  ISETP.GT.U32.AND P6, PT, R0.reuse, R4, PT ;  /* 0x000000040000720c */ /* 0x040fe40003fc4070 */
[----:B------:R-:W-:Y:S02]  /*10dd0*/  IABS R25, R50 ;  /* 0x0000003200197213 */ /* 0x000fe40000000000 */
[----:B------:R-:W-:Y:S01]  /*10de0*/  ISETP.GT.U32.AND P2, PT, R0, R2, PT ;  /* 0x000000020000720c */ /* 0x000fe20003f44070 */
[----:B------:R-:W-:Y:S02]  /*10df0*/  @!P1 IMAD.IADD R6, R6, 0x1, -R0 ;  /* 0x0000000106069824 */ /* 0x000fe400078e0a00 */
[----:B------:R-:W-:-:S04]  /*10e00*/  IMAD.HI.U32 R9, R8, R25, RZ ;  /* 0x0000001908097227 */ /* 0x000fc800078e00ff */
[----:B------:R-:W-:Y:S02]  /*10e10*/  @!P5 IMAD.IADD R5, R5, 0x1, -R0 ;  /* 0x000000010505d824 */ /* 0x000fe400078e0a00 */
[----:B------:R-:W-:Y:S02]  /*10e20*/  @!P4 IMAD.MOV R6, RZ, RZ, -R6 ;  /* 0x000000ffff06c224 */ /* 0x000fe400078e0a06 */
[----:B------:R-:W-:Y:S02]  /*10e30*/  IMAD.MOV R9, RZ, RZ, -R9 ;  /* 0x000000ffff097224 */ /* 0x000fe400078e0a09 */
[--C-:B------:R-:W-:Y:S01]  /*10e40*/  @!P6 IMAD.IADD R4, R4, 0x1, -R0.reuse ;  /* 0x000000010404e824 */ /* 0x100fe200078e0a00 */
[----:B------:R-:W-:Y:S01]  /*10e50*/  ISETP.GE.AND P6, PT, R50, RZ, PT ;  /* 0x000000ff3200720c */ /* 0x000fe20003fc6270 */
[----:B------:R-:W-:Y:S01]  /*10e60*/  @!P0 IMAD.MOV R5, RZ, RZ, -R5 ;  /* 0x000000ffff058224 */ /* 0x000fe200078e0a05 */
[----:B------:R-:W-:Y:S01]  /*10e70*/  STL [R1+0xa4], R6 ;  /* 0x0000a40601007387 */ /* 0x000fe20000100800 */
[----:B------:R-:W-:Y:S01]  /*10e80*/  IMAD R25, R0, R9, R25 ;  /* 0x0000000900197224 */ /* 0x000fe200078e0219 */
[----:B------:R-:W-:Y:S01]  /*10e90*/  IABS R9, R52 ;  /* 0x0000003400097213 */ /* 0x000fe20000000000 */
[----:B------:R-:W-:Y:S01]  /*10ea0*/  @!P2 IMAD.IADD R2, R2, 0x1, -R0 ;  /* 0x000000010202a824 */ /* 0x000fe200078e0a00 */
[----:B------:R-:W-:Y:S01]  /*10eb0*/  ISETP.GE.AND P2, PT, R52, RZ, PT ;  /* 0x000000ff3400720c */ /* 0x000fe20003f46270 */
[----:B------:R-:W3:Y:S04]  /*10ec0*/  LDL.LU R50, [R1+0x460] ;  /* 0x0004600001327983 */ /* 0x000ee80000300800 */
[----:B------:R-:W4:Y:S04]  /*10ed0*/  LDL.LU R52, [R1+0x464] ;  /* 0x0004640001347983 */ /* 0x000f280000300800 */
[----:B------:R-:W5:Y:S04]  /*10ee0*/  LDL.LU R35, [R1+0x468] ;  /* 0x0004680001237983 */ /* 0x000f680000300800 */
[----:B------:R0:W-:Y:S04]  /*10ef0*/  STL [R1+0xa8], R5 ;  /* 0x0000a80501007387 */ /* 0x0001e80000100800 */
[----:B------:R-:W3:Y:S01]  /*10f00*/  LDL.LU R34, [R1+0x46c] ;  /* 0x00046c0001227983 */ /* 0x000ee20000300800 */
[----:B------:R-:W-:-:S02]  /*10f10*/  ISETP.GT.U32.AND P1, PT, R0, R25, PT ;  /* 0x000000190000720c */ /* 0x000fc40003f24070 */
[----:B------:R-:W-:Y:S02]  /*10f20*/  ISETP.GE.AND P3, PT, R48, RZ, PT ;  /* 0x000000ff3000720c */ /* 0x000fe40003f66270 */
[----:B------:R-:W-:-:S09]  /*10f30*/  ISETP.GE.AND P5, PT, R49, RZ, PT ;  /* 0x000000ff3100720c */ /* 0x000fd20003fa6270 */
[----:B------:R-:W-:Y:S01]  /*10f40*/  @!P1 IMAD.IADD R25, R25, 0x1, -R0 ;  /* 0x0000000119199824 */ /* 0x000fe200078e0a00 */
[----:B------:R-:W-:-:S04]  /*10f50*/  ISETP.GT.U32.AND P1, PT, R0, R2, PT ;  /* 0x000000020000720c */ /* 0x000fc80003f24070 */
[----:B------:R-:W-:Y:S01]  /*10f60*/  ISETP.GT.U32.AND P4, PT, R0, R25, PT ;  /* 0x000000190000720c */ /* 0x000fe20003f84070 */
[----:B------:R-:W-:-:S08]  /*10f70*/  @!P3 IMAD.MOV R4, RZ, RZ, -R4 ;  /* 0x000000ffff04b224 */ /* 0x000fd000078e0a04 */
[----:B------:R-:W-:-:S04]  /*10f80*/  @!P1 IMAD.IADD R2, R2, 0x1, -R0 ;  /* 0x0000000102029824 */ /* 0x000fc800078e0a00 */
[----:B0-----:R-:W-:Y:S01]  /*10f90*/  IMAD.MOV.U32 R5, RZ, RZ, R2 ;  /* 0x000000ffff057224 */ /* 0x001fe200078e0002 */
[----:B------:R0:W-:Y:S03]  /*10fa0*/  STL [R1+0xac], R4 ;  /* 0x0000ac0401007387 */ /* 0x0001e60000100800 */
[----:B------:R-:W-:Y:S01]  /*10fb0*/  @!P5 IMAD.MOV R5, RZ, RZ, -R5 ;  /* 0x000000ffff05d224 */ /* 0x000fe200078e0a05 */
[----:B------:R-:W5:Y:S01]  /*10fc0*/  LDL.LU R48, [R1+0x470] ;  /* 0x0004700001307983 */ /* 0x000f620000300800 */
[----:B------:R-:W-:Y:S01]  /*10fd0*/  @!P4 IMAD.IADD R25, R25, 0x1, -R0 ;  /* 0x000000011919c824 */ /* 0x000fe200078e0a00 */
[----:B------:R-:W-:Y:S02]  /*10fe0*/  IABS R28, R51 ;  /* 0x00000033001c7213 */ /* 0x000fe40000000000 */
[----:B------:R-:W5:Y:S01]  /*10ff0*/  LDL.LU R49, [R1+0x474] ;  /* 0x0004740001317983 */ /* 0x000f620000300800 */
[----:B------:R-:W-:-:S03]  /*11000*/  ISETP.GE.AND P4, PT, R51, RZ, PT ;  /* 0x000000ff3300720c */ /* 0x000fc60003f86270 */
[----:B------:R1:W-:Y:S04]  /*11010*/  STL [R1+0xc8], R5 ;  /* 0x0000c80501007387 */ /* 0x0003e80000100800 */
[----:B------:R-:W5:Y:S01]  /*11020*/  LDL.LU R51, [R1+0x478] ;  /* 0x0004780001337983 */ /* 0x000f620000300800 */
[----:B------:R-:W-:-:S04]  /*11030*/  IMAD.HI.U32 R26, R8, R9, RZ ;  /* 0x00000009081a7227 */ /* 0x000fc800078e00ff */
[----:B------:R-:W-:-:S04]  /*11040*/  IMAD.MOV R26, RZ, RZ, -R26 ;  /* 0x000000ffff1a7224 */ /* 0x000fc800078e0a1a */
[----:B------:R-:W-:-:S05]  /*11050*/  IMAD R26, R0, R26, R9 ;  /* 0x0000001a001a7224 */ /* 0x000fca00078e0209 */
[----:B------:R-:W-:Y:S02]  /*11060*/  ISETP.GT.U32.AND P0, PT, R0, R26, PT ;  /* 0x0000001a0000720c */ /* 0x000fe40003f04070 */
[----:B------:R-:W-:-:S11]  /*11070*/  IABS R29, R54 ;  /* 0x00000036001d7213 */ /* 0x000fd60000000000 */
[----:B------:R-:W-:Y:S01]  /*11080*/  @!P0 IMAD.IADD R26, R26, 0x1, -R0 ;  /* 0x000000011a1a8824 */ /* 0x000fe200078e0a00 */
[----:B------:R-:W-:Y:S02]  /*11090*/  ISETP.GE.AND P0, PT, R54, RZ, PT ;  /* 0x000000ff3600720c */ /* 0x000fe40003f06270 */
[----:B------:R-:W5:Y:S01]  /*110a0*/  LDL.LU R54, [R1+0x47c] ;  /* 0x00047c0001367983 */ /* 0x000f620000300800 */
[----:B0-----:R-:W-:Y:S01]  /*110b0*/  IMAD.HI.U32 R4, R8, R28, RZ ;  /* 0x0000001c08047227 */ /* 0x001fe200078e00ff */
[----:B------:R-:W-:Y:S02]  /*110c0*/  ISETP.GT.U32.AND P5, PT, R0, R26, PT ;  /* 0x0000001a0000720c */ /* 0x000fe40003fa4070 */
[----:B------:R-:W-:Y:S01]  /*110d0*/  IABS R7, R53 ;  /* 0x0000003500077213 */ /* 0x000fe20000000000 */
[----:B------:R-:W-:Y:S02]  /*110e0*/  IMAD.MOV R4, RZ, RZ, -R4 ;  /* 0x000000ffff047224 */ /* 0x000fe400078e0a04 */
[----:B------:R-:W-:-:S04]  /*110f0*/  IMAD.HI.U32 R2, R8, R29, RZ ;  /* 0x0000001d08027227 */ /* 0x000fc800078e00ff */
[----:B------:R-:W-:Y:S02]  /*11100*/  IMAD R28, R0, R4, R28 ;  /* 0x00000004001c7224 */ /* 0x000fe400078e021c */
[----:B------:R-:W-:Y:S02]  /*11110*/  IMAD.MOV R2, RZ, RZ, -R2 ;  /* 0x000000ffff027224 */ /* 0x000fe400078e0a02 */
[----:B------:R-:W-:-:S04]  /*11120*/  IMAD.HI.U32 R10, R8, R7, RZ ;  /* 0x00000007080a7227 */ /* 0x000fc800078e00ff */
[----:B------:R-:W-:Y:S01]  /*11130*/  @!P5 IMAD.IADD R26, R26, 0x1, -R0 ;  /* 0x000000011a1ad824 */ /* 0x000fe200078e0a00 */
[C---:B------:R-:W-:Y:S01]  /*11140*/  ISETP.GT.U32.AND P5, PT, R0.reuse, R28, PT ;  /* 0x0000001c0000720c */ /* 0x040fe20003fa4070 */
[----:B------:R-:W-:Y:S02]  /*11150*/  IMAD R29, R0, R2, R29 ;  /* 0x00000002001d7224 */ /* 0x000fe400078e021d */
[----:B------:R-:W-:-:S04]  /*11160*/  IMAD.MOV R10, RZ, RZ, -R10 ;  /* 0x000000ffff0a7224 */ /* 0x000fc800078e0a0a */
[----:B------:R-:W-:-:S05]  /*11170*/  IMAD R27, R0, R10, R7 ;  /* 0x0000000a001b7224 */ /* 0x000fca00078e0207 */
[----:B------:R-:W-:Y:S01]  /*11180*/  ISETP.GT.U32.AND P1, PT, R0, R27, PT ;  /* 0x0000001b0000720c */ /* 0x000fe20003f24070 */
[----:B------:R-:W-:Y:S02]  /*11190*/  @!P5 IMAD.IADD R28, R28, 0x1, -R0 ;  /* 0x000000011c1cd824 */ /* 0x000fe400078e0a00 */
[----:B------:R-:W-:-:S10]  /*111a0*/  @!P2 IMAD.MOV R26, RZ, RZ, -R26 ;  /* 0x000000ffff1aa224 */ /* 0x000fd400078e0a1a */
[----:B------:R-:W-:-:S05]  /*111b0*/  @!P1 IMAD.IADD R27, R27, 0x1, -R0 ;  /* 0x000000011b1b9824 */ /* 0x000fca00078e0a00 */
[C---:B------:R-:W-:Y:S02]  /*111c0*/  ISETP.GT.U32.AND P1, PT, R0.reuse, R27, PT ;  /* 0x0000001b0000720c */ /* 0x040fe40003f24070 */
[----:B------:R-:W-:Y:S02]  /*111d0*/  ISETP.GE.AND P3, PT, R53, RZ, PT ;  /* 0x000000ff3500720c */ /* 0x000fe40003f66270 */
[----:B------:R-:W5:Y:S09]  /*111e0*/  LDL.LU R53, [R1+0x480] ;  /* 0x0004800001357983 */ /* 0x000f720000300800 */
[----:B------:R-:W-:Y:S01]  /*111f0*/  @!P1 IMAD.IADD R27, R27, 0x1, -R0 ;  /* 0x000000011b1b9824 */ /* 0x000fe200078e0a00 */
[C---:B------:R-:W-:Y:S01]  /*11200*/  ISETP.GT.U32.AND P1, PT, R0.reuse, R29, PT ;  /* 0x0000001d0000720c */ /* 0x040fe20003f24070 */
[----:B------:R-:W-:Y:S01]  /*11210*/  @!P6 IMAD.MOV R25, RZ, RZ, -R25 ;  /* 0x000000ffff19e224 */ /* 0x000fe200078e0a19 */
[----:B------:R-:W-:-:S04]  /*11220*/  ISETP.GT.U32.AND P6, PT, R0, R28, PT ;  /* 0x0000001c0000720c */ /* 0x000fc80003fc4070 */
[----:B------:R-:W-:Y:S07]  /*11230*/  STL [R1+0x5854], R25 ;  /* 0x0058541901007387 */ /* 0x000fee0000100800 */
[--C-:B------:R-:W-:Y:S01]  /*11240*/  @!P1 IMAD.IADD R29, R29, 0x1, -R0.reuse ;  /* 0x000000011d1d9824 */ /* 0x100fe200078e0a00 */
[----:B------:R-:W-:Y:S01]  /*11250*/  STL [R1+0x5858], R26 ;  /* 0x0058581a01007387 */ /* 0x000fe20000100800 */
        /* <DEDUP_REMOVED lines=8> */
[----:B---3--:R-:W-:-:S05]  /*112e0*/  IABS R4, R34 ;  /* 0x0000002200047213 */ /* 0x008fca0000000000 */
[----:B------:R-:W-:-:S04]  /*112f0*/  IMAD.HI.U32 R2, R8, R4, RZ ;  /* 0x0000000408027227 */ /* 0x000fc800078e00ff */
[----:B------:R-:W-:-:S04]  /*11300*/  IMAD.MOV R2, RZ, RZ, -R2 ;  /* 0x000000ffff027224 */ /* 0x000fc800078e0a02 */
[----:B------:R-:W-:Y:S02]  /*11310*/  IMAD R4, R0, R2, R4 ;  /* 0x0000000200047224 */ /* 0x000fe400078e0204 */
[----:B------:R-:W-:Y:S01]  /*11320*/  @!P2 IMAD.IADD R30, R30, 0x1, -R0 ;  /* 0x000000011e1ea824 */ /* 0x000fe200078e0a00 */
[----:B------:R-:W-:Y:S02]  /*11330*/  IABS R31, R50 ;  /* 0x00000032001f7213 */ /* 0x000fe40000000000 */
[----:B------:R-:W-:Y:S02]  /*11340*/  ISETP.GT.U32.AND P2, PT, R0, R4, PT ;  /* 0x000000040000720c */ /* 0x000fe40003f44070 */
[----:B----4-:R-:W-:Y:S01]  /*11350*/  IABS R32, R52 ;  /* 0x0000003400207213 */ /* 0x010fe20000000000 */
[----:B------:R-:W-:Y:S01]  /*11360*/  IMAD.HI.U32 R7, R8, R31, RZ ;  /* 0x0000001f08077227 */ /* 0x000fe200078e00ff */
[----:B-----5:R-:W-:-:S03]  /*11370*/  IABS R33, R35 ;  /* 0x0000002300217213 */ /* 0x020fc60000000000 */
[----:B------:R-:W-:-:S04]  /*11380*/  IMAD.HI.U32 R6, R8, R32, RZ ;  /* 0x0000002008067227 */ /* 0x000fc800078e00ff */
[----:B------:R-:W-:Y:S01]  /*11390*/  IMAD.MOV R7, RZ, RZ, -R7 ;  /* 0x000000ffff077224 */ /* 0x000fe200078e0a07 */
[----:B------:R-:W-:Y:S01]  /*113a0*/  ISETP.GT.U32.AND P5, PT, R0, R29, PT ;  /* 0x0000001d0000720c */ /* 0x000fe20003fa4070 */
[----:B------:R-:W-:Y:S01]  /*113b0*/  @!P2 IMAD.IADD R4, R4, 0x1, -R0 ;  /* 0x000000010404a824 */ /* 0x000fe200078e0a00 */
[----:B------:R-:W-:Y:S01]  /*113c0*/  ISETP.GE.AND P2, PT, R52, RZ, PT ;  /* 0x000000ff3400720c */ /* 0x000fe20003f46270 */
[----:B------:R-:W-:Y:S01]  /*113d0*/  IMAD R31, R0, R7, R31 ;  /* 0x00000007001f7224 */ /* 0x000fe200078e021f */
[----:B------:R-:W2:Y:S01]  /*113e0*/  LDL.LU R52, [R1+0x484] ;  /* 0x0004840001347983 */ /* 0x000ea20000300800 */
[----:B------:R-:W-:Y:S02]  /*113f0*/  IMAD.MOV R6, RZ, RZ, -R6 ;  /* 0x000000ffff067224 */ /* 0x000fe400078e0a06 */
[----:B-1----:R-:W-:Y:S01]  /*11400*/  IMAD.HI.U32 R5, R8, R33, RZ ;  /* 0x0000002108057227 */ /* 0x002fe200078e00ff */
[----:B------:R-:W-:-:S03]  /*11410*/  ISETP.GT.U32.AND P1, PT, R0, R31, PT ;  /* 0x0000001f0000720c */ /* 0x000fc60003f24070 */
[----:B------:R-:W-:Y:S02]  /*11420*/  IMAD R32, R0, R6, R32 ;  /* 0x0000000600207224 */ /* 0x000fe400078e0220 */
[----:B------:R-:W-:-:S03]  /*11430*/  IMAD.MOV R5, RZ, RZ, -R5 ;  /* 0x000000ffff057224 */ /* 0x000fc600078e0a05 */
[C---:B------:R-:W-:Y:S01]  /*11440*/  ISETP.GT.U32.AND P6, PT, R0.reuse, R32, PT ;  /* 0x000000200000720c */ /* 0x040fe20003fc4070 */
[----:B------:R-:W-:Y:S02]  /*11450*/  IMAD R33, R0, R5, R33 ;  /* 0x0000000500217224 */ /* 0x000fe400078e0221 */
[----:B------:R-:W-:-:S03]  /*11460*/  @!P5 IMAD.IADD R29, R29, 0x1, -R0 ;  /* 0x000000011d1dd824 */ /* 0x000fc600078e0a00 */
[----:B------:R-:W-:Y:S01]  /*11470*/  ISETP.GT.U32.AND P5, PT, R0, R33, PT ;  /* 0x000000210000720c */ /* 0x000fe20003fa4070 */
[----:B------:R-:W-:Y:S01]  /*11480*/  @!P1 IMAD.IADD R31, R31, 0x1, -R0 ;  /* 0x000000011f1f9824 */ /* 0x000fe200078e0a00 */
[----:B------:R-:W-:Y:S01]  /*11490*/  IABS R10, R51 ;  /* 0x00000033000a7213 */ /* 0x000fe20000000000 */
[----:B------:R-:W-:-:S03]  /*114a0*/  @!P3 IMAD.MOV R27, RZ, RZ, -R27 ;  /* 0x000000ffff1bb224 */ /* 0x000fc600078e0a1b */
[----:B------:R-:W-:Y:S01]  /*114b0*/  ISETP.GT.U32.AND P1, PT, R0, R31, PT ;  /* 0x0000001f0000720c */ /* 0x000fe20003f24070 */
[--C-:B------:R-:W-:Y:S02]  /*114c0*/  @!P6 IMAD.IADD R32, R32, 0x1, -R0.reuse ;  /* 0x000000012020e824 */ /* 0x100fe400078e0a00 */
[----:B------:R-:W-:Y:S01]  /*114d0*/  @!P0 IMAD.MOV R29, RZ, RZ, -R29 ;  /* 0x000000ffff1d8224 */ /* 0x000fe200078e0a1d */
[C---:B------:R-:W-:Y:S02]  /*114e0*/  ISETP.GT.U32.AND P0, PT, R0.reuse, R4, PT ;  /* 0x000000040000720c */ /* 0x040fe40003f04070 */
[----:B------:R-:W-:Y:S01]  /*114f0*/  ISETP.GT.U32.AND P3, PT, R0, R32, PT ;  /* 0x000000200000720c */ /* 0x000fe20003f64070 */
[----:B------:R-:W-:Y:S01]  /*11500*/  @!P5 IMAD.IADD R33, R33, 0x1, -R0 ;  /* 0x000000012121d824 */ /* 0x000fe200078e0a00 */
[----:B------:R-:W-:Y:S01]  /*11510*/  ISETP.GE.AND P5, PT, R50, RZ, PT ;  /* 0x000000ff3200720c */ /* 0x000fe20003fa6270 */
[----:B------:R-:W-:Y:S01]  /*11520*/  IMAD.HI.U32 R6, R8, R10, RZ ;  /* 0x0000000a08067227 */ /* 0x000fe200078e00ff */
[----:B------:R-:W3:Y:S03]  /*11530*/  LDL.LU R50, [R1+0x488] ;  /* 0x0004880001327983 */ /* 0x000ee60000300800 */
[----:B------:R-:W-:-:S02]  /*11540*/  IMAD.MOV R6, RZ, RZ, -R6 ;  /* 0x000000ffff067224 */ /* 0x000fc400078e0a06 */
[----:B------:R-:W-:Y:S01]  /*11550*/  @!P1 IMAD.IADD R31, R31, 0x1, -R0 ;  /* 0x000000011f1f9824 */ /* 0x000fe200078e0a00 */
[----:B------:R-:W-:Y:S01]  /*11560*/  ISETP.GE.AND P1, PT, R36, RZ, PT ;  /* 0x000000ff2400720c */ /* 0x000fe20003f26270 */
[----:B------:R-:W-:Y:S01]  /*11570*/  @!P4 IMAD.MOV R28, RZ, RZ, -R28 ;  /* 0x000000ffff1cc224 */ /* 0x000fe200078e0a1c */
[C---:B------:R-:W-:Y:S01]  /*11580*/  ISETP.GT.U32.AND P4, PT, R0.reuse, R33, PT ;  /* 0x000000210000720c */ /* 0x040fe20003f84070 */
[----:B------:R-:W-:Y:S02]  /*11590*/  IMAD R10, R0, R6, R10 ;  /* 0x00000006000a7224 */ /* 0x000fe400078e020a */
[--C-:B------:R-:W-:Y:S01]  /*115a0*/  @!P3 IMAD.IADD R32, R32, 0x1, -R0.reuse ;  /* 0x000000012020b824 */ /* 0x100fe200078e0a00 */
[----:B------:R-:W-:Y:S01]  /*115b0*/  ISETP.GE.AND P3, PT, R35, RZ, PT ;  /* 0x000000ff2300720c */ /* 0x000fe20003f66270 */
[----:B------:R-:W-:Y:S01]  /*115c0*/  @!P5 IMAD.MOV R31, RZ, RZ, -R31 ;  /* 0x000000ffff1fd224 */ /* 0x000fe200078e0a1f */
[----:B------:R-:W-:Y:S01]  /*115d0*/  ISETP.GT.U32.AND P5, PT, R0, R10, PT ;  /* 0x0000000a0000720c */ /* 0x000fe20003fa4070 */
[----:B------:R-:W-:Y:S01]  /*115e0*/  @!P0 IMAD.IADD R4, R4, 0x1, -R0 ;  /* 0x0000000104048824 */ /* 0x000fe200078e0a00 */
[----:B------:R-:W-:Y:S01]  /*115f0*/  ISETP.GE.AND P0, PT, R34, RZ, PT ;  /* 0x000000ff2200720c */ /* 0x000fe20003f06270 */
[----:B------:R-:W-:Y:S02]  /*11600*/  STL [R1+0x585c], R27 ;  /* 0x00585c1b01007387 */ /* 0x000fe40000100800 */
[----:B------:R-:W-:-:S02]  /*11610*/  @!P1 IMAD.MOV R30, RZ, RZ, -R30 ;  /* 0x000000ffff1e9224 */ /* 0x000fc400078e0a1e */
[----:B------:R-:W-:Y:S01]  /*11620*/  @!P4 IMAD.IADD R33, R33, 0x1, -R0 ;  /* 0x000000012121c824 */ /* 0x000fe200078e0a00 */
[----:B------:R-:W-:Y:S01]  /*11630*/  STL [R1+0x5860], R28 ;  /* 0x0058601c01007387 */ /* 0x000fe20000100800 */
[----:B------:R-:W-:Y:S02]  /*11640*/  @!P2 IMAD.MOV R32, RZ, RZ, -R32 ;  /* 0x000000ffff20a224 */ /* 0x000fe400078e0a20 */
[----:B------:R-:W-:Y:S01]  /*11650*/  @!P3 IMAD.MOV R33, RZ, RZ, -R33 ;  /* 0x000000ffff21b224 */ /* 0x000fe200078e0a21 */
[----:B------:R-:W-:Y:S01]  /*11660*/  STL [R1+0x5864], R29 ;  /* 0x0058641d01007387 */ /* 0x000fe20000100800 */
[----:B------:R-:W-:Y:S01]  /*11670*/  @!P5 IMAD.IADD R10, R10, 0x1, -R0 ;  /* 0x000000010a0ad824 */ /* 0x000fe200078e0a00 */
[----:B------:R-:W-:Y:S01]  /*11680*/  ISETP.GE.AND P5, PT, R51, RZ, PT ;  /* 0x000000ff3300720c */ /* 0x000fe20003fa6270 */
[----:B------:R-:W-:Y:S01]  /*11690*/  @!P0 IMAD.MOV R4, RZ, RZ, -R4 ;  /* 0x000000ffff048224 */ /* 0x000fe200078e0a04 */
[----:B------:R-:W-:Y:S04]  /*116a0*/  STL [R1+0x5868], R30 ;  /* 0x0058681e01007387 */ /* 0x000fe80000100800 */
[----:B------:R-:W-:Y:S01]  /*116b0*/  STL [R1+0x586c], R31 ;  /* 0x00586c1f01007387 */ /* 0x000fe20000100800 */
[----:B------:R-:W-:-:S03]  /*116c0*/  IABS R7, R54 ;  /* 0x0000003600077213 */ /* 0x000fc60000000000 */
[----:B------:R-:W4:Y:S01]  /*116d0*/  LDL.LU R51, [R1+0x48c] ;  /* 0x00048c0001337983 */ /* 0x000f220000300800 */
[----:B------:R-:W-:-:S03]  /*116e0*/  ISETP.GE.AND P0, PT, R54, RZ, PT ;  /* 0x000000ff3600720c */ /* 0x000fc60003f06270 */
[----:B------:R-:W-:Y:S04]  /*116f0*/  STL [R1+0x589c], R32 ;  /* 0x00589c2001007387 */ /* 0x000fe80000100800 */
[----:B------:R-:W-:Y:S04]  /*11700*/  STL [R1+0x58a0], R33 ;  /* 0x0058a02101007387 */ /* 0x000fe80000100800 */
[----:B------:R-:W-:Y:S04]  /*11710*/  STL [R1+0x8c], R4 ;  /* 0x00008c0401007387 */ /* 0x000fe80000100800 */
[----:B------:R-:W5:Y:S01]  /*11720*/  LDL.LU R54, [R1+0x490] ;  /* 0x0004900001367983 */ /* 0x000f620000300800 */
[----:B------:R-:W-:-:S05]  /*11730*/  IABS R2, R48 ;  /* 0x0000003000027213 */ /* 0x000fca0000000000 */
[----:B------:R-:W-:-:S04]  /*11740*/  IMAD.HI.U32 R5, R8, R2, RZ ;  /* 0x0000000208057227 */ /* 0x000fc800078e00ff */
[----:B------:R-:W-:-:S04]  /*11750*/  IMAD.MOV R5, RZ, RZ, -R5 ;  /* 0x000000ffff057224 */ /* 0x000fc800078e0a05 */
[----:B------:R-:W-:-:S05]  /*11760*/  IMAD R2, R0, R5, R2 ;  /* 0x0000000500027224 */ /* 0x000fca00078e0202 */
[----:B------:R-:W-:Y:S02]  /*11770*/  ISETP.GT.U32.AND P6, PT, R0, R2, PT ;  /* 0x000000020000720c */ /* 0x000fe40003fc4070 */
[----:B------:R-:W-:-:S11]  /*11780*/  IABS R9, R49 ;  /* 0x0000003100097213 */ /* 0x000fd60000000000 */
[----:B------:R-:W-:-:S05]  /*11790*/  @!P6 IMAD.IADD R2, R2, 0x1, -R0 ;  /* 0x000000010202e824 */ /* 0x000fca00078e0a00 */
[----:B------:R-:W-:Y:S01]  /*117a0*/  ISETP.GT.U32.AND P6, PT, R0, R2, PT ;  /* 0x000000020000720c */ /* 0x000fe20003fc4070 */
[----:B------:R-:W-:-:S04]  /*117b0*/  IMAD.HI.U32 R11, R8, R9, RZ ;  /* 0x00000009080b7227 */ /* 0x000fc800078e00ff */
[----:B------:R-:W-:Y:S02]  /*117c0*/  IMAD.MOV R11, RZ, RZ, -R11 ;  /* 0x000000ffff0b7224 */ /* 0x000fe400078e0a0b */
[----:B------:R-:W-:-:S04]  /*117d0*/  IMAD.HI.U32 R5, R8, R7, RZ ;  /* 0x0000000708057227 */ /* 0x000fc800078e00ff */
[----:B------:R-:W-:Y:S02]  /*117e0*/  IMAD R9, R0, R11, R9 ;  /* 0x0000000b00097224 */ /* 0x000fe400078e0209 */
[----:B------:R-:W-:Y:S01]  /*117f0*/  @!P6 IMAD.IADD R2, R2, 0x1, -R0 ;  /* 0x000000010202e824 */ /* 0x000fe200078e0a00 */
[----:B------:R-:W-:Y:S01]  /*11800*/  ISETP.GE.AND P6, PT, R48, RZ, PT ;  /* 0x000000ff3000720c */ /* 0x000fe20003fc6270 */
[----:B------:R-:W-:Y:S01]  /*11810*/  IMAD.MOV R5, RZ, RZ, -R5 ;  /* 0x000000ffff057224 */ /* 0x000fe200078e0a05 */
[C---:B------:R-:W-:Y:S01]  /*11820*/  ISETP.GT.U32.AND P1, PT, R0.reuse, R9, PT ;  /* 0x000000090000720c */ /* 0x040fe20003f24070 */
[----:B------:R-:W-:Y:S01]  /*11830*/  IMAD.MOV.U32 R11, RZ, RZ, R2 ;  /* 0x000000ffff0b7224 */ /* 0x000fe200078e0002 */
[C---:B------:R-:W-:Y:S01]  /*11840*/  ISETP.GT.U32.AND P3, PT, R0.reuse, R10, PT ;  /* 0x0000000a0000720c */ /* 0x040fe20003f64070 */
[----:B------:R-:W-:Y:S01]  /*11850*/  IMAD R7, R0, R5, R7 ;  /* 0x0000000500077224 */ /* 0x000fe200078e0207 */
[----:B------:R-:W-:-:S05]  /*11860*/  IABS R5, R53 ;  /* 0x0000003500057213 */ /* 0x000fca0000000000 */
[----:B------:R-:W-:-:S04]  /*11870*/  IMAD.HI.U32 R6, R8, R5, RZ ;  /* 0x0000000508067227 */ /* 0x000fc800078e00ff */
[----:B------:R-:W-:Y:S01]  /*11880*/  @!P6 IMAD.MOV R11, RZ, RZ, -R11 ;  /* 0x000000ffff0be224 */ /* 0x000fe200078e0a0b */
[C---:B------:R-:W-:Y:S01]  /*11890*/  ISETP.GT.U32.AND P4, PT, R0.reuse, R7, PT ;  /* 0x000000070000720c */ /* 0x040fe20003f84070 */
[----:B------:R-:W-:Y:S02]  /*118a0*/  IMAD.MOV R6, RZ, RZ, -R6 ;  /* 0x000000ffff067224 */ /* 0x000fe400078e0a06 */
[----:B------:R-:W-:Y:S01]  /*118b0*/  @!P1 IMAD.IADD R9, R9, 0x1, -R0 ;  /* 0x0000000109099824 */ /* 0x000fe200078e0a00 */
[----:B------:R-:W-:Y:S01]  /*118c0*/  ISETP.GE.AND P1, PT, R49, RZ, PT ;  /* 0x000000ff3100720c */ /* 0x000fe20003f26270 */
[----:B------:R-:W-:Y:S01]  /*118d0*/  STL [R1+0x94], R11 ;  /* 0x0000940b01007387 */ /* 0x000fe20000100800 */
[----:B------:R-:W-:-:S03]  /*118e0*/  IMAD R6, R0, R6, R5 ;  /* 0x0000000600067224 */ /* 0x000fc600078e0205 */
[----:B------:R-:W4:Y:S01]  /*118f0*/  LDL.LU R49, [R1+0x494] ;  /* 0x0004940001317983 */ /* 0x000f220000300800 */
[--C-:B------:R-:W-:Y:S01]  /*11900*/  @!P3 IMAD.IADD R10, R10, 0x1, -R0.reuse ;  /* 0x000000010a0ab824 */ /* 0x100fe200078e0a00 */
[----:B------:R-:W-:Y:S02]  /*11910*/  ISETP.GT.U32.AND P2, PT, R0, R9, PT ;  /* 0x000000090000720c */ /* 0x000fe40003f44070 */
[----:B------:R-:W-:-:S05]  /*11920*/  @!P4 IMAD.IADD R7, R7, 0x1, -R0 ;  /* 0x000000010707c824 */ /* 0x000fca00078e0a00 */
[----:B------:R-:W-:-:S06]  /*11930*/  ISETP.GT.U32.AND P4, PT, R0, R7, PT ;  /* 0x000000070000720c */ /* 0x000fcc0003f84070 */
[----:B------:R-:W-:-:S04]  /*11940*/  @!P2 IMAD.IADD R9, R9, 0x1, -R0 ;  /* 0x000000010909a824 */ /* 0x000fc800078e0a00 */
[----:B------:R-:W-:Y:S02]  /*11950*/  IMAD.MOV.U32 R12, RZ, RZ, R9 ;  /* 0x000000ffff0c7224 */ /* 0x000fe400078e0009 */
[----:B------:R-:W-:Y:S02]  /*11960*/  @!P5 IMAD.MOV R10, RZ, RZ, -R10 ;  /* 0x000000ffff0ad224 */ /* 0x000fe400078e0a0a */
[----:B------:R-:W-:Y:S01]  /*11970*/  @!P1 IMAD.MOV R12, RZ, RZ, -R12 ;  /* 0x000000ffff0c9224 */ /* 0x000fe200078e0a0c */
[----:B------:R-:W-:Y:S01]  /*11980*/  ISETP.GE.AND P2, PT, R53, RZ, PT ;  /* 0x000000ff3500720c */ /* 0x000fe20003f46270 */
[----:B------:R-:W-:Y:S01]  /*11990*/  @!P4 IMAD.IADD R7, R7, 0x1, -R0 ;  /* 0x000000010707c824 */ /* 0x000fe200078e0a00 */
[----:B--2---:R-:W-:Y:S02]  /*119a0*/  IABS R5, R52 ;  /* 0x0000003400057213 */ /* 0x004fe40000000000 */
[----:B------:R-:W-:Y:S02]  /*119b0*/  ISETP.GE.AND P3, PT, R52, RZ, PT ;  /* 0x000000ff3400720c */ /* 0x000fe40003f66270 */
[----:B------:R-:W2:Y:S04]  /*119c0*/  LDL.LU R52, [R1+0x498] ;  /* 0x0004980001347983 */ /* 0x000ea80000300800 */
[----:B------:R0:W-:Y:S04]  /*119d0*/  STL [R1+0x90], R12 ;  /* 0x0000900c01007387 */ /* 0x0001e80000100800 */
[----:B------:R-:W2:Y:S04]  /*119e0*/  LDL.LU R53, [R1+0x49c] ;  /* 0x00049c0001357983 */ /* 0x000ea80000300800 */
[----:B------:R1:W-:Y:S01]  /*119f0*/  STL [R1+0x80], R10 ;  /* 0x0000800a01007387 */ /* 0x0003e20000100800 */
[----:B---3--:R-:W-:-:S02]  /*11a00*/  IABS R2, R50 ;  /* 0x0000003200027213 */ /* 0x008fc40000000000 */
[----:B------:R-:W-:Y:S02]  /*11a10*/  ISETP.GE.AND P4, PT, R50, RZ, PT ;  /* 0x000000ff3200720c */ /* 0x000fe40003f86270 */
[----:B------:R-:W3:Y:S01]  /*11a20*/  LDL.LU R50, [R1+0x4a0] ;  /* 0x0004a00001327983 */ /* 0x000ee20000300800 */
[----:B0-----:R-:W-:-:S04]  /*11a30*/  IMAD.MOV.U32 R12, RZ, RZ, R7 ;  /* 0x000000ffff0c7224 */ /* 0x001fc800078e0007 */
[----:B------:R-:W-:-:S05]  /*11a40*/  @!P0 IMAD.MOV R12, RZ, RZ, -R12 ;  /* 0x000000ffff0c8224 */ /* 0x000fca00078e0a0c */
[----:B------:R-:W-:Y:S01]  /*11a50*/  STL [R1+0x84], R12 ;  /* 0x0000840c01007387 */ /* 0x000fe20000100800 */
[----:B-----5:R-:W-:Y:S02]  /*11a60*/  ISETP.GE.AND P0, PT, R54, RZ, PT ;  /* 0x000000ff3600720c */ /* 0x020fe40003f06270 */
[----:B------:R-:W-:Y:S02]  /*11a70*/  IABS R34, R54 ;  /* 0x0000003600227213 */ /* 0x000fe40000000000 */
[----:B------:R-:W5:Y:S01]  /*11a80*/  LDL.LU R54, [R1+0x4a4] ;  /* 0x0004a40001367983 */ /* 0x000f620000300800 */
[----:B------:R-:W-:Y:S01]  /*11a90*/  ISETP.GT.U32.AND P6, PT, R0, R6, PT ;  /* 0x000000060000720c */ /* 0x000fe20003fc4070 */
[C---:B------:R-:W-:Y:S01]  /*11aa0*/  IMAD.HI.U32 R11, R8.reuse, R5, RZ ;  /* 0x00000005080b7227 */ /* 0x040fe200078e00ff */
[----:B----4-:R-:W-:Y:S01]  /*11ab0*/  IABS R4, R51 ;  /* 0x0000003300047213 */ /* 0x010fe20000000000 */
[----:B------:R-:W4:Y:S02]  /*11ac0*/  LDL.LU R61, [R1+0x4a8] ;  /* 0x0004a800013d7983 */ /* 0x000f240000300800 */
[----:B------:R-:W-:-:S08]  /*11ad0*/  IMAD.HI.U32 R9, R8, R2, RZ ;  /* 0x0000000208097227 */ /* 0x000fd000078e00ff */
[----:B------:R-:W-:-:S05]  /*11ae0*/  @!P6 IMAD.IADD R6, R6, 0x1, -R0 ;  /* 0x000000010606e824 */ /* 0x000fca00078e0a00 */
[C---:B------:R-:W-:Y:S01]  /*11af0*/  ISETP.GT.U32.AND P1, PT, R0.reuse, R6, PT ;  /* 0x000000060000720c */ /* 0x040fe20003f24070 */
[----:B------:R-:W-:Y:S02]  /*11b00*/  IMAD.MOV R11, RZ, RZ, -R11 ;  /* 0x000000ffff0b7224 */ /* 0x000fe400078e0a0b */
[----:B------:R-:W-:Y:S02]  /*11b10*/  IMAD.MOV R9, RZ, RZ, -R9 ;  /* 0x000000ffff097224 */ /* 0x000fe400078e0a09 */
[C---:B------:R-:W-:Y:S02]  /*11b20*/  IMAD R5, R0.reuse, R11, R5 ;  /* 0x0000000b00057224 */ /* 0x040fe400078e0205 */
[----:B------:R-:W-:Y:S02]  /*11b30*/  IMAD R2, R0, R9, R2 ;  /* 0x0000000900027224 */ /* 0x000fe400078e0202 */
[----:B------:R-:W-:Y:S01]  /*11b40*/  IMAD.HI.U32 R7, R8, R4, RZ ;  /* 0x0000000408077227 */ /* 0x000fe200078e00ff */
[----:B------:R-:W-:-:S03]  /*11b50*/  ISETP.GT.U32.AND P5, PT, R0, R5, PT ;  /* 0x000000050000720c */ /* 0x000fc60003fa4070 */
[----:B------:R-:W-:Y:S01]  /*11b60*/  @!P1 IMAD.IADD R6, R6, 0x1, -R0 ;  /* 0x0000000106069824 */ /* 0x000fe200078e0a00 */
[C---:B------:R-:W-:Y:S01]  /*11b70*/  ISETP.GT.U32.AND P1, PT, R0.reuse, R2, PT ;  /* 0x000000020000720c */ /* 0x040fe20003f24070 */
[----:B------:R-:W-:Y:S02]  /*11b80*/  IMAD.MOV R7, RZ, RZ, -R7 ;  /* 0x000000ffff077224 */ /* 0x000fe400078e0a07 */
[----:B-1----:R-:W-:Y:S02]  /*11b90*/  IMAD.MOV.U32 R10, RZ, RZ, R6 ;  /* 0x000000ffff0a7224 */ /* 0x002fe400078e0006 */
[C---:B------:R-:W-:Y:S02]  /*11ba0*/  IMAD R4, R0.reuse, R7, R4 ;  /* 0x0000000700047224 */ /* 0x040fe400078e0204 */
[----:B------:R-:W-:Y:S02]  /*11bb0*/  @!P2 IMAD.MOV R10, RZ, RZ, -R10 ;  /* 0x000000ffff0aa224 */ /* 0x000fe400078e0a0a */
[----:B------:R-:W-:Y:S01]  /*11bc0*/  @!P5 IMAD.IADD R5, R5, 0x1, -R0 ;  /* 0x000000010505d824 */ /* 0x000fe200078e0a00 */
[----:B------:R-:W-:-:S03]  /*11bd0*/  ISETP.GT.U32.AND P2, PT, R0, R4, PT ;  /* 0x000000040000720c */ /* 0x000fc60003f44070 */
[----:B------:R-:W-:Y:S01]  /*11be0*/  @!P1 IMAD.IADD R2, R2, 0x1, -R0 ;  /* 0x0000000102029824 */ /* 0x000fe200078e0a00 */
[----:B------:R-:W-:Y:S01]  /*11bf0*/  ISETP.GT.U32.AND P5, PT, R0, R5, PT ;  /* 0x000000050000720c */ /* 0x000fe20003fa4070 */
[----:B------:R-:W-:-:S03]  /*11c00*/  IMAD.HI.U32 R9, R8, R34, RZ ;  /* 0x0000002208097227 */ /* 0x000fc600078e00ff */
[----:B------:R-:W-:Y:S01]  /*11c10*/  ISETP.GT.U32.AND P1, PT, R0, R2, PT ;  /* 0x000000020000720c */ /* 0x000fe20003f24070 */
[----:B------:R-:W-:-:S04]  /*11c20*/  IMAD.MOV R9, RZ, RZ, -R9 ;  /* 0x000000ffff097224 */ /* 0x000fc800078e0a09 */
[----:B------:R-:W-:Y:S02]  /*11c30*/  @!P2 IMAD.IADD R4, R4, 0x1, -R0 ;  /* 0x000000010404a824 */ /* 0x000fe400078e0a00 */
[C---:B------:R-:W-:Y:S02]  /*11c40*/  IMAD R34, R0.reuse, R9, R34 ;  /* 0x0000000900227224 */ /* 0x040fe400078e0222 */
[--C-:B------:R-:W-:Y:S01]  /*11c50*/  @!P5 IMAD.IADD R5, R5, 0x1, -R0.reuse ;  /* 0x000000010505d824 */ /* 0x100fe200078e0a00 */
[C---:B------:R-:W-:Y:S02]  /*11c60*/  ISETP.GT.U32.AND P2, PT, R0.reuse, R4, PT ;  /* 0x000000040000720c */ /* 0x040fe40003f44070 */
[----:B------:R-:W-:Y:S01]  /*11c70*/  ISETP.GT.U32.AND P5, PT, R0, R34, PT ;  /* 0x000000220000720c */ /* 0x000fe20003fa4070 */
[----:B------:R-:W-:Y:S01]  /*11c80*/  @!P1 IMAD.IADD R2, R2, 0x1, -R0 ;  /* 0x0000000102029824 */ /* 0x000fe200078e0a00 */
[----:B------:R-:W-:Y:S01]  /*11c90*/  ISETP.GE.AND P6, PT, R51, RZ, PT ;  /* 0x000000ff3300720c */ /* 0x000fe20003fc6270 */
[----:B------:R-:W-:Y:S01]  /*11ca0*/  IMAD.MOV.U32 R11, RZ, RZ, R5 ;  /* 0x000000ffff0b7224 */ /* 0x000fe200078e0005 */
[----:B------:R-:W4:Y:S01]  /*11cb0*/  LDL.LU R51, [R1+0x4ac] ;  /* 0x0004ac0001337983 */ /* 0x000f220000300800 */
[----:B------:R-:W-:-:S03]  /*11cc0*/  IABS R35, R49 ;  /* 0x0000003100237213 */ /* 0x000fc60000000000 */
[----:B------:R0:W-:Y:S01]  /*11cd0*/  STL [R1+0x78], R10 ;  /* 0x0000780a01007387 */ /* 0x0001e20000100800 */
[----:B------:R-:W-:Y:S02]  /*11ce0*/  @!P3 IMAD.MOV R11, RZ, RZ, -R11 ;  /* 0x000000ffff0bb224 */ /* 0x000fe400078e0a0b */
[----:B------:R-:W-:Y:S01]  /*11cf0*/  IMAD.HI.U32 R7, R8, R35, RZ ;  /* 0x0000002308077227 */ /* 0x000fe200078e00ff */
[----:B------:R-:W4:Y:S03]  /*11d00*/  LDL.LU R48, [R1+0x4b0] ;  /* 0x0004b00001307983 */ /* 0x000f260000300800 */
[----:B0-----:R-:W-:Y:S02]  /*11d10*/  IMAD.MOV.U32 R10, RZ, RZ, R2 ;  /* 0x000000ffff0a7224 */ /* 0x001fe400078e0002 */
[----:B------:R-:W-:Y:S02]  /*11d20*/  IMAD.MOV R7, RZ, RZ, -R7 ;  /* 0x000000ffff077224 */ /* 0x000fe400078e0a07 */
[----:B------:R-:W-:Y:S01]  /*11d30*/  @!P4 IMAD.MOV R10, RZ, RZ, -R10 ;  /* 0x000000ffff0ac224 */ /* 0x000fe200078e0a0a */
[----:B------:R-:W-:Y:S01]  /*11d40*/  STL [R1+0x64], R11 ;  /* 0x0000640b01007387 */ /* 0x000fe20000100800 */
[----:B------:R-:W-:-:S02]  /*11d50*/  @!P2 IMAD.IADD R4, R4, 0x1, -R0 ;  /* 0x000000010404a824 */ /* 0x000fc400078e0a00 */
[----:B------:R-:W-:Y:S01]  /*11d60*/  IMAD R35, R0, R7, R35 ;  /* 0x0000000700237224 */ /* 0x000fe200078e0223 */
[----:B------:R-:W-:Y:S01]  /*11d70*/  STL [R1+0x68], R10 ;  /* 0x0000680a01007387 */ /* 0x000fe20000100800 */
[----:B------:R-:W-:-:S03]  /*11d80*/  @!P5 IMAD.IADD R34, R34, 0x1, -R0 ;  /* 0x000000012222d824 */ /* 0x000fc600078e0a00 */
[C---:B------:R-:W-:Y:S02]  /*11d90*/  ISETP.GT.U32.AND P1, PT, R0.reuse, R35, PT ;  /* 0x000000230000720c */ /* 0x040fe40003f24070 */
[----:B------:R-:W-:Y:S01]  /*11da0*/  ISETP.GT.U32.AND P4, PT, R0, R34, PT ;  /* 0x000000220000720c */ /* 0x000fe20003f84070 */
[----:B------:R-:W-:-:S10]  /*11db0*/  @!P6 IMAD.MOV R4, RZ, RZ, -R4 ;  /* 0x000000ffff04e224 */ /* 0x000fd400078e0a04 */
[--C-:B------:R-:W-:Y:S02]  /*11dc0*/  @!P1 IMAD.IADD R35, R35, 0x1, -R0.reuse ;  /* 0x0000000123239824 */ /* 0x100fe400078e0a00 */
[----:B------:R-:W-:Y:S01]  /*11dd0*/  @!P4 IMAD.IADD R34, R34, 0x1, -R0 ;  /* 0x000000012222c824 */ /* 0x000fe200078e0a00 */
[----:B--2---:R-:W-:-:S05]  /*11de0*/  IABS R36, R52 ;  /* 0x0000003400247213 */ /* 0x004fca0000000000 */
[----:B------:R-:W-:Y:S01]  /*11df0*/  IMAD.HI.U32 R6, R8, R36, RZ ;  /* 0x0000002408067227 */ /* 0x000fe200078e00ff */
[----:B------:R-:W-:Y:S02]  /*11e00*/  ISETP.GE.AND P2, PT, R52, RZ, PT ;  /* 0x000000ff3400720c */ /* 0x000fe40003f46270 */
[----:B------:R-:W2:Y:S01]  /*11e10*/  LDL.LU R52, [R1+0x4b4] ;  /* 0x0004b40001347983 */ /* 0x000ea20000300800 */
[----:B------:R-:W-:-:S04]  /*11e20*/  IMAD.MOV R6, RZ, RZ, -R6 ;  /* 0x000000ffff067224 */ /* 0x000fc800078e0a06 */
[----:B------:R-:W-:-:S05]  /*11e30*/  IMAD R36, R0, R6, R36 ;  /* 0x0000000600247224 */ /* 0x000fca00078e0224 */
[----:B------:R-:W-:Y:S01]  /*11e40*/  ISETP.GT.U32.AND P3, PT, R0, R36, PT ;  /* 0x000000240000720c */ /* 0x000fe20003f64070 */
[----:B------:R0:W-:Y:S01]  /*11e50*/  STL [R1+0x6c], R4 ;  /* 0x00006c0401007387 */ /* 0x0001e20000100800 */
[----:B------:R-:W-:Y:S02]  /*11e60*/  IABS R37, R53 ;  /* 0x0000003500257213 */ /* 0x000fe40000000000 */
[----:B------:R-:W-:Y:S02]  /*11e70*/  ISETP.GE.AND P4, PT, R53, RZ, PT ;  /* 0x000000ff3500720c */ /* 0x000fe40003f86270 */
[----:B------:R-:W2:Y:S07]  /*11e80*/  LDL.LU R53, [R1+0x4b8] ;  /* 0x0004b80001357983 */ /* 0x000eae0000300800 */
[----:B------:R-:W-:Y:S01]  /*11e90*/  @!P3 IMAD.IADD R36, R36, 0x1, -R0 ;  /* 0x000000012424b824 */ /* 0x000fe200078e0a00 */
[----:B---3--:R-:W-:-:S02]  /*11ea0*/  IABS R38, R50 ;  /* 0x0000003200267213 */ /* 0x008fc40000000000 */
[----:B------:R-:W-:-:S03]  /*11eb0*/  ISETP.GT.U32.AND P3, PT, R0, R35, PT ;  /* 0x000000230000720c */ /* 0x000fc60003f64070 */
[----:B------:R-:W-:-:S04]  /*11ec0*/  IMAD.HI.U32 R2, R8, R38, RZ ;  /* 0x0000002608027227 */ /* 0x000fc800078e00ff */
[----:B------:R-:W-:-:S04]  /*11ed0*/  IMAD.MOV R2, RZ, RZ, -R2 ;  /* 0x000000ffff027224 */ /* 0x000fc800078e0a02 */
[----:B------:R-:W-:Y:S02]  /*11ee0*/  IMAD R38, R0, R2, R38 ;  /* 0x0000000200267224 */ /* 0x000fe400078e0226 */
[----:B------:R-:W-:-:S03]  /*11ef0*/  @!P3 IMAD.IADD R35, R35, 0x1, -R0 ;  /* 0x000000012323b824 */ /* 0x000fc600078e0a00 */
[----:B------:R-:W-:-:S13]  /*11f00*/  ISETP.GT.U32.AND P3, PT, R0, R38, PT ;  /* 0x000000260000720c */ /* 0x000fda0003f64070 */
[----:B------:R-:W-:Y:S01]  /*11f10*/  @!P3 IMAD.IADD R38, R38, 0x1, -R0 ;  /* 0x000000012626b824 */ /* 0x000fe200078e0a00 */
[----:B-----5:R-:W-:Y:S02]  /*11f20*/  IABS R39, R54 ;  /* 0x0000003600277213 */ /* 0x020fe40000000000 */
[----:B------:R-:W-:Y:S02]  /*11f30*/  ISETP.GE.AND P3, PT, R54, RZ, PT ;  /* 0x000000ff3600720c */ /* 0x000fe40003f66270 */
[----:B------:R-:W3:Y:S01]  /*11f40*/  LDL.LU R54, [R1+0x4bc] ;  /* 0x0004bc0001367983 */ /* 0x000ee20000300800 */
[----:B------:R-:W-:-:S04]  /*11f50*/  IMAD.HI.U32 R6, R8, R37, RZ ;  /* 0x0000002508067227 */ /* 0x000fc800078e00ff */
[----:B------:R-:W-:-:S04]  /*11f60*/  IMAD.MOV R6, RZ, RZ, -R6 ;  /* 0x000000ffff067224 */ /* 0x000fc800078e0a06 */
[----:B------:R-:W-:-:S05]  /*11f70*/  IMAD R37, R0, R6, R37 ;  /* 0x0000000600257224 */ /* 0x000fca00078e0225 */
[----:B------:R-:W-:Y:S01]  /*11f80*/  ISETP.GT.U32.AND P1, PT, R0, R37, PT ;  /* 0x000000250000720c */ /* 0x000fe20003f24070 */
[----:B0-----:R-:W-:-:S12]  /*11f90*/  IMAD.HI.U32 R4, R8, R39, RZ ;  /* 0x0000002708047227 */ /* 0x001fd800078e00ff */
[----:B------:R-:W-:-:S05]  /*11fa0*/  @!P1 IMAD.IADD R37, R37, 0x1, -R0 ;  /* 0x0000000125259824 */ /* 0x000fca00078e0a00 */
[----:B------:R-:W-:Y:S01]  /*11fb0*/  ISETP.GT.U32.AND P1, PT, R0, R37, PT ;  /* 0x000000250000720c */ /* 0x000fe20003f24070 */
[----:B------:R-:W-:-:S04]  /*11fc0*/  IMAD.MOV R4, RZ, RZ, -R4 ;  /* 0x000000ffff047224 */ /* 0x000fc800078e0a04 */
[C---:B------:R-:W-:Y:S01]  /*11fd0*/  IMAD R39, R0.reuse, R4, R39 ;  /* 0x0000000400277224 */ /* 0x040fe200078e0227 */
[----:B----4-:R-:W-:Y:S02]  /*11fe0*/  IABS R40, R61 ;  /* 0x0000003d00287213 */ /* 0x010fe40000000000 */
[----:B------:R-:W-:Y:S02]  /*11ff0*/  ISETP.GE.AND P5, PT, R49, RZ, PT ;  /* 0x000000ff3100720c */ /* 0x000fe40003fa6270 */
[----:B------:R-:W-:-:S03]  /*12000*/  ISETP.GT.U32.AND P6, PT, R0, R36, PT ;  /* 0x000000240000720c */ /* 0x000fc60003fc4070 */
[----:B------:R-:W-:Y:S01]  /*12010*/  @!P1 IMAD.IADD R37, R37, 0x1, -R0 ;  /* 0x0000000125259824 */ /* 0x000fe200078e0a00 */
[----:B------:R-:W-:Y:S01]  /*12020*/  ISETP.GT.U32.AND P1, PT, R0, R39, PT ;  /* 0x000000270000720c */ /* 0x000fe20003f24070 */
[----:B------:R-:W-:Y:S01]  /*12030*/  IMAD.HI.U32 R2, R8, R40, RZ ;  /* 0x0000002808027227 */ /* 0x000fe200078e00ff */
[----:B------:R-:W4:Y:S03]  /*12040*/  LDL.LU R49, [R1+0x4c0] ;  /* 0x0004c00001317983 */ /* 0x000f260000300800 */
[----:B------:R-:W-:-:S04]  /*12050*/  IMAD.MOV R2, RZ, RZ, -R2 ;  /* 0x000000ffff027224 */ /* 0x000fc800078e0a02 */
[----:B------:R-:W-:-:S04]  /*12060*/  IMAD R40, R0, R2, R40 ;  /* 0x0000000200287224 */ /* 0x000fc800078e0228 */
[----:B------:R-:W-:Y:S01]  /*12070*/  @!P1 IMAD.IADD R39, R39, 0x1, -R0 ;  /* 0x0000000127279824 */ /* 0x000fe200078e0a00 */
[----:B------:R-:W-:Y:S01]  /*12080*/  IABS R41, R51 ;  /* 0x0000003300297213 */ /* 0x000fe20000000000 */
[----:B------:R-:W-:Y:S01]  /*12090*/  @!P0 IMAD.MOV R34, RZ, RZ, -R34 ;  /* 0x000000ffff228224 */ /* 0x000fe200078e0a22 */
[----:B------:R-:W-:Y:S01]  /*120a0*/  ISETP.GT.U32.AND P0, PT, R0, R38, PT ;  /* 0x000000260000720c */ /* 0x000fe20003f04070 */
[----:B------:R-:W-:Y:S02]  /*120b0*/  @!P5 IMAD.MOV R35, RZ, RZ, -R35 ;  /* 0x000000ffff23d224 */ /* 0x000fe400078e0a23 */
[----:B------:R-:W-:Y:S01]  /*120c0*/  IMAD.HI.U32 R5, R8, R41, RZ ;  /* 0x0000002908057227 */ /* 0x000fe200078e00ff */
[C---:B------:R-:W-:Y:S02]  /*120d0*/  ISETP.GT.U32.AND P5, PT, R0.reuse, R40, PT ;  /* 0x000000280000720c */ /* 0x040fe40003fa4070 */
[----:B------:R-:W-:Y:S01]  /*120e0*/  IABS R42, R48 ;  /* 0x00000030002a7213 */ /* 0x000fe20000000000 */
[----:B------:R-:W-:Y:S01]  /*120f0*/  IMAD.MOV R5, RZ, RZ, -R5 ;  /* 0x000000ffff057224 */ /* 0x000fe200078e0a05 */
[----:B------:R-:W-:-:S03]  /*12100*/  ISETP.GT.U32.AND P1, PT, R0, R39, PT ;  /* 0x000000270000720c */ /* 0x000fc60003f24070 */
[----:B------:R-:W-:-:S04]  /*12110*/  IMAD.HI.U32 R4, R8, R42, RZ ;  /* 0x0000002a08047227 */ /* 0x000fc800078e00ff */
[----:B------:R-:W-:Y:S01]  /*12120*/  @!P6 IMAD.IADD R36, R36, 0x1, -R0 ;  /* 0x000000012424e824 */ /* 0x000fe200078e0a00 */
[----:B------:R-:W-:Y:S01]  /*12130*/  ISETP.GE.AND P6, PT, R50, RZ, PT ;  /* 0x000000ff3200720c */ /* 0x000fe20003fc6270 */
[----:B------:R-:W-:Y:S01]  /*12140*/  IMAD.MOV R4, RZ, RZ, -R4 ;  /* 0x000000ffff047224 */ /* 0x000fe200078e0a04 */
[----:B------:R-:W5:Y:S01]  /*12150*/  LDL.LU R50, [R1+0x4c4] ;  /* 0x0004c40001327983 */ /* 0x000f620000300800 */
[C---:B------:R-:W-:Y:S02]  /*12160*/  IMAD R41, R0.reuse, R5, R41 ;  /* 0x0000000500297224 */ /* 0x040fe400078e0229 */
[C---:B------:R-:W-:Y:S02]  /*12170*/  IMAD R42, R0.reuse, R4, R42 ;  /* 0x00000004002a7224 */ /* 0x040fe400078e022a */
[----:B------:R-:W-:Y:S01]  /*12180*/  @!P2 IMAD.MOV R36, RZ, RZ, -R36 ;  /* 0x000000ffff24a224 */ /* 0x000fe200078e0a24 */
[----:B------:R-:W-:Y:S01]  /*12190*/  ISETP.GT.U32.AND P2, PT, R0, R41, PT ;  /* 0x000000290000720c */ /* 0x000fe20003f44070 */
[----:B------:R-:W-:Y:S01]  /*121a0*/  STL [R1+0x58a4], R34 ;  /* 0x0058a42201007387 */ /* 0x000fe20000100800 */
[--C-:B------:R-:W-:Y:S01]  /*121b0*/  @!P0 IMAD.IADD R38, R38, 0x1, -R0.reuse ;  /* 0x0000000126268824 */ /* 0x100fe200078e0a00 */
[----:B------:R-:W-:Y:S01]  /*121c0*/  ISETP.GT.U32.AND P0, PT, R0, R42, PT ;  /* 0x0000002a0000720c */ /* 0x000fe20003f04070 */
[--C-:B------:R-:W-:Y:S01]  /*121d0*/  @!P5 IMAD.IADD R40, R40, 0x1, -R0.reuse ;  /* 0x000000012828d824 */ /* 0x100fe200078e0a00 */
[----:B------:R-:W-:Y:S01]  /*121e0*/  STL [R1+0x58a8], R35 ;  /* 0x0058a82301007387 */ /* 0x000fe20000100800 */
[----:B------:R-:W-:Y:S01]  /*121f0*/  @!P1 IMAD.IADD R39, R39, 0x1, -R0 ;  /* 0x0000000127279824 */ /* 0x000fe200078e0a00 */
[----:B------:R-:W-:-:S02]  /*12200*/  ISETP.GE.AND P1, PT, R51, RZ, PT ;  /* 0x000000ff3300720c */ /* 0x000fc40003f26270 */
[----:B------:R0:W-:Y:S01]  /*12210*/  STL [R1+0x58ac], R36 ;  /* 0x0058ac2401007387 */ /* 0x0001e20000100800 */
[----:B------:R-:W-:-:S03]  /*12220*/  @!P6 IMAD.MOV R38, RZ, RZ, -R38 ;  /* 0x000000ffff26e224 */ /* 0x000fc600078e0a26 */
[----:B------:R-:W5:Y:S01]  /*12230*/  LDL.LU R51, [R1+0x4c8] ;  /* 0x0004c80001337983 */ /* 0x000f620000300800 */
[----:B------:R-:W-:Y:S01]  /*12240*/  ISETP.GT.U32.AND P6, PT, R0, R40, PT ;  /* 0x000000280000720c */ /* 0x000fe20003fc4070 */
[--C-:B------:R-:W-:Y:S02]  /*12250*/  @!P2 IMAD.IADD R41, R41, 0x1, -R0.reuse ;  /* 0x000000012929a824 */ /* 0x100fe400078e0a00 */
[----:B------:R-:W-:-:S03]  /*12260*/  @!P0 IMAD.IADD R42, R42, 0x1, -R0 ;  /* 0x000000012a2a8824 */ /* 0x000fc600078e0a00 */
[----:B------:R-:W-:-:S07]  /*12270*/  ISETP.GT.U32.AND P0, PT, R0, R41, PT ;  /* 0x000000290000720c */ /* 0x000fce0003f04070 */
[----:B------:R-:W-:-:S06]  /*12280*/  @!P6 IMAD.IADD R40, R40, 0x1, -R0 ;  /* 0x000000012828e824 */ /* 0x000fcc00078e0a00 */
[----:B------:R-:W-:Y:S01]  /*12290*/  @!P0 IMAD.IADD R41, R41, 0x1, -R0 ;  /* 0x0000000129298824 */ /* 0x000fe200078e0a00 */
[----:B--2---:R-:W-:-:S05]  /*122a0*/  IABS R43, R52 ;  /* 0x00000034002b7213 */ /* 0x004fca0000000000 */
[----:B------:R-:W-:-:S04]  /*122b0*/  IMAD.HI.U32 R2, R8, R43, RZ ;  /* 0x0000002b08027227 */ /* 0x000fc800078e00ff */
[----:B------:R-:W-:-:S04]  /*122c0*/  IMAD.MOV R2, RZ, RZ, -R2 ;  /* 0x000000ffff027224 */ /* 0x000fc800078e0a02 */
[----:B------:R-:W-:Y:S01]  /*122d0*/  IMAD R43, R0, R2, R43 ;  /* 0x00000002002b7224 */ /* 0x000fe200078e022b */
[----:B------:R-:W-:-:S04]  /*122e0*/  IABS R44, R53 ;  /* 0x00000035002c7213 */ /* 0x000fc80000000000 */
[----:B------:R-:W-:Y:S01]  /*122f0*/  ISETP.GT.U32.AND P5, PT, R0, R43, PT ;  /* 0x0000002b0000720c */ /* 0x000fe20003fa4070 */
[----:B------:R-:W-:-:S04]  /*12300*/  IMAD.HI.U32 R2, R8, R44, RZ ;  /* 0x0000002c08027227 */ /* 0x000fc800078e00ff */
[----:B------:R-:W-:-:S04]  /*12310*/  IMAD.MOV R2, RZ, RZ, -R2 ;  /* 0x000000ffff027224 */ /* 0x000fc800078e0a02 */
[----:B------:R-:W-:-:S04]  /*12320*/  IMAD R44, R0, R2, R44 ;  /* 0x00000002002c7224 */ /* 0x000fc800078e022c */
[----:B------:R-:W-:Y:S01]  /*12330*/  @!P5 IMAD.IADD R43, R43, 0x1, -R0 ;  /* 0x000000012b2bd824 */ /* 0x000fe200078e0a00 */
[----:B------:R-:W-:-:S04]  /*12340*/  ISETP.GT.U32.AND P6, PT, R0, R44, PT ;  /* 0x0000002c0000720c */ /* 0x000fc80003fc4070 */
[----:B------:R-:W-:Y:S02]  /*12350*/  ISETP.GT.U32.AND P5, PT, R0, R43, PT ;  /* 0x0000002b0000720c */ /* 0x000fe40003fa4070 */
[----:B------:R-:W-:Y:S02]  /*12360*/  ISETP.GE.AND P0, PT, R52, RZ, PT ;  /* 0x000000ff3400720c */ /* 0x000fe40003f06270 */
[----:B------:R-:W2:Y:S05]  /*12370*/  LDL.LU R52, [R1+0x4cc] ;  /* 0x0004cc0001347983 */ /* 0x000eaa0000300800 */
[----:B------:R-:W-:-:S04]  /*12380*/  @!P6 IMAD.IADD R44, R44, 0x1, -R0 ;  /* 0x000000012c2ce824 */ /* 0x000fc800078e0a00 */
[----:B------:R-:W-:Y:S01]  /*12390*/  @!P5 IMAD.IADD R43, R43, 0x1, -R0 ;  /* 0x000000012b2bd824 */ /* 0x000fe200078e0a00 */
[----:B------:R-:W-:Y:S02]  /*123a0*/  ISETP.GE.AND P5, PT, R53, RZ, PT ;  /* 0x000000ff3500720c */ /* 0x000fe40003fa6270 */
[----:B------:R-:W2:Y:S01]  /*123b0*/  LDL.LU R53, [R1+0x4d0] ;  /* 0x0004d00001357983 */ /* 0x000ea20000300800 */
[----:B---3--:R-:W-:Y:S02]  /*123c0*/  IABS R45, R54 ;  /* 0x00000036002d7213 */ /* 0x008fe40000000000 */
[----:B------:R-:W-:Y:S02]  /*123d0*/  ISETP.GE.AND P6, PT, R54, RZ, PT ;  /* 0x000000ff3600720c */ /* 0x000fe40003fc6270 */
[----:B------:R-:W3:Y:S04]  /*123e0*/  LDL.LU R54, [R1+0x4d4] ;  /* 0x0004d40001367983 */ /* 0x000ee80000300800 */
[----:B------:R-:W3:Y:S04]  /*123f0*/  LDL.LU R14, [R1+0x4d8] ;  /* 0x0004d800010e7983 */ /* 0x000ee80000300800 */
[----:B------:R-:W3:Y:S04]  /*12400*/  LDL.LU R13, [R1+0x4dc] ;  /* 0x0004dc00010d7983 */ /* 0x000ee80000300800 */
[----:B------:R-:W3:Y:S01]  /*12410*/  LDL.LU R12, [R1+0x4e0] ;  /* 0x0004e000010c7983 */ /* 0x000ee20000300800 */
[----:B------:R-:W-:Y:S01]  /*12420*/  @!P4 IMAD.MOV R37, RZ, RZ, -R37 ;  /* 0x000000ffff25c224 */ /* 0x000fe200078e0a25 */
[----:B------:R-:W-:-:S02]  /*12430*/  ISETP.GE.AND P4, PT, R61, RZ, PT ;  /* 0x000000ff3d00720c */ /* 0x000fc40003f86270 */
[----:B------:R-:W3:Y:S01]  /*12440*/  LDL.LU R61, [R1+0x4e4] ;  /* 0x0004e400013d7983 */ /* 0x000ee20000300800 */
[----:B------:R-:W-:Y:S01]  /*12450*/  @!P3 IMAD.MOV R39, RZ, RZ, -R39 ;  /* 0x000000ffff27b224 */ /* 0x000fe200078e0a27 */
[----:B------:R-:W-:Y:S01]  /*12460*/  ISETP.GT.U32.AND P3, PT, R0, R42, PT ;  /* 0x0000002a0000720c */ /* 0x000fe20003f64070 */
[----:B------:R-:W-:Y:S01]  /*12470*/  IMAD.HI.U32 R2, R8, R45, RZ ;  /* 0x0000002d08027227 */ /* 0x000fe200078e00ff */
[----:B------:R-:W-:Y:S01]  /*12480*/  ISETP.GE.AND P2, PT, R48, RZ, PT ;  /* 0x000000ff3000720c */ /* 0x000fe20003f46270 */
[----:B------:R-:W3:Y:S02]  /*12490*/  LDL.LU R24, [R1+0x4e8] ;  /* 0x0004e80001187983 */ /* 0x000ee40000300800 */
[----:B------:R-:W-:Y:S02]  /*124a0*/  IMAD.MOV R2, RZ, RZ, -R2 ;  /* 0x000000ffff027224 */ /* 0x000fe400078e0a02 */
[----:B------:R-:W-:Y:S01]  /*124b0*/  @!P1 IMAD.MOV R41, RZ, RZ, -R41 ;  /* 0x000000ffff299224 */ /* 0x000fe200078e0a29 */
[----:B------:R-:W3:Y:S01]  /*124c0*/  LDL.LU R23, [R1+0x4ec] ;  /* 0x0004ec0001177983 */ /* 0x000ee20000300800 */
[----:B------:R-:W-:-:S02]  /*124d0*/  IMAD R45, R0, R2, R45 ;  /* 0x00000002002d7224 */ /* 0x000fc400078e022d */
[----:B------:R-:W-:Y:S01]  /*124e0*/  @!P0 IMAD.MOV R43, RZ, RZ, -R43 ;  /* 0x000000ffff2b8224 */ /* 0x000fe200078e0a2b */
[----:B------:R-:W3:Y:S01]  /*124f0*/  LDL.LU R22, [R1+0x4f0] ;  /* 0x0004f00001167983 */ /* 0x000ee20000300800 */
[----:B------:R-:W-:Y:S01]  /*12500*/  @!P3 IMAD.IADD R42, R42, 0x1, -R0 ;  /* 0x000000012a2ab824 */ /* 0x000fe200078e0a00 */
[----:B------:R-:W-:Y:S02]  /*12510*/  ISETP.GT.U32.AND P3, PT, R0, R45, PT ;  /* 0x0000002d0000720c */ /* 0x000fe40003f64070 */
[----:B----4-:R-:W-:-:S11]  /*12520*/  IABS R46, R49 ;  /* 0x00000031002e7213 */ /* 0x010fd60000000000 */
[----:B------:R-:W-:Y:S01]  /*12530*/  @!P3 IMAD.IADD R45, R45, 0x1, -R0 ;  /* 0x000000012d2db824 */ /* 0x000fe200078e0a00 */
[----:B------:R-:W4:Y:S01]  /*12540*/  LDL.LU R21, [R1+0x4f4] ;  /* 0x0004f40001157983 */ /* 0x000f220000300800 */
[----:B------:R-:W-:-:S03]  /*12550*/  IMAD.HI.U32 R4, R8, R46, RZ ;  /* 0x0000002e08047227 */ /* 0x000fc600078e00ff */
[C---:B------:R-:W-:Y:S01]  /*12560*/  ISETP.GT.U32.AND P1, PT, R0.reuse, R45, PT ;  /* 0x0000002d0000720c */ /* 0x040fe20003f24070 */
[----:B------:R-:W4:Y:S01]  /*12570*/  LDL.LU R20, [R1+0x4f8] ;  /* 0x0004f80001147983 */ /* 0x000f220000300800 */
[----:B------:R-:W-:Y:S01]  /*12580*/  IMAD.MOV R4, RZ, RZ, -R4 ;  /* 0x000000ffff047224 */ /* 0x000fe200078e0a04 */
[C---:B------:R-:W-:Y:S01]  /*12590*/  ISETP.GT.U32.AND P3, PT, R0.reuse, R44, PT ;  /* 0x0000002c0000720c */ /* 0x040fe20003f64070 */
[----:B------:R-:W-:Y:S01]  /*125a0*/  @!P4 IMAD.MOV R40, RZ, RZ, -R40 ;  /* 0x000000ffff28c224 */ /* 0x000fe200078e0a28 */
[----:B------:R-:W4:Y:S01]  /*125b0*/  LDL.LU R19, [R1+0x4fc] ;  /* 0x0004fc0001137983 */ /* 0x000f220000300800 */
[----:B------:R-:W-:Y:S01]  /*125c0*/  IMAD R46, R0, R4, R46 ;  /* 0x00000004002e7224 */ /* 0x000fe200078e022e */
[----:B-----5:R-:W-:-:S06]  /*125d0*/  IABS R47, R50 ;  /* 0x00000032002f7213 */ /* 0x020fcc0000000000 */
[----:B------:R-:W-:Y:S01]  /*125e0*/  @!P1 IMAD.IADD R45, R45, 0x1, -R0 ;  /* 0x000000012d2d9824 */ /* 0x000fe200078e0a00 */
[----:B------:R-:W5:Y:S01]  /*125f0*/  LDL.LU R18, [R1+0x500] ;  /* 0x0005000001127983 */ /* 0x000f620000300800 */
[----:B------:R-:W-:-:S04]  /*12600*/  IMAD.HI.U32 R2, R8, R47, RZ ;  /* 0x0000002f08027227 */ /* 0x000fc800078e00ff */
[----:B------:R-:W-:-:S04]  /*12610*/  IMAD.MOV R2, RZ, RZ, -R2 ;  /* 0x000000ffff027224 */ /* 0x000fc800078e0a02 */
[----:B------:R-:W-:Y:S01]  /*12620*/  IMAD R47, R0, R2, R47 ;  /* 0x00000002002f7224 */ /* 0x000fe200078e022f */
[----:B------:R-:W-:-:S05]  /*12630*/  IABS R48, R51 ;  /* 0x0000003300307213 */ /* 0x000fca0000000000 */
[----:B------:R-:W-:-:S04]  /*12640*/  IMAD.HI.U32 R2, R8, R48, RZ ;  /* 0x0000003008027227 */ /* 0x000fc800078e00ff */
[----:B------:R-:W-:Y:S01]  /*12650*/  IMAD.MOV R2, RZ, RZ, -R2 ;  /* 0x000000ffff027224 */ /* 0x000fe200078e0a02 */
[----:B------:R-:W-:-:S03]  /*12660*/  ISETP.GT.U32.AND P0, PT, R0, R47, PT ;  /* 0x0000002f0000720c */ /* 0x000fc60003f04070 */
[C---:B------:R-:W-:Y:S01]  /*12670*/  IMAD R48, R0.reuse, R2, R48 ;  /* 0x0000000200307224 */ /* 0x040fe200078e0230 */
[----:B------:R-:W-:-:S04]  /*12680*/  ISETP.GT.U32.AND P4, PT, R0, R46, PT ;  /* 0x0000002e0000720c */ /* 0x000fc80003f84070 */
[----:B------:R-:W-:Y:S01]  /*12690*/  ISETP.GT.U32.AND P1, PT, R0, R48, PT ;  /* 0x000000300000720c */ /* 0x000fe20003f24070 */
[----:B------:R-:W-:Y:S01]  /*126a0*/  @!P2 IMAD.MOV R42, RZ, RZ, -R42 ;  /* 0x000000ffff2aa224 */ /* 0x000fe200078e0a2a */
[----:B------:R-:W-:Y:S01]  /*126b0*/  ISETP.GE.AND P2, PT, R49, RZ, PT ;  /* 0x000000ff3100720c */ /* 0x000fe20003f46270 */
[--C-:B------:R-:W-:Y:S02]  /*126c0*/  @!P3 IMAD.IADD R44, R44, 0x1, -R0.reuse ;  /* 0x000000012c2cb824 */ /* 0x100fe400078e0a00 */
[----:B------:R-:W-:Y:S02]  /*126d0*/  @!P0 IMAD.IADD R47, R47, 0x1, -R0 ;  /* 0x000000012f2f8824 */ /* 0x000fe400078e0a00 */
[----:B------:R-:W-:Y:S02]  /*126e0*/  @!P5 IMAD.MOV R44, RZ, RZ, -R44 ;  /* 0x000000ffff2cd224 */ /* 0x000fe400078e0a2c */
[----:B------:R-:W-:Y:S01]  /*126f0*/  @!P4 IMAD.IADD R46, R46, 0x1, -R0 ;  /* 0x000000012e2ec824 */ /* 0x000fe200078e0a00 */
[----:B------:R-:W-:-:S02]  /*12700*/  ISETP.GE.AND P4, PT, R51, RZ, PT ;  /* 0x000000ff3300720c */ /* 0x000fc40003f86270 */
[----:B------:R-:W-:Y:S01]  /*12710*/  ISETP.GT.U32.AND P5, PT, R0, R47, PT ;  /* 0x0000002f0000720c */ /* 0x000fe20003fa4070 */
[----:B------:R-:W-:Y:S02]  /*12720*/  @!P1 IMAD.IADD R48, R48, 0x1, -R0 ;  /* 0x0000000130309824 */ /* 0x000fe400078e0a00 */
[----:B------:R-:W-:Y:S01]  /*12730*/  @!P6 IMAD.MOV R45, RZ, RZ, -R45 ;  /* 0x000000ffff2de224 */ /* 0x000fe200078e0a2d */
[----:B------:R-:W-:Y:S02]  /*12740*/  ISETP.GE.AND P3, PT, R50, RZ, PT ;  /* 0x000000ff3200720c */ /* 0x000fe40003f66270 */
[C---:B------:R-:W-:Y:S02]  /*12750*/  ISETP.GT.U32.AND P1, PT, R0.reuse, R48, PT ;  /* 0x000000300000720c */ /* 0x040fe40003f24070 */
[----:B------:R-:W-:-:S05]  /*12760*/  ISETP.GT.U32.AND P0, PT, R0, R46, PT ;  /* 0x0000002e0000720c */ /* 0x000fca0003f04070 */
[----:B------:R-:W-:-:S04]  /*12770*/  @!P5 IMAD.IADD R47, R47, 0x1, -R0 ;  /* 0x000000012f2fd824 */ /* 0x000fc800078e0a00 */
[----:B------:R-:W-:Y:S02]  /*12780*/  @!P3 IMAD.MOV R47, RZ, RZ, -R47 ;  /* 0x000000ffff2fb224 */ /* 0x000fe400078e0a2f */
[--C-:B------:R-:W-:Y:S02]  /*12790*/  @!P1 IMAD.IADD R48, R48, 0x1, -R0.reuse ;  /* 0x0000000130309824 */ /* 0x100fe400078e0a00 */
[----:B------:R-:W-:Y:S02]  /*127a0*/  @!P0 IMAD.IADD R46, R46, 0x1, -R0 ;  /* 0x000000012e2e8824 */ /* 0x000fe400078e0a00 */
[----:B------:R-:W-:Y:S02]  /*127b0*/  @!P4 IMAD.MOV R48, RZ, RZ, -R48 ;  /* 0x000000ffff30c224 */ /* 0x000fe400078e0a30 */
[----:B------:R-:W-:Y:S01]  /*127c0*/  @!P2 IMAD.MOV R46, RZ, RZ, -R46 ;  /* 0x000000ffff2ea224 */ /* 0x000fe200078e0a2e */
[----:B--2---:R-:W-:Y:S02]  /*127d0*/  IABS R49, R52 ;  /* 0x0000003400317213 */ /* 0x004fe40000000000 */
[----:B------:R-:W-:-:S03]  /*127e0*/  ISETP.GE.AND P6, PT, R52, RZ, PT ;  /* 0x000000ff3400720c */ /* 0x000fc60003fc6270 */
[----:B------:R-:W-:-:S04]  /*127f0*/  IMAD.HI.U32 R4, R8, R49, RZ ;  /* 0x0000003108047227 */ /* 0x000fc800078e00ff */
[----:B------:R-:W-:-:S04]  /*12800*/  IMAD.MOV R4, RZ, RZ, -R4 ;  /* 0x000000ffff047224 */ /* 0x000fc800078e0a04 */
[----:B------:R-:W-:Y:S01]  /*12810*/  IMAD R49, R0, R4, R49 ;  /* 0x0000000400317224 */ /* 0x000fe200078e0231 */
[----:B------:R-:W-:-:S05]  /*12820*/  IABS R50, R53 ;  /* 0x0000003500327213 */ /* 0x000fca0000000000 */
[----:B------:R-:W-:Y:S01]  /*12830*/  IMAD.HI.U32 R2, R8, R50, RZ ;  /* 0x0000003208027227 */ /* 0x000fe200078e00ff */
[----:B------:R-:W-:-:S03]  /*12840*/  ISETP.GT.U32.AND P0, PT, R0, R49, PT ;  /* 0x000000310000720c */ /* 0x000fc60003f04070 */
[----:B------:R-:W-:Y:S01]  /*12850*/  IMAD.MOV R2, RZ, RZ, -R2 ;  /* 0x000000ffff027224 */ /* 0x000fe200078e0a02 */
[----:B---3--:R-:W-:Y:S02]  /*12860*/  IABS R51, R54 ;  /* 0x0000003600337213 */ /* 0x008fe40000000000 */
[----:B------:R-:W-:-:S03]  /*12870*/  IABS R52, R14 ;  /* 0x0000000e00347213 */ /* 0x000fc60000000000 */
[----:B------:R-:W-:-:S04]  /*12880*/  IMAD.HI.U32 R5, R8, R51, RZ ;  /* 0x0000003308057227 */ /* 0x000fc800078e00ff */
[----:B------:R-:W-:-:S04]  /*12890*/  IMAD.HI.U32 R4, R8, R52, RZ ;  /* 0x0000003408047227 */ /* 0x000fc800078e00ff */
[----:B------:R-:W-:Y:S02]  /*128a0*/  IMAD.MOV R5, RZ, RZ, -R5 ;  /* 0x000000ffff057224 */ /* 0x000fe400078e0a05 */
[----:B------:R-:W-:Y:S02]  /*128b0*/  IMAD.MOV R4, RZ, RZ, -R4 ;  /* 0x000000ffff047224 */ /* 0x000fe400078e0a04 */
[C---:B------:R-:W-:Y:S02]  /*128c0*/  IMAD R51, R0.reuse, R5, R51 ;  /* 0x0000000500337224 */ /* 0x040fe400078e0233 */
[----:B------:R-:W-:-:S03]  /*128d0*/  IMAD R52, R0, R4, R52 ;  /* 0x0000000400347224 */ /* 0x000fc600078e0234 */
[C---:B------:R-:W-:Y:S02]  /*128e0*/  ISETP.GT.U32.AND P3, PT, R0.reuse, R51, PT ;  /* 0x000000330000720c */ /* 0x040fe40003f64070 */
[C---:B------:R-:W-:Y:S01]  /*128f0*/  ISETP.GT.U32.AND P4, PT, R0.reuse, R52, PT ;  /* 0x000000340000720c */ /* 0x040fe20003f84070 */
[----:B------:R-:W-:Y:S01]  /*12900*/  IMAD R50, R0, R2, R50 ;  /* 0x0000000200327224 */ /* 0x000fe200078e0232 */
[----:B------:R-:W-:-:S04]  /*12910*/  ISETP.GE.AND P5, PT, R53, RZ, PT ;  /* 0x000000ff3500720c */ /* 0x000fc80003fa6270 */
[----:B------:R-:W-:-:S05]  /*12920*/  ISETP.GT.U32.AND P1, PT, R0, R50, PT ;  /* 0x000000320000720c */ /* 0x000fca0003f24070 */
[--C-:B------:R-:W-:Y:S02]  /*12930*/  @!P3 IMAD.IADD R51, R51, 0x1, -R0.reuse ;  /* 0x000000013333b824 */ /* 0x100fe400078e0a00 */
[--C-:B------:R-:W-:Y:S01]  /*12940*/  @!P4 IMAD.IADD R52, R52, 0x1, -R0.reuse ;  /* 0x000000013434c824 */ /* 0x100fe200078e0a00 */
[----:B------:R-:W-:Y:S01]  /*12950*/  IABS R53, R13 ;  /* 0x0000000d00357213 */ /* 0x000fe20000000000 */
[----:B------:R-:W-:Y:S01]  /*12960*/  @!P0 IMAD.IADD R49, R49, 0x1, -R0 ;  /* 0x0000000131318824 */ /* 0x000fe200078e0a00 */
[----:B------:R-:W-:-:S03]  /*12970*/  ISETP.GT.U32.AND P4, PT, R0, R51, PT ;  /* 0x000000330000720c */ /* 0x000fc60003f84070 */
[----:B------:R-:W-:Y:S01]  /*12980*/  IMAD.HI.U32 R2, R8, R53, RZ ;  /* 0x0000003508027227 */ /* 0x000fe200078e00ff */
[----:B------:R-:W-:-:S03]  /*12990*/  ISETP.GT.U32.AND P2, PT, R0, R49, PT ;  /* 0x000000310000720c */ /* 0x000fc60003f44070 */
[----:B------:R-:W-:Y:S02]  /*129a0*/  @!P1 IMAD.IADD R50, R50, 0x1, -R0 ;  /* 0x0000000132329824 */ /* 0x000fe400078e0a00 */
[----:B------:R-:W-:Y:S01]  /*129b0*/  IMAD.MOV R2, RZ, RZ, -R2 ;  /* 0x000000ffff027224 */ /* 0x000fe200078e0a02 */
[----:B------:R-:W-:Y:S02]  /*129c0*/  ISETP.GE.AND P0, PT, R54, RZ, PT ;  /* 0x000000ff3600720c */ /* 0x000fe40003f06270 */
[----:B------:R-:W-:Y:S01]  /*129d0*/  IABS R54, R12 ;  /* 0x0000000c00367213 */ /* 0x000fe20000000000 */
[--C-:B------:R-:W-:Y:S01]  /*129e0*/  @!P4 IMAD.IADD R51, R51, 0x1, -R0.reuse ;  /* 0x000000013333c824 */ /* 0x100fe200078e0a00 */
[C---:B------:R-:W-:Y:S01]  /*129f0*/  ISETP.GT.U32.AND P1, PT, R0.reuse, R50, PT ;  /* 0x000000320000720c */ /* 0x040fe20003f24070 */
[----:B------:R-:W-:Y:S01]  /*12a00*/  IMAD R53, R0, R2, R53 ;  /* 0x0000000200357224 */ /* 0x000fe200078e0235 */
[----:B------:R-:W-:Y:S02]  /*12a10*/  ISETP.GE.AND P4, PT, R12, RZ, PT ;  /* 0x000000ff0c00720c */ /* 0x000fe40003f86270 */
[----:B------:R-:W2:Y:S01]  /*12a20*/  LDL.LU R12, [R1+0x504] ;  /* 0x00050400010c7983 */ /* 0x000ea20000300800 */
[----:B------:R-:W-:Y:S01]  /*12a30*/  @!P2 IMAD.IADD R49, R49, 0x1, -R0 ;  /* 0x000000013131a824 */ /* 0x000fe200078e0a00 */
[----:B------:R-:W-:-:S07]  /*12a40*/  ISETP.GT.U32.AND P2, PT, R0, R53, PT ;  /* 0x000000350000720c */ /* 0x000fce0003f44070 */
[----:B------:R-:W-:-:S04]  /*12a50*/  @!P1 IMAD.IADD R50, R50, 0x1, -R0 ;  /* 0x0000000132329824 */ /* 0x000fc800078e0a00 */
[----:B------:R-:W-:Y:S01]  /*12a60*/  @!P5 IMAD.MOV R50, RZ, RZ, -R50 ;  /* 0x000000ffff32d224 */ /* 0x000fe200078e0a32 */
[----:B------:R-:W-:Y:S01]  /*12a70*/  ISETP.GE.AND P5, PT, R13, RZ, PT ;  /* 0x000000ff0d00720c */ /* 0x000fe20003fa6270 */
[----:B------:R-:W-:Y:S01]  /*12a80*/  @!P2 IMAD.IADD R53, R53, 0x1, -R0 ;  /* 0x000000013535a824 */ /* 0x000fe200078e0a00 */
[----:B------:R-:W3:Y:S04]  /*12a90*/  LDL.LU R13, [R1+0x508] ;  /* 0x00050800010d7983 */ /* 0x000ee80000300800 */
[----:B------:R-:W-:Y:S01]  /*12aa0*/  ISETP.GT.U32.AND P2, PT, R0, R53, PT ;  /* 0x000000350000720c */ /* 0x000fe20003f44070 */
[----:B------:R-:W3:Y:S04]  /*12ab0*/  LDL.LU R17, [R1+0x50c] ;  /* 0x00050c0001117983 */ /* 0x000ee80000300800 */
[----:B------:R-:W3:Y:S01]  /*12ac0*/  LDL.LU R16, [R1+0x510] ;  /* 0x0005100001107983 */ /* 0x000ee20000300800 */
[----:B------:R-:W-:-:S03]  /*12ad0*/  ISETP.GE.AND P1, PT, R14, RZ, PT ;  /* 0x000000ff0e00720c */ /* 0x000fc60003f26270 */
[----:B------:R-:W3:Y:S01]  /*12ae0*/  LDL.LU R15, [R1+0x514] ;  /* 0x00051400010f7983 */ /* 0x000ee20000300800 */
[----:B------:R-:W-:-:S03]  /*12af0*/  IABS R55, R61 ;  /* 0x0000003d00377213 */ /* 0x000fc60000000000 */
[----:B------:R-:W-:Y:S01]  /*12b00*/  @!P2 IMAD.IADD R53, R53, 0x1, -R0 ;  /* 0x000000013535a824 */ /* 0x000fe200078e0a00 */
[----:B------:R-:W-:Y:S01]  /*12b10*/  ISETP.GE.AND P2, PT, R61, RZ, PT ;  /* 0x000000ff3d00720c */ /* 0x000fe20003f46270 */
[----:B------:R-:W3:Y:S04]  /*12b20*/  LDL.LU R14, [R1+0x518] ;  /* 0x00051800010e7983 */ /* 0x000ee80000300800 */
[----:B------:R-:W3:Y:S01]  /*12b30*/  LDL.LU R61, [R1+0x51c] ;  /* 0x00051c00013d7983 */ /* 0x000ee20000300800 */
[----:B------:R-:W-:-:S04]  /*12b40*/  IMAD.HI.U32 R2, R8, R54, RZ ;  /* 0x0000003608027227 */ /* 0x000fc800078e00ff */
[----:B------:R-:W-:-:S04]  /*12b50*/  IMAD.MOV R2, RZ, RZ, -R2 ;  /* 0x000000ffff027224 */ /* 0x000fc800078e0a02 */
[----:B------:R-:W-:-:S05]  /*12b60*/  IMAD R54, R0, R2, R54 ;  /* 0x0000000200367224 */ /* 0x000fca00078e0236 */
[----:B------:R-:W-:Y:S01]  /*12b70*/  ISETP.GT.U32.AND P3, PT, R0, R54, PT ;  /* 0x000000360000720c */ /* 0x000fe20003f64070 */
[----:B------:R-:W-:Y:S01]  /*12b80*/  IMAD.HI.U32 R2, R8, R55, RZ ;  /* 0x0000003708027227 */ /* 0x000fe200078e00ff */
[----:B------:R-:W-:-:S03]  /*12b90*/  IABS R56, R24 ;  /* 0x0000001800387213 */ /* 0x000fc60000000000 */
[----:B------:R-:W-:Y:S01]  /*12ba0*/  @!P6 IMAD.MOV R49, RZ, RZ, -R49 ;  /* 0x000000ffff31e224 */ /* 0x000fe200078e0a31 */
[----:B------:R-:W-:Y:S01]  /*12bb0*/  ISETP.GT.U32.AND P6, PT, R0, R52, PT ;  /* 0x000000340000720c */ /* 0x000fe20003fc4070 */
[----:B------:R-:W-:-:S06]  /*12bc0*/  IMAD.MOV R2, RZ, RZ, -R2 ;  /* 0x000000ffff027224 */ /* 0x000fcc00078e0a02 */
[----:B------:R-:W-:Y:S02]  /*12bd0*/  @!P3 IMAD.IADD R54, R54, 0x1, -R0 ;  /* 0x000000013636b824 */ /* 0x000fe400078e0a00 */
[----:B------:R-:W-:Y:S02]  /*12be0*/  IMAD R55, R0, R2, R55 ;  /* 0x0000000200377224 */ /* 0x000fe400078e0237 */
[----:B------:R-:W-:Y:S01]  /*12bf0*/  IMAD.HI.U32 R2, R8, R56, RZ ;  /* 0x0000003808027227 */ /* 0x000fe200078e00ff */
[----:B------:R-:W-:-:S03]  /*12c00*/  ISETP.GT.U32.AND P3, PT, R0, R54, PT ;  /* 0x000000360000720c */ /* 0x000fc60003f64070 */
[----:B------:R-:W-:Y:S02]  /*12c10*/  IMAD.MOV R2, RZ, RZ, -R2 ;  /* 0x000000ffff027224 */ /* 0x000fe400078e0a02 */
[----:B------:R-:W-:Y:S01]  /*12c20*/  @!P6 IMAD.IADD R52, R52, 0x1, -R0 ;  /* 0x000000013434e824 */ /* 0x000fe200078e0a00 */
[C---:B------:R-:W-:Y:S01]  /*12c30*/  ISETP.GT.U32.AND P6, PT, R0.reuse, R55, PT ;  /* 0x000000370000720c */ /* 0x040fe20003fc4070 */
[----:B------:R-:W-:Y:S01]  /*12c40*/  IMAD R56, R0, R2, R56 ;  /* 0x0000000200387224 */ /* 0x000fe200078e0238 */
[----:B------:R-:W-:-:S05]  /*12c50*/  IABS R57, R23 ;  /* 0x0000001700397213 */ /* 0x000fca0000000000 */
[----:B------:R-:W-:Y:S01]  /*12c60*/  @!P3 IMAD.IADD R54, R54, 0x1, -R0 ;  /* 0x000000013636b824 */ /* 0x000fe200078e0a00 */
[----:B------:R-:W-:Y:S01]  /*12c70*/  ISETP.GT.U32.AND P3, PT, R0, R56, PT ;  /* 0x000000380000720c */ /* 0x000fe20003f64070 */
[----:B------:R-:W-:Y:S01]  /*12c80*/  IMAD.HI.U32 R4, R8, R57, RZ ;  /* 0x0000003908047227 */ /* 0x000fe200078e00ff */
[----:B------:R-:W-:-:S03]  /*12c90*/  IABS R58, R22 ;  /* 0x00000016003a7213 */ /* 0x000fc60000000000 */
[----:B------:R-:W-:Y:S02]  /*12ca0*/  @!P6 IMAD.IADD R55, R55, 0x1, -R0 ;  /* 0x000000013737e824 */ /* 0x000fe400078e0a00 */
[----:B------:R-:W-:Y:S01]  /*12cb0*/  IMAD.MOV R2, RZ, RZ, -R4 ;  /* 0x000000ffff027224 */ /* 0x000fe200078e0a04 */
[----:B----4-:R-:W-:-:S03]  /*12cc0*/  IABS R59, R21 ;  /* 0x00000015003b7213 */ /* 0x010fc60000000000 */
[----:B------:R-:W-:Y:S02]  /*12cd0*/  IMAD R57, R0, R2, R57 ;  /* 0x0000000200397224 */ /* 0x000fe400078e0239 */
[----:B------:R-:W-:Y:S01]  /*12ce0*/  @!P3 IMAD.IADD R56, R56, 0x1, -R0 ;  /* 0x000000013838b824 */ /* 0x000fe200078e0a00 */
[----:B------:R-:W-:Y:S01]  /*12cf0*/  ISETP.GT.U32.AND P3, PT, R0, R55, PT ;  /* 0x000000370000720c */ /* 0x000fe20003f64070 */
[----:B------:R-:W-:Y:S01]  /*12d00*/  IMAD.HI.U32 R2, R8, R58, RZ ;  /* 0x0000003a08027227 */ /* 0x000fe200078e00ff */
[----:B------:R-:W-:-:S03]  /*12d10*/  IABS R6, R19 ;  /* 0x0000001300067213 */ /* 0x000fc60000000000 */
[----:B------:R-:W-:Y:S02]  /*12d20*/  IMAD.MOV R2, RZ, RZ, -R2 ;  /* 0x000000ffff027224 */ /* 0x000fe400078e0a02 */
[----:B------:R-:W-:-:S04]  /*12d30*/  IMAD.HI.U32 R4, R8, R59, RZ ;  /* 0x0000003b08047227 */ /* 0x000fc800078e00ff */
[C---:B------:R-:W-:Y:S02]  /*12d40*/  IMAD R58, R0.reuse, R2, R58 ;  /* 0x00000002003a7224 */ /* 0x040fe400078e023a */
[----:B------:R-:W-:Y:S02]  /*12d50*/  IMAD.MOV R4, RZ, RZ, -R4 ;  /* 0x000000ffff047224 */ /* 0x000fe400078e0a04 */
[----:B------:R-:W-:Y:S02]  /*12d60*/  IMAD.MOV.U32 R2, RZ, RZ, R6 ;  /* 0x000000ffff027224 */ /* 0x000fe400078e0006 */
[----:B------:R-:W-:Y:S01]  /*12d70*/  @!P3 IMAD.IADD R55, R55, 0x1, -R0 ;  /* 0x000000013737b824 */ /* 0x000fe200078e0a00 */
[C---:B------:R-:W-:Y:S01]  /*12d80*/  ISETP.GT.U32.AND P3, PT, R0.reuse, R58, PT ;  /* 0x0000003a0000720c */ /* 0x040fe20003f64070 */
[----:B------:R-:W-:Y:S02]  /*12d90*/  IMAD R59, R0, R4, R59 ;  /* 0x00000004003b7224 */ /* 0x000fe400078e023b */
[----:B------:R-:W-:Y:S01]  /*12da0*/  IMAD.HI.U32 R4, R8, R2, RZ ;  /* 0x0000000208047227 */ /* 0x000fe200078e00ff */
[----:B------:R-:W-:-:S02]  /*12db0*/  ISETP.GT.U32.AND P6, PT, R0, R57, PT ;  /* 0x000000390000720c */ /* 0x000fc40003fc4070 */
[----:B-----5:R-:W-:Y:S01]  /*12dc0*/  IABS R6, R18 ;  /* 0x0000001200067213 */ /* 0x020fe20000000000 */
[----:B------:R-:W-:-:S04]  /*12dd0*/  IMAD.MOV R7, RZ, RZ, -R4 ;  /* 0x000000ffff077224 */ /* 0x000fc800078e0a04 */
[----:B------:R-:W-:Y:S02]  /*12de0*/  IMAD R2, R0, R7, R2 ;  /* 0x0000000700027224 */ /* 0x000fe400078e0202 */
[----:B------:R-:W-:Y:S02]  /*12df0*/  IMAD.MOV.U32 R4, RZ, RZ, R6 ;  /* 0x000000ffff047224 */ /* 0x000fe400078e0006 */
[----:B------:R-:W-:Y:S01]  /*12e00*/  @!P3 IMAD.IADD R58, R58, 0x1, -R0 ;  /* 0x000000013a3ab824 */ /* 0x000fe200078e0a00 */
[C---:B------:R-:W-:Y:S01]  /*12e10*/  ISETP.GT.U32.AND P3, PT, R0.reuse, R2, PT ;  /* 0x000000020000720c */ /* 0x040fe20003f64070 */
[----:B------:R-:W-:Y:S01]  /*12e20*/  @!P0 IMAD.MOV R51, RZ, RZ, -R51 ;  /* 0x000000ffff338224 */ /* 0x000fe200078e0a33 */
[----:B------:R-:W-:Y:S01]  /*12e30*/  ISETP.GT.U32.AND P0, PT, R0, R56, PT ;  /* 0x000000380000720c */ /* 0x000fe20003f04070 */
[----:B------:R-:W-:Y:S01]  /*12e40*/  IMAD.HI.U32 R7, R8, R4, RZ ;  /* 0x0000000408077227 */ /* 0x000fe200078e00ff */
[----:B------:R-:W-:-:S03]  /*12e50*/  IABS R60, R20 ;  /* 0x00000014003c7213 */ /* 0x000fc60000000000 */
[----:B------:R-:W-:Y:S02]  /*12e60*/  @!P6 IMAD.IADD R57, R57, 0x1, -R0 ;  /* 0x000000013939e824 */ /* 0x000fe400078e0a00 */
[----:B------:R-:W-:Y:S02]  /*12e70*/  IMAD.MOV R7, RZ, RZ, -R7 ;  /* 0x000000ffff077224 */ /* 0x000fe400078e0a07 */
[----:B------:R-:W-:Y:S01]  /*12e80*/  IMAD.HI.U32 R5, R8, R60, RZ ;  /* 0x0000003c08057227 */ /* 0x000fe200078e00ff */
[----:B------:R-:W-:-:S03]  /*12e90*/  ISETP.GT.U32.AND P6, PT, R0, R57, PT ;  /* 0x000000390000720c */ /* 0x000fc60003fc4070 */
[----:B------:R-:W-:Y:S02]  /*12ea0*/  IMAD R4, R0, R7, R4 ;  /* 0x0000000700047224 */ /* 0x000fe400078e0204 */
[--C-:B------:R-:W-:Y:S02]  /*12eb0*/  @!P3 IMAD.IADD R2, R2, 0x1, -R0.reuse ;  /* 0x000000010202b824 */ /* 0x100fe400078e0a00 */
[----:B------:R-:W-:Y:S01]  /*12ec0*/  IMAD.MOV R5, RZ, RZ, -R5 ;  /* 0x000000ffff057224 */ /* 0x000fe200078e0a05 */
[----:B------:R-:W-:Y:S01]  /*12ed0*/  ISETP.GT.U32.AND P3, PT, R0, R4, PT ;  /* 0x000000040000720c */ /* 0x000fe20003f64070 */
[----:B------:R-:W-:Y:S01]  /*12ee0*/  @!P0 IMAD.IADD R56, R56, 0x1, -R0 ;  /* 0x0000000138388824 */ /* 0x000fe200078e0a00 */
[C---:B------:R-:W-:Y:S01]  /*12ef0*/  ISETP.GT.U32.AND P0, PT, R0.reuse, R59, PT ;  /* 0x0000003b0000720c */ /* 0x040fe20003f04070 */
[----:B------:R-:W-:Y:S02]  /*12f00*/  IMAD R60, R0, R5, R60 ;  /* 0x00000005003c7224 */ /* 0x000fe400078e023c */
[----:B------:R-:W-:-:S03]  /*12f10*/  @!P6 IMAD.IADD R57, R57, 0x1, -R0 ;  /* 0x000000013939e824 */ /* 0x000fc600078e0a00 */
[----:B------:R-:W-:-:S05]  /*12f20*/  ISETP.GT.U32.AND P6, PT, R0, R60, PT ;  /* 0x0000003c0000720c */ /* 0x000fca0003fc4070 */
[--C-:B------:R-:W-:Y:S02]  /*12f30*/  @!P3 IMAD.IADD R4, R4, 0x1, -R0.reuse ;  /* 0x000000010404b824 */ /* 0x100fe400078e0a00 */
[----:B------:R-:W-:Y:S01]  /*12f40*/  @!P0 IMAD.IADD R59, R59, 0x1, -R0 ;  /* 0x000000013b3b8824 */ /* 0x000fe200078e0a00 */
[----:B------:R-:W-:Y:S01]  /*12f50*/  ISETP.GE.AND P0, PT, R24, RZ, PT ;  /* 0x000000ff1800720c */ /* 0x000fe20003f06270 */
[----:B------:R-:W-:Y:S01]  /*12f60*/  @!P1 IMAD.MOV R52, RZ, RZ, -R52 ;  /* 0x000000ffff349224 */ /* 0x000fe200078e0a34 */
[----:B------:R-:W-:-:S03]  /*12f70*/  ISETP.GT.U32.AND P1, PT, R0, R58, PT ;  /* 0x0000003a0000720c */ /* 0x000fc60003f24070 */
[----:B------:R-:W-:Y:S01]  /*12f80*/  @!P6 IMAD.IADD R60, R60, 0x1, -R0 ;  /* 0x000000013c3ce824 */ /* 0x000fe200078e0a00 */
[----:B------:R-:W-:-:S07]  /*12f90*/  ISETP.GE.AND P6, PT, R23, RZ, PT ;  /* 0x000000ff1700720c */ /* 0x000fce0003fc6270 */
[----:B------:R-:W-:Y:S01]  /*12fa0*/  @!P0 IMAD.MOV R56, RZ, RZ, -R56 ;  /* 0x000000ffff388224 */ /* 0x000fe200078e0a38 */
[----:B------:R-:W-:Y:S01]  /*12fb0*/  ISETP.GT.U32.AND P0, PT, R0, R4, PT ;  /* 0x000000040000720c */ /* 0x000fe20003f04070 */
[----:B------:R-:W-:-:S04]  /*12fc0*/  @!P1 IMAD.IADD R58, R58, 0x1, -R0 ;  /* 0x000000013a3a9824 */ /* 0x000fc800078e0a00 */
[----:B------:R-:W-:-:S08]  /*12fd0*/  @!P6 IMAD.MOV R57, RZ, RZ, -R57 ;  /* 0x000000ffff39e224 */ /* 0x000fd000078e0a39 */
[----:B------:R-:W-:Y:S01]  /*12fe0*/  @!P0 IMAD.IADD R4, R4, 0x1, -R0 ;  /* 0x0000000104048824 */ /* 0x000fe200078e0a00 */
[----:B------:R-:W-:Y:S02]  /*12ff0*/  ISETP.GE.AND P0, PT, R22, RZ, PT ;  /* 0x000000ff1600720c */ /* 0x000fe40003f06270 */
[----:B------:R-:W4:Y:S01]  /*13000*/  LDL.LU R22, [R1+0x124] ;  /* 0x0001240001167983 */ /* 0x000f220000300800 */
[----:B--2---:R-:W-:-:S05]  /*13010*/  IABS R9, R12 ;  /* 0x0000000c00097213 */ /* 0x004fca0000000000 */
[----:B------:R-:W-:-:S04]  /*13020*/  IMAD.MOV.U32 R6, RZ, RZ, R9 ;  /* 0x000000ffff067224 */ /* 0x000fc800078e0009 */
[----:B------:R-:W-:-:S04]  /*13030*/  IMAD.HI.U32 R10, R8, R6, RZ ;  /* 0x00000006080a7227 */ /* 0x000fc800078e00ff */
[----:B------:R-:W-:Y:S01]  /*13040*/  IMAD.MOV R10, RZ, RZ, -R10 ;  /* 0x000000ffff0a7224 */ /* 0x000fe200078e0a0a */
[----:B---3--:R-:W-:-:S03]  /*13050*/  IABS R5, R13 ;  /* 0x0000000d00057213 */ /* 0x008fc60000000000 */
[----:B------:R-:W-:Y:S02]  /*13060*/  IMAD R6, R0, R10, R6 ;  /* 0x0000000a00067224 */ /* 0x000fe400078e0206 */
[----:B------:R-:W-:-:S03]  /*13070*/  IMAD.HI.U32 R9, R8, R5, RZ ;  /* 0x0000000508097227 */ /* 0x000fc600078e00ff */
[----:B------:R-:W-:Y:S02]  /*13080*/  ISETP.GT.U32.AND P3, PT, R0, R6, PT ;  /* 0x000000060000720c */ /* 0x000fe40003f64070 */
[----:B------:R-:W-:Y:S01]  /*13090*/  IABS R7, R17 ;  /* 0x0000001100077213 */ /* 0x000fe20000000000 */
[----:B------:R-:W-:Y:S01]  /*130a0*/  IMAD.MOV R9, RZ, RZ, -R9 ;  /* 0x000000ffff097224 */ /* 0x000fe200078e0a09 */
[----:B------:R-:W-:-:S03]  /*130b0*/  IABS R10, R16 ;  /* 0x00000010000a7213 */ /* 0x000fc60000000000 */
[----:B------:R-:W-:Y:S01]  /*130c0*/  IMAD R5, R0, R9, R5 ;  /* 0x0000000900057224 */ /* 0x000fe200078e0205 */
[----:B------:R-:W-:Y:S01]  /*130d0*/  IABS R9, R15 ;  /* 0x0000000f00097213 */ /* 0x000fe20000000000 */
[----:B------:R-:W-:-:S04]  /*130e0*/  IMAD.HI.U32 R24, R8, R7, RZ ;  /* 0x0000000708187227 */ /* 0x000fc800078e00ff */
[----:B------:R-:W-:Y:S01]  /*130f0*/  IMAD.HI.U32 R27, R8, R10, RZ ;  /* 0x0000000a081b7227 */ /* 0x000fe200078e00ff */
[----:B------:R-:W-:-:S03]  /*13100*/  IABS R11, R14 ;  /* 0x0000000e000b7213 */ /* 0x000fc60000000000 */
[----:B------:R-:W-:Y:S01]  /*13110*/  @!P3 IMAD.IADD R6, R6, 0x1, -R0 ;  /* 0x000000010606b824 */ /* 0x000fe200078e0a00 */
[----:B------:R-:W-:Y:S01]  /*13120*/  ISETP.GT.U32.AND P3, PT, R0, R59, PT ;  /* 0x0000003b0000720c */ /* 0x000fe20003f64070 */
[----:B------:R-:W-:Y:S01]  /*13130*/  IMAD.HI.U32 R26, R8, R9, RZ ;  /* 0x00000009081a7227 */ /* 0x000fe200078e00ff */
[----:B------:R-:W-:-:S03]  /*13140*/  IABS R23, R61 ;  /* 0x0000003d00177213 */ /* 0x000fc60000000000 */
[----:B------:R-:W-:Y:S02]  /*13150*/  IMAD.MOV R24, RZ, RZ, -R24 ;  /* 0x000000ffff187224 */ /* 0x000fe400078e0a18 */
[----:B------:R-:W-:Y:S02]  /*13160*/  IMAD.MOV R27, RZ, RZ, -R27 ;  /* 0x000000ffff1b7224 */ /* 0x000fe400078e0a1b */
[----:B------:R-:W-:Y:S02]  /*13170*/  IMAD.MOV R26, RZ, RZ, -R26 ;  /* 0x000000ffff1a7224 */ /* 0x000fe400078e0a1a */
[----:B------:R-:W-:Y:S02]  /*13180*/  IMAD R7, R0, R24, R7 ;  /* 0x0000001800077224 */ /* 0x000fe400078e0207 */
[----:B------:R-:W-:-:S04]  /*13190*/  IMAD.HI.U32 R25, R8, R11, RZ ;  /* 0x0000000b08197227 */ /* 0x000fc800078e00ff */
[----:B------:R-:W-:Y:S01]  /*131a0*/  IMAD.HI.U32 R24, R8, R23, RZ ;  /* 0x0000001708187227 */ /* 0x000fe200078e00ff */
[----:B------:R-:W-:-:S03]  /*131b0*/  ISETP.GT.U32.AND P6, PT, R0, R7, PT ;  /* 0x000000070000720c */ /* 0x000fc60003fc4070 */
[C---:B------:R-:W-:Y:S02]  /*131c0*/  IMAD R8, R0.reuse, R27, R10 ;  /* 0x0000001b00087224 */ /* 0x040fe400078e020a */
[C---:B------:R-:W-:Y:S02]  /*131d0*/  IMAD R9, R0.reuse, R26, R9 ;  /* 0x0000001a00097224 */ /* 0x040fe400078e0209 */
[----:B------:R-:W-:Y:S01]  /*131e0*/  @!P3 IMAD.IADD R59, R59, 0x1, -R0 ;  /* 0x000000013b3bb824 */ /* 0x000fe200078e0a00 */
[C---:B------:R-:W-:Y:S02]  /*131f0*/  ISETP.GT.U32.AND P1, PT, R0.reuse, R8, PT ;  /* 0x000000080000720c */ /* 0x040fe40003f24070 */
[----:B------:R-:W-:-:S03]  /*13200*/  ISETP.GT.U32.AND P3, PT, R0, R9, PT ;  /* 0x000000090000720c */ /* 0x000fc60003f64070 */
[--C-:B------:R-:W-:Y:S01]  /*13210*/  @!P6 IMAD.IADD R7, R7, 0x1, -R0.reuse ;  /* 0x000000010707e824 */ /* 0x100fe200078e0a00 */
[----:B------:R-:W-:Y:S02]  /*13220*/  ISETP.GE.AND P6, PT, R21, RZ, PT ;  /* 0x000000ff1500720c */ /* 0x000fe40003fc6270 */
[----:B------:R-:W2:Y:S05]  /*13230*/  LDL.LU R21, [R1+0x108] ;  /* 0x0001080001157983 */ /* 0x000eaa0000300800 */
[--C-:B------:R-:W-:Y:S01]  /*13240*/  @!P1 IMAD.IADD R8, R8, 0x1, -R0.reuse ;  /* 0x0000000108089824 */ /* 0x100fe200078e0a00 */
[----:B------:R-:W-:Y:S01]  /*13250*/  ISETP.GE.AND P1, PT, R20, RZ, PT ;  /* 0x000000ff1400720c */ /* 0x000fe20003f26270 */
[----:B------:R-:W-:Y:S01]  /*13260*/  @!P3 IMAD.IADD R9, R9, 0x1, -R0 ;  /* 0x000000010909b824 */ /* 0x000fe200078e0a00 */
[----:B------:R-:W3:Y:S01]  /*13270*/  LDL.LU R20, [R1+0xcc] ;  /* 0x0000cc0001147983 */ /* 0x000ee20000300800 */
[----:B------:R-:W-:-:S03]  /*13280*/  ISETP.GE.AND P3, PT, R19, RZ, PT ;  /* 0x000000ff1300720c */ /* 0x000fc60003f66270 */
[----:B------:R-:W5:Y:S01]  /*13290*/  LDL.LU R19, [R1+0xb4] ;  /* 0x0000b40001137983 */ /* 0x000f620000300800 */
[----:B------:R-:W-:Y:S01]  /*132a0*/  @!P2 IMAD.MOV R55, RZ, RZ, -R55 ;  /* 0x000000ffff37a224 */ /* 0x000fe200078e0a37 */
[C---:B------:R-:W-:Y:S01]  /*132b0*/  ISETP.GT.U32.AND P2, PT, R0.reuse, R2, PT ;  /* 0x000000020000720c */ /* 0x040fe20003f44070 */
[----:B------:R-:W-:Y:S01]  /*132c0*/  IMAD.MOV R25, RZ, RZ, -R25 ;  /* 0x000000ffff197224 */ /* 0x000fe200078e0a19 */
[----:B0-----:R-:W5:Y:S03]  /*132d0*/  LDL.LU R36, [R1+0xb0] ;  /* 0x0000b00001247983 */ /* 0x001f660000300800 */
[C---:B------:R-:W-:Y:S01]  /*132e0*/  IMAD R10, R0.reuse, R25, R11 ;  /* 0x00000019000a7224 */ /* 0x040fe200078e020b */
[----:B------:R-:W5:Y:S01]  /*132f0*/  LDL.LU R35, [R1+0xa0] ;  /* 0x0000a00001237983 */ /* 0x000f620000300800 */
[----:B------:R-:W-:Y:S02]  /*13300*/  IMAD.MOV R11, RZ, RZ, -R24 ;  /* 0x000000ffff0b7224 */ /* 0x000fe400078e0a18 */
[----:B------:R-:W-:Y:S01]  /*13310*/  @!P5 IMAD.MOV R53, RZ, RZ, -R53 ;  /* 0x000000ffff35d224 */ /* 0x000fe200078e0a35 */
[----:B------:R-:W5:Y:S01]  /*13320*/  LDL.LU R34, [R1+0x9c] ;  /* 0x00009c0001227983 */ /* 0x000f620000300800 */
[----:B------:R-:W-:-:S02]  /*13330*/  IMAD R11, R0, R11, R23 ;  /* 0x0000000b000b7224 */ /* 0x000fc400078e0217 */
[----:B------:R-:W-:Y:S01]  /*13340*/  @!P2 IMAD.IADD R2, R2, 0x1, -R0 ;  /* 0x000000010202a824 */ /* 0x000fe200078e0a00 */
[C---:B------:R-:W-:Y:S01]  /*13350*/  ISETP.GT.U32.AND P5, PT, R0.reuse, R6, PT ;  /* 0x000000060000720c */ /* 0x040fe20003fa4070 */
[----:B------:R-:W-:Y:S01]  /*13360*/  @!P4 IMAD.MOV R54, RZ, RZ, -R54 ;  /* 0x000000ffff36c224 */ /* 0x000fe200078e0a36 */
[C---:B------:R-:W-:Y:S01]  /*13370*/  ISETP.GT.U32.AND P2, PT, R0.reuse, R11, PT ;  /* 0x0000000b0000720c */ /* 0x040fe20003f44070 */
[----:B------:R-:W-:Y:S01]  /*13380*/  @!P0 IMAD.MOV R58, RZ, RZ, -R58 ;  /* 0x000000ffff3a8224 */ /* 0x000fe200078e0a3a */
[----:B------:R-:W-:Y:S01]  /*13390*/  ISETP.GT.U32.AND P4, PT, R0, R60, PT ;  /* 0x0000003c0000720c */ /* 0x000fe20003f84070 */
[----:B------:R-:W-:Y:S01]  /*133a0*/  @!P6 IMAD.MOV R59, RZ, RZ, -R59 ;  /* 0x000000ffff3be224 */ /* 0x000fe200078e0a3b */
[----:B------:R-:W5:Y:S09]  /*133b0*/  LDL.LU R33, [R1+0x98] ;  /* 0x0000980001217983 */ /* 0x000f720000300800 */
[--C-:B------:R-:W-:Y:S01]  /*133c0*/  @!P2 IMAD.IADD R11, R11, 0x1, -R0.reuse ;  /* 0x000000010b0ba824 */ /* 0x100fe200078e0a00 */
[----:B------:R-:W-:Y:S01]  /*133d0*/  ISETP.GE.AND P2, PT, R12, RZ, PT ;  /* 0x000000ff0c00720c */ /* 0x000fe20003f46270 */
[--C-:B------:R-:W-:Y:S01]  /*133e0*/  @!P5 IMAD.IADD R6, R6, 0x1, -R0.reuse ;  /* 0x000000010606d824 */ /* 0x100fe200078e0a00 */
[----:B------:R-:W0:Y:S01]  /*133f0*/  LDC R12, c[0x0][0x23c] ;  /* 0x00008f00ff0c7b82 */ /* 0x000e220000000800 */
[----:B------:R-:W-:Y:S01]  /*13400*/  @!P4 IMAD.IADD R60, R60, 0x1, -R0 ;  /* 0x000000013c3cc824 */ /* 0x000fe200078e0a00 */
[C---:B------:R-:W-:Y:S01]  /*13410*/  ISETP.GT.U32.AND P4, PT, R0.reuse, R10, PT ;  /* 0x0000000a0000720c */ /* 0x040fe20003f84070 */
[----:B------:R-:W-:Y:S01]  /*13420*/  @!P3 IMAD.MOV R2, RZ, RZ, -R2 ;  /* 0x000000ffff02b224 */ /* 0x000fe200078e0a02 */
[----:B------:R-:W-:Y:S01]  /*13430*/  ISETP.GT.U32.AND P0, PT, R0, R7, PT ;  /* 0x000000070000720c */ /* 0x000fe20003f04070 */
[----:B------:R-:W5:Y:S06]  /*13440*/  LDL.LU R32, [R1+0x88] ;  /* 0x0000880001207983 */ /* 0x000f6c0000300800 */
[----:B------:R-:W-:Y:S01]  /*13450*/  @!P2 IMAD.MOV R6, RZ, RZ, -R6 ;  /* 0x000000ffff06a224 */ /* 0x000fe200078e0a06 */
[----:B------:R-:W-:-:S02]  /*13460*/  ISETP.GE.AND P2, PT, R13, RZ, PT ;  /* 0x000000ff0d00720c */ /* 0x000fc40003f46270 */
[----:B------:R-:W1:Y:S01]  /*13470*/  S2R R13, SR_TID.X ;  /* 0x00000000000d7919 */ /* 0x000e620000002100 */
[----:B------:R-:W-:Y:S01]  /*13480*/  ISETP.GT.U32.AND P5, PT, R0, R5, PT ;  /* 0x000000050000720c */ /* 0x000fe20003fa4070 */
[----:B------:R-:W-:Y:S01]  /*13490*/  @!P4 IMAD.IADD R10, R10, 0x1, -R0 ;  /* 0x000000010a0ac824 */ /* 0x000fe200078e0a00 */
[----:B------:R-:W-:Y:S01]  /*134a0*/  ISETP.GE.AND P4, PT, R18, RZ, PT ;  /* 0x000000ff1200720c */ /* 0x000fe20003f86270 */
[----:B------:R-:W-:Y:S01]  /*134b0*/  @!P1 IMAD.MOV R60, RZ, RZ, -R60 ;  /* 0x000000ffff3c9224 */ /* 0x000fe200078e0a3c */
[C---:B------:R-:W-:Y:S01]  /*134c0*/  ISETP.GT.U32.AND P1, PT, R0.reuse, R9, PT ;  /* 0x000000090000720c */ /* 0x040fe20003f24070 */
[--C-:B------:R-:W-:Y:S01]  /*134d0*/  @!P0 IMAD.IADD R7, R7, 0x1, -R0.reuse ;  /* 0x0000000107078824 */ /* 0x100fe200078e0a00 */
[C---:B------:R-:W-:Y:S01]  /*134e0*/  ISETP.GT.U32.AND P3, PT, R0.reuse, R10, PT ;  /* 0x0000000a0000720c */ /* 0x040fe20003f64070 */
[----:B------:R-:W5:Y:S06]  /*134f0*/  LDL.LU R18, [R1+0x7c] ;  /* 0x00007c0001127983 */ /* 0x000f6c0000300800 */
[----:B------:R-:W-:Y:S01]  /*13500*/  @!P5 IMAD.IADD R5, R5, 0x1, -R0 ;  /* 0x000000010505d824 */ /* 0x000fe200078e0a00 */
[C---:B------:R-:W-:Y:S01]  /*13510*/  ISETP.GT.U32.AND P5, PT, R0.reuse, R8, PT ;  /* 0x000000080000720c */ /* 0x040fe20003fa4070 */
[----:B------:R-:W-:Y:S01]  /*13520*/  @!P4 IMAD.MOV R4, RZ, RZ, -R4 ;  /* 0x000000ffff04c224 */ /* 0x000fe200078e0a04 */
[----:B------:R-:W-:-:S02]  /*13530*/  ISETP.GT.U32.AND P4, PT, R0, R11, PT ;  /* 0x0000000b0000720c */ /* 0x000fc40003f84070 */
[----:B------:R-:W-:Y:S02]  /*13540*/  ISETP.GT.U32.AND P6, PT, R0, R5, PT ;  /* 0x000000050000720c */ /* 0x000fe40003fc4070 */
[----:B------:R-:W-:Y:S02]  /*13550*/  ISETP.GE.AND P0, PT, R17, RZ, PT ;  /* 0x000000ff1100720c */ /* 0x000fe40003f06270 */
[----:B------:R-:W5:Y:S01]  /*13560*/  LDL.LU R17, [R1+0x74] ;  /* 0x0000740001117983 */ /* 0x000f620000300800 */
[----:B-1----:R-:W-:-:S04]  /*13570*/  LOP3.LUT R13, R13, 0x1f, RZ, 0xc0, !PT ;  /* 0x0000001f0d0d7812 */ /* 0x002fc800078ec0ff */
[--C-:B------:R-:W-:Y:S01]  /*13580*/  @!P5 IMAD.IADD R8, R8, 0x1, -R0.reuse ;  /* 0x000000010808d824 */ /* 0x100fe200078e0a00 */
[----:B------:R-:W-:Y:S01]  /*13590*/  ISETP.GE.AND P5, PT, R16, RZ, PT ;  /* 0x000000ff1000720c */ /* 0x000fe20003fa6270 */
[--C-:B------:R-:W-:Y:S01]  /*135a0*/  @!P1 IMAD.IADD R9, R9, 0x1, -R0.reuse ;  /* 0x0000000109099824 */ /* 0x100fe200078e0a00 */
[----:B------:R-:W5:Y:S01]  /*135b0*/  LDL.LU R16, [R1+0x70] ;  /* 0x0000700001107983 */ /* 0x000f620000300800 */
[----:B0-----:R-:W-:Y:S01]  /*135c0*/  IMAD R13, R13, R12, RZ ;  /* 0x0000000c0d0d7224 */ /* 0x001fe200078e02ff */
[----:B------:R-:W-:Y:S01]  /*135d0*/  ISETP.GE.AND P1, PT, R15, RZ, PT ;  /* 0x000000ff0f00720c */ /* 0x000fe20003f26270 */
[--C-:B------:R-:W-:Y:S01]  /*135e0*/  @!P3 IMAD.IADD R10, R10, 0x1, -R0.reuse ;  /* 0x000000010a0ab824 */ /* 0x100fe200078e0a00 */
[----:B------:R-:W5:Y:S01]  /*135f0*/  LDL.LU R15, [R1+0x60] ;  /* 0x00006000010f7983 */ /* 0x000f620000300800 */
[----:B------:R-:W-:Y:S01]  /*13600*/  IMAD R13, R12, 0x20, R13 ;  /* 0x000000200c0d7824 */ /* 0x000fe200078e020d */
[----:B------:R-:W-:Y:S01]  /*13610*/  ISETP.GE.AND P3, PT, R14, RZ, PT ;  /* 0x000000ff0e00720c */ /* 0x000fe20003f66270 */
[--C-:B------:R-:W-:Y:S01]  /*13620*/  @!P4 IMAD.IADD R11, R11, 0x1, -R0.reuse ;  /* 0x000000010b0bc824 */ /* 0x100fe200078e0a00 */
[----:B------:R-:W5:Y:S01]  /*13630*/  LDL.LU R14, [R1+0x5c] ;  /* 0x00005c00010e7983 */ /* 0x000f620000300800 */
[----:B------:R-:W-:-:S02]  /*13640*/  @!P6 IMAD.IADD R5, R5, 0x1, -R0 ;  /* 0x000000010505e824 */ /* 0x000fc400078e0a00 */
[----:B------:R-:W-:Y:S02]  /*13650*/  IMAD R0, R12, 0x20, R13 ;  /* 0x000000200c007824 */ /* 0x000fe400078e020d */
[----:B------:R-:W5:Y:S01]  /*13660*/  LDL.LU R13, [R1+0x58] ;  /* 0x00005800010d7983 */ /* 0x000f620000300800 */
[----:B------:R-:W-:-:S03]  /*13670*/  ISETP.GE.AND P4, PT, R61, RZ, PT ;  /* 0x000000ff3d00720c */ /* 0x000fc60003f86270 */
[----:B------:R-:W5:Y:S04]  /*13680*/  LDL.LU R12, [R1+0x54] ;  /* 0x00005400010c7983 */ /* 0x000f680000300800 */
[----:B------:R-:W5:Y:S01]  /*13690*/  LDL.LU R61, [R1+0x50] ;  /* 0x00005000013d7983 */ /* 0x000f620000300800 */
[----:B------:R-:W-:Y:S02]  /*136a0*/  ISETP.NE.AND P6, PT, R3, RZ, PT ;  /* 0x000000ff0300720c */ /* 0x000fe40003fc5270 */
[----:B------:R-:W-:Y:S01]  /*136b0*/  LOP3.LUT R3, RZ, R3, RZ, 0x33, !PT ;  /* 0x00000003ff037212 */ /* 0x000fe200078e33ff */
[----:B------:R-:W5:Y:S03]  /*136c0*/  LDL.LU R25, [R1+0x4c] ;  /* 0x00004c0001197983 */ /* 0x000f660000300800 */
[C---:B----4-:R-:W-:Y:S01]  /*136d0*/  SEL R22, R3.reuse, R22, !P6 ;  /* 0x0000001603167207 */ /* 0x050fe20007000000 */
[----:B------:R-:W4:Y:S04]  /*136e0*/  LDL.LU R0, [R1+0x48] ;  /* 0x0000480001007983 */ /* 0x000f280000300800 */
[----:B------:R-:W4:Y:S04]  /*136f0*/  LDL.LU R24, [R1+0x44] ;  /* 0x0000440001187983 */ /* 0x000f280000300800 */
[----:B------:R0:W-:Y:S04]  /*13700*/  STL [R1+0x3dc], R22 ;  /* 0x0003dc1601007387 */ /* 0x0001e80000100800 */
[----:B------:R-:W4:Y:S04]  /*13710*/  LDL.LU R23, [R1+0x40] ;  /* 0x0000400001177983 */ /* 0x000f280000300800 */
[----:B0-----:R-:W4:Y:S01]  /*13720*/  LDL.LU R22, [R1+0x24] ;  /* 0x0000240001167983 */ /* 0x001f220000300800 */
[----:B--2---:R-:W-:-:S05]  /*13730*/  SEL R21, R3, R21, !P6 ;  /* 0x0000001503157207 */ /* 0x004fca0007000000 */
[----:B------:R0:W-:Y:S01]  /*13740*/  STL [R1+0x3d8], R21 ;  /* 0x0003d81501007387 */ /* 0x0001e20000100800 */
[----:B---3--:R-:W-:-:S03]  /*13750*/  SEL R20, R3, R20, !P6 ;  /* 0x0000001403147207 */ /* 0x008fc60007000000 */
[----:B------:R-:W2:Y:S01]  /*13760*/  LDL.LU R31, [R1+0x20] ;  /* 0x00002000011f7983 */ /* 0x000ea20000300800 */
[----:B-----5:R-:W-:-:S03]  /*13770*/  SEL R19, R3, R19, !P6 ;  /* 0x0000001303137207 */ /* 0x020fc60007000000 */
[----:B------:R1:W-:Y:S04]  /*13780*/  STL [R1+0x3d4], R20 ;  /* 0x0003d41401007387 */ /* 0x0003e80000100800 */
[----:B------:R-:W3:Y:S04]  /*13790*/  LDL.LU R30, [R1+0x1c] ;  /* 0x00001c00011e7983 */ /* 0x000ee80000300800 */
[----:B------:R5:W-:Y:S04]  /*137a0*/  STL [R1+0x3d0], R19 ;  /* 0x0003d01301007387 */ /* 0x000be80000100800 */
[----:B------:R-:W3:Y:S04]  /*137b0*/  LDL.LU R29, [R1+0x18] ;  /* 0x00001800011d7983 */ /* 0x000ee80000300800 */
[----:B------:R-:W3:Y:S04]  /*137c0*/  LDL.LU R28, [R1+0x14] ;  /* 0x00001400011c7983 */ /* 0x000ee80000300800 */
[----:B------:R-:W3:Y:S04]  /*137d0*/  LDL.LU R27, [R1+0x10] ;  /* 0x00001000011b7983 */ /* 0x000ee80000300800 */
[----:B------:R-:W3:Y:S04]  /*137e0*/  LDL.LU R26, [R1+0xc] ;  /* 0x00000c00011a7983 */ /* 0x000ee80000300800 */
[----:B0-----:R-:W3:Y:S04]  /*137f0*/  LDL.LU R21, [R1+0x8] ;  /* 0x0000080001157983 */ /* 0x001ee80000300800 */
[----:B-1----:R-:W3:Y:S04]  /*13800*/  LDL.LU R20, [R1+0x4] ;  /* 0x0000040001147983 */ /* 0x002ee80000300800 */
[----:B-----5:R-:W5:Y:S01]  /*13810*/  LDL.LU R19, [R1] ;  /* 0x0000000001137983 */ /* 0x020f620000300800 */
[----:B------:R-:W-:-:S02]  /*13820*/  SEL R36, R3, R36, !P6 ;  /* 0x0000002403247207 */ /* 0x000fc40007000000 */
[C---:B------:R-:W-:Y:S02]  /*13830*/  SEL R35, R3.reuse, R35, !P6 ;  /* 0x0000002303237207 */ /* 0x040fe40007000000 */
[C---:B------:R-:W-:Y:S01]  /*13840*/  SEL R34, R3.reuse, R34, !P6 ;  /* 0x0000002203227207 */ /* 0x040fe20007000000 */
[----:B------:R0:W-:Y:S01]  /*13850*/  STL [R1+0x3cc], R36 ;  /* 0x0003cc2401007387 */ /* 0x0001e20000100800 */
[C---:B------:R-:W-:Y:S02]  /*13860*/  SEL R33, R3.reuse, R33, !P6 ;  /* 0x0000002103217207 */ /* 0x040fe40007000000 */
[C---:B------:R-:W-:Y:S01]  /*13870*/  SEL R32, R3.reuse, R32, !P6 ;  /* 0x0000002003207207 */ /* 0x040fe20007000000 */
[----:B0-----:R-:W5:Y:S04]  /*13880*/  LDL.LU R36, [R1+0x58ac] ;  /* 0x0058ac0001247983 */ /* 0x001f680000300800 */
[----:B------:R0:W-:Y:S01]  /*13890*/  STL [R1+0x3c8], R35 ;  /* 0x0003c82301007387 */ /* 0x0001e20000100800 */
[----:B------:R-:W-:-:S03]  /*138a0*/  SEL R18, R3, R18, !P6 ;  /* 0x0000001203127207 */ /* 0x000fc60007000000 */
[----:B0-----:R-:W5:Y:S04]  /*138b0*/  LDL.LU R35, [R1+0x58a8] ;  /* 0x0058a80001237983 */ /* 0x001f680000300800 */
[----:B------:R0:W-:Y:S01]  /*138c0*/  STL [R1+0x3c4], R34 ;  /* 0x0003c42201007387 */ /* 0x0001e20000100800 */
[----:B------:R-:W-:-:S03]  /*138d0*/  SEL R17, R3, R17, !P6 ;  /* 0x0000001103117207 */ /* 0x000fc60007000000 */
[----:B0-----:R-:W5:Y:S04]  /*138e0*/  LDL.LU R34, [R1+0x58a4] ;  /* 0x0058a40001227983 */ /* 0x001f680000300800 */
[----:B------:R0:W-:Y:S01]  /*138f0*/  STL [R1+0x3c0], R33 ;  /* 0x0003c02101007387 */ /* 0x0001e20000100800 */
[C---:B------:R-:W-:Y:S02]  /*13900*/  SEL R16, R3.reuse, R16, !P6 ;  /* 0x0000001003107207 */ /* 0x040fe40007000000 */
[C---:B------:R-:W-:Y:S01]  /*13910*/  SEL R15, R3.reuse, R15, !P6 ;  /* 0x0000000f030f7207 */ /* 0x040fe20007000000 */
[----:B0-----:R-:W5:Y:S04]  /*13920*/  LDL.LU R33, [R1+0x58a0] ;  /* 0x0058a00001217983 */ /* 0x001f680000300800 */
[----:B------:R0:W-:Y:S01]  /*13930*/  STL [R1+0x3bc], R32 ;  /* 0x0003bc2001007387 */ /* 0x0001e20000100800 */
[----:B------:R-:W-:-:S02]  /*13940*/  SEL R14, R3, R14, !P6 ;  /* 0x0000000e030e7207 */ /* 0x000fc40007000000 */
        /* <DEDUP_REMOVED lines=8> */
[----:B------:R0:W-:Y:S04]  /*139d0*/  STL [R1+0x3b0], R16 ;  /* 0x0003b01001007387 */ /* 0x0001e80000100800 */
        /* <DEDUP_REMOVED lines=10> */
[----:B0-----:R-:W5:Y:S01]  /*13a80*/  LDL.LU R61, [R1+0x587c] ;  /* 0x00587c00013d7983 */ /* 0x001f620000300800 */
[----:B------:R-:W-:-:S02]  /*13a90*/  SEL R25, R3, R25, !P6 ;  /* 0x0000001903197207 */ /* 0x000fc40007000000 */
[C---:B----4-:R-:W-:Y:S02]  /*13aa0*/  SEL R0, R3.reuse, R0, !P6 ;  /* 0x0000000003007207 */ /* 0x050fe40007000000 */
[C---:B------:R-:W-:Y:S01]  /*13ab0*/  SEL R24, R3.reuse, R24, !P6 ;  /* 0x0000001803187207 */ /* 0x040fe20007000000 */
[----:B------:R0:W-:Y:S01]  /*13ac0*/  STL [R1+0x398], R25 ;  /* 0x0003981901007387 */ /* 0x0001e20000100800 */
[----:B------:R-:W-:-:S03]  /*13ad0*/  SEL R23, R3, R23, !P6 ;  /* 0x0000001703177207 */ /* 0x000fc60007000000 */
[----:B0-----:R-:W4:Y:S04]  /*13ae0*/  LDL.LU R25, [R1+0x18c] ;  /* 0x00018c0001197983 */ /* 0x001f280000300800 */
[----:B------:R0:W-:Y:S04]  /*13af0*/  STL [R1+0x394], R0 ;  /* 0x0003940001007387 */ /* 0x0001e80000100800 */
[----:B------:R1:W-:Y:S01]  /*13b00*/  STL [R1+0x390], R24 ;  /* 0x0003901801007387 */ /* 0x0003e20000100800 */
[----:B0-----:R-:W-:-:S03]  /*13b10*/  SEL R0, R3, R22, !P6 ;  /* 0x0000001603007207 */ /* 0x001fc60007000000 */
[----:B-1----:R-:W4:Y:S04]  /*13b20*/  LDL.LU R24, [R1+0x31c] ;  /* 0x00031c0001187983 */ /* 0x002f280000300800 */
[----:B------:R0:W-:Y:S04]  /*13b30*/  STL [R1+0x38c], R23 ;  /* 0x00038c1701007387 */ /* 0x0001e80000100800 */
[----:B0-----:R-:W4:Y:S04]  /*13b40*/  LDL.LU R23, [R1+0x320] ;  /* 0x0003200001177983 */ /* 0x001f280000300800 */
[----:B------:R0:W-:Y:S04]  /*13b50*/  STL [R1+0x388], R0 ;  /* 0x0003880001007387 */ /* 0x0001e80000100800 */
[----:B------:R-:W4:Y:S01]  /*13b60*/  LDL.LU R22, [R1+0x324] ;  /* 0x0003240001167983 */ /* 0x000f220000300800 */
[----:B--2---:R-:W-:-:S02]  /*13b70*/  SEL R31, R3, R31, !P6 ;  /* 0x0000001f031f7207 */ /* 0x004fc40007000000 */
[----:B---3--:R-:W-:-:S03]  /*13b80*/  SEL R30, R3, R30, !P6 ;  /* 0x0000001e031e7207 */ /* 0x008fc60007000000 */
[----:B------:R-:W-:Y:S01]  /*13b90*/  STL [R1+0x384], R31 ;  /* 0x0003841f01007387 */ /* 0x000fe20000100800 */
[----:B0-----:R-:W-:-:S03]  /*13ba0*/  SEL R0, R3, R29, !P6 ;  /* 0x0000001d03007207 */ /* 0x001fc60007000000 */
[----:B------:R-:W-:Y:S01]  /*13bb0*/  STL [R1+0x380], R30 ;  /* 0x0003801e01007387 */ /* 0x000fe20000100800 */
[----:B------:R-:W-:-:S03]  /*13bc0*/  SEL R28, R3, R28, !P6 ;  /* 0x0000001c031c7207 */ /* 0x000fc60007000000 */
[----:B------:R0:W-:Y:S01]  /*13bd0*/  STL [R1+0x37c], R0 ;  /* 0x00037c0001007387 */ /* 0x0001e20000100800 */
[----:B------:R-:W-:-:S03]  /*13be0*/  SEL R27, R3, R27, !P6 ;  /* 0x0000001b031b7207 */ /* 0x000fc60007000000 */
[----:B------:R-:W-:Y:S01]  /*13bf0*/  STL [R1+0x378], R28 ;  /* 0x0003781c01007387 */ /* 0x000fe20000100800 */
[C---:B0-----:R-:W-:Y:S02]  /*13c00*/  SEL R0, R3.reuse, R26, !P6 ;  /* 0x0000001a03007207 */ /* 0x041fe40007000000 */
[C---:B------:R-:W-:Y:S01]  /*13c10*/  SEL R21, R3.reuse, R21, !P6 ;  /* 0x0000001503157207 */ /* 0x040fe20007000000 */
[----:B------:R-:W-:Y:S01]  /*13c20*/  STL [R1+0x374], R27 ;  /* 0x0003741b01007387 */ /* 0x000fe20000100800 */
[----:B------:R-:W-:-:S03]  /*13c30*/  SEL R20, R3, R20, !P6 ;  /* 0x0000001403147207 */ /* 0x000fc60007000000 */
[----:B------:R5:W-:Y:S04]  /*13c40*/  STL [R1+0x370], R0 ;  /* 0x0003700001007387 */ /* 0x000be80000100800 */
[----:B------:R0:W-:Y:S04]  /*13c50*/  STL [R1+0x36c], R21 ;  /* 0x00036c1501007387 */ /* 0x0001e80000100800 */
[----:B------:R-:W2:Y:S01]  /*13c60*/  LDL.LU R31, [R1+0x1e4] ;  /* 0x0001e400011f7983 */ /* 0x000ea20000300800 */
[----:B-----5:R-:W-:-:S03]  /*13c70*/  SEL R0, R3, R19, !P6 ;  /* 0x0000001303007207 */ /* 0x020fc60007000000 */
[----:B------:R1:W-:Y:S04]  /*13c80*/  STL [R1+0x368], R20 ;  /* 0x0003681401007387 */ /* 0x0003e80000100800 */
[----:B------:R-:W3:Y:S04]  /*13c90*/  LDL.LU R30, [R1+0x318] ;  /* 0x00031800011e7983 */ /* 0x000ee80000300800 */
[----:B------:R5:W-:Y:S04]  /*13ca0*/  STL [R1+0x364], R0 ;  /* 0x0003640001007387 */ /* 0x000be80000100800 */
[----:B------:R-:W3:Y:S04]  /*13cb0*/  LDL.LU R29, [R1+0x2e0] ;  /* 0x0002e000011d7983 */ /* 0x000ee80000300800 */
[----:B0-----:R-:W3:Y:S04]  /*13cc0*/  LDL.LU R21, [R1+0x2ec] ;  /* 0x0002ec0001157983 */ /* 0x001ee80000300800 */
[----:B-1----:R-:W3:Y:S01]  /*13cd0*/  LDL.LU R20, [R1+0x2f0] ;  /* 0x0002f00001147983 */ /* 0x002ee20000300800 */
[----:B-----5:R-:W-:-:S02]  /*13ce0*/  SEL R0, R3, R13, !P6 ;  /* 0x0000000d03007207 */ /* 0x020fc40007000000 */
[C---:B------:R-:W-:Y:S02]  /*13cf0*/  SEL R13, R3.reuse, R14, !P6 ;  /* 0x0000000e030d7207 */ /* 0x040fe40007000000 */
[C---:B------:R-:W-:Y:S02]  /*13d00*/  SEL R12, R3.reuse, R12, !P6 ;  /* 0x0000000c030c7207 */ /* 0x040fe40007000000 */
[----:B------:R-:W-:-:S05]  /*13d10*/  SEL R19, R3, R61, !P6 ;  /* 0x0000003d03137207 */ /* 0x000fca0007000000 */
[----:B------:R0:W-:Y:S04]  /*13d20*/  STL [R1+0x360], R19 ;  /* 0x0003601301007387 */ /* 0x0001e80000100800 */
[----:B0-----:R-:W5:Y:S04]  /*13d30*/  LDL.LU R19, [R1+0x314] ;  /* 0x0003140001137983 */ /* 0x001f680000300800 */
[----:B------:R0:W-:Y:S04]  /*13d40*/  STL [R1+0x35c], R12 ;  /* 0x00035c0c01007387 */ /* 0x0001e80000100800 */
[----:B------:R1:W-:Y:S01]  /*13d50*/  STL [R1+0x358], R0 ;  /* 0x0003580001007387 */ /* 0x0003e20000100800 */
[----:B0-----:R-:W-:-:S03]  /*13d60*/  SEL R12, R3, R15, !P6 ;  /* 0x0000000f030c7207 */ /* 0x001fc60007000000 */
[----:B------:R0:W-:Y:S01]  /*13d70*/  STL [R1+0x354], R13 ;  /* 0x0003540d01007387 */ /* 0x0001e20000100800 */
[----:B-1----:R-:W-:-:S03]  /*13d80*/  SEL R0, R3, R16, !P6 ;  /* 0x0000001003007207 */ /* 0x002fc60007000000 */
[----:B------:R1:W-:Y:S01]  /*13d90*/  STL [R1+0x350], R12 ;  /* 0x0003500c01007387 */ /* 0x0003e20000100800 */
[----:B0-----:R-:W-:-:S03]  /*13da0*/  SEL R13, R3, R17, !P6 ;  /* 0x00000011030d7207 */ /* 0x001fc60007000000 */
[----:B------:R4:W-:Y:S01]  /*13db0*/  STL [R1+0x34c], R0 ;  /* 0x00034c0001007387 */ /* 0x0009e20000100800 */
[----:B-1----:R-:W-:-:S03]  /*13dc0*/  SEL R12, R3, R18, !P6 ;  /* 0x00000012030c7207 */ /* 0x002fc60007000000 */
[----:B------:R0:W-:Y:S04]  /*13dd0*/  STL [R1+0x348], R13 ;  /* 0x0003480d01007387 */ /* 0x0001e80000100800 */
[----:B------:R-:W5:Y:S01]  /*13de0*/  LDL.LU R18, [R1+0x310] ;  /* 0x0003100001127983 */ /* 0x000f620000300800 */
[----:B----4-:R-:W-:-:S03]  /*13df0*/  SEL R0, R3, R25, !P6 ;  /* 0x0000001903007207 */ /* 0x010fc60007000000 */
[----:B------:R1:W-:Y:S01]  /*13e00*/  STL [R1+0x344], R12 ;  /* 0x0003440c01007387 */ /* 0x0003e20000100800 */
[----:B0-----:R-:W-:-:S03]  /*13e10*/  SEL R13, R3, R24, !P6 ;  /* 0x00000018030d7207 */ /* 0x001fc60007000000 */
[----:B------:R-:W4:Y:S04]  /*13e20*/  LDL.LU R28, [R1+0x300] ;  /* 0x00030000011c7983 */ /* 0x000f280000300800 */
[----:B------:R0:W-:Y:S01]  /*13e30*/  STL [R1+0x340], R0 ;  /* 0x0003400001007387 */ /* 0x0001e20000100800 */
[----:B-1----:R-:W-:-:S03]  /*13e40*/  SEL R12, R3, R23, !P6 ;  /* 0x00000017030c7207 */ /* 0x002fc60007000000 */
[----:B------:R-:W4:Y:S04]  /*13e50*/  LDL.LU R27, [R1+0x304] ;  /* 0x00030400011b7983 */ /* 0x000f280000300800 */
[----:B------:R-:W4:Y:S01]  /*13e60*/  LDL.LU R26, [R1+0x30c] ;  /* 0x00030c00011a7983 */ /* 0x000f220000300800 */
[----:B0-----:R-:W-:-:S03]  /*13e70*/  SEL R0, R3, R22, !P6 ;  /* 0x0000001603007207 */ /* 0x001fc60007000000 */
[----:B------:R-:W-:Y:S04]  /*13e80*/  STL [R1+0x33c], R13 ;  /* 0x00033c0d01007387 */ /* 0x000fe80000100800 */
[----:B------:R-:W4:Y:S04]  /*13e90*/  LDL.LU R17, [R1+0x308] ;  /* 0x0003080001117983 */ /* 0x000f280000300800 */
[----:B------:R-:W-:Y:S04]  /*13ea0*/  STL [R1+0x338], R12 ;  /* 0x0003380c01007387 */ /* 0x000fe80000100800 */
[----:B------:R-:W4:Y:S04]  /*13eb0*/  LDL.LU R16, [R1+0x2f8] ;  /* 0x0002f80001107983 */ /* 0x000f280000300800 */
[----:B------:R0:W-:Y:S04]  /*13ec0*/  STL [R1+0x334], R0 ;  /* 0x0003340001007387 */ /* 0x0001e80000100800 */
[----:B------:R-:W4:Y:S04]  /*13ed0*/  LDL.LU R15, [R1+0x2fc] ;  /* 0x0002fc00010f7983 */ /* 0x000f280000300800 */
[----:B------:R-:W4:Y:S04]  /*13ee0*/  LDL.LU R14, [R1+0x2f4] ;  /* 0x0002f400010e7983 */ /* 0x000f280000300800 */
[----:B0-----:R-:W4:Y:S04]  /*13ef0*/  LDL.LU R0, [R1+0x2e8] ;  /* 0x0002e80001007983 */ /* 0x001f280000300800 */
[----:B------:R-:W4:Y:S04]  /*13f00*/  LDL.LU R25, [R1+0x2e4] ;  /* 0x0002e40001197983 */ /* 0x000f280000300800 */
[----:B------:R-:W4:Y:S04]  /*13f10*/  LDL.LU R24, [R1+0x2d8] ;  /* 0x0002d80001187983 */ /* 0x000f280000300800 */
[----:B------:R-:W4:Y:S04]  /*13f20*/  LDL.LU R23, [R1+0x2dc] ;  /* 0x0002dc0001177983 */ /* 0x000f280000300800 */
[----:B------:R-:W4:Y:S01]  /*13f30*/  LDL.LU R22, [R1+0x2b4] ;  /* 0x0002b40001167983 */ /* 0x000f220000300800 */
[----:B--2---:R-:W-:-:S05]  /*13f40*/  SEL R12, R3, R31, !P6 ;  /* 0x0000001f030c7207 */ /* 0x004fca0007000000 */
[----:B------:R0:W-:Y:S01]  /*13f50*/  STL [R1+0x330], R12 ;  /* 0x0003300c01007387 */ /* 0x0001e20000100800 */
[C---:B---3--:R-:W-:Y:S02]  /*13f60*/  SEL R30, R3.reuse, R30, !P6 ;  /* 0x0000001e031e7207 */ /* 0x048fe40007000000 */
[----:B------:R-:W-:-:S03]  /*13f70*/  SEL R13, R3, R29, !P6 ;  /* 0x0000001d030d7207 */ /* 0x000fc60007000000 */
[----:B------:R-:W-:Y:S01]  /*13f80*/  STL [R1+0x32c], R30 ;  /* 0x00032c1e01007387 */ /* 0x000fe20000100800 */
[----:B0-----:R-:W-:-:S03]  /*13f90*/  SEL R12, R3, R21, !P6 ;  /* 0x00000015030c7207 */ /* 0x001fc60007000000 */
[----:B------:R0:W-:Y:S01]  /*13fa0*/  STL [R1+0x328], R13 ;  /* 0x0003280d01007387 */ /* 0x0001e20000100800 */
[----:B------:R-:W-:-:S03]  /*13fb0*/  SEL R20, R3, R20, !P6 ;  /* 0x0000001403147207 */ /* 0x000fc60007000000 */
[----:B0-----:R-:W2:Y:S04]  /*13fc0*/  LDL.LU R13, [R1+0x2b8] ;  /* 0x0002b800010d7983 */ /* 0x001ea80000300800 */
[----:B------:R0:W-:Y:S04]  /*13fd0*/  STL [R1+0x324], R12 ;  /* 0x0003240c01007387 */ /* 0x0001e80000100800 */
[----:B0-----:R-:W3:Y:S04]  /*13fe0*/  LDL.LU R12, [R1+0x2c4] ;  /* 0x0002c400010c7983 */ /* 0x001ee80000300800 */
[----:B------:R0:W-:Y:S04]  /*13ff0*/  STL [R1+0x320], R20 ;  /* 0x0003201401007387 */ /* 0x0001e80000100800 */
[----:B------:R-:W3:Y:S04]  /*14000*/  LDL.LU R21, [R1+0x2d4] ;  /* 0x0002d40001157983 */ /* 0x000ee80000300800 */
[----:B------:R-:W3:Y:S04]  /*14010*/  LDL.LU R61, [R1+0x2d0] ;  /* 0x0002d000013d7983 */ /* 0x000ee80000300800 */
[----:B------:R-:W3:Y:S01]  /*14020*/  LDL.LU R31, [R1+0x2cc] ;  /* 0x0002cc00011f7983 */ /* 0x000ee20000300800 */
[----:B-----5:R-:W-:-:S05]  /*14030*/  SEL R19, R3, R19, !P6 ;  /* 0x0000001303137207 */ /* 0x020fca0007000000 */
[----:B------:R1:W-:Y:S04]  /*14040*/  STL [R1+0x31c], R19 ;  /* 0x00031c1301007387 */ /* 0x0003e80000100800 */
[----:B------:R-:W5:Y:S04]  /*14050*/  LDL.LU R30, [R1+0x2c8] ;  /* 0x0002c800011e7983 */ /* 0x000f680000300800 */
[----:B------:R-:W5:Y:S04]  /*14060*/  LDL.LU R29, [R1+0x2c0] ;  /* 0x0002c000011d7983 */ /* 0x000f680000300800 */
[----:B0-----:R-:W5:Y:S04]  /*14070*/  LDL.LU R20, [R1+0x2bc] ;  /* 0x0002bc0001147983 */ /* 0x001f680000300800 */
[----:B-1----:R-:W5:Y:S01]  /*14080*/  LDL.LU R19, [R1+0x2a8] ;  /* 0x0002a80001137983 */ /* 0x002f620000300800 */
[----:B------:R-:W-:-:S02]  /*14090*/  SEL R18, R3, R18, !P6 ;  /* 0x0000001203127207 */ /* 0x000fc40007000000 */
[----:B----4-:R-:W-:-:S03]  /*140a0*/  SEL R28, R3, R28, !P6 ;  /* 0x0000001c031c7207 */ /* 0x010fc60007000000 */
[----:B------:R0:W-:Y:S04]  /*140b0*/  STL [R1+0x318], R18 ;  /* 0x0003181201007387 */ /* 0x0001e80000100800 */
[----:B------:R1:W-:Y:S01]  /*140c0*/  STL [R1+0x314], R28 ;  /* 0x0003141c01007387 */ /* 0x0003e20000100800 */
[C---:B------:R-:W-:Y:S02]  /*140d0*/  SEL R27, R3.reuse, R27, !P6 ;  /* 0x0000001b031b7207 */ /* 0x040fe40007000000 */
[C---:B0-----:R-:W-:Y:S01]  /*140e0*/  SEL R18, R3.reuse, R26, !P6 ;  /* 0x0000001a03127207 */ /* 0x041fe20007000000 */
[----:B-1----:R-:W4:Y:S04]  /*140f0*/  LDL.LU R28, [R1+0x2b0] ;  /* 0x0002b000011c7983 */ /* 0x002f280000300800 */
[----:B------:R0:W-:Y:S01]  /*14100*/  STL [R1+0x310], R27 ;  /* 0x0003101b01007387 */ /* 0x0001e20000100800 */
[----:B------:R-:W-:-:S03]  /*14110*/  SEL R17, R3, R17, !P6 ;  /* 0x0000001103117207 */ /* 0x000fc60007000000 */
[----:B0-----:R-:W4:Y:S04]  /*14120*/  LDL.LU R27, [R1+0x2ac] ;  /* 0x0002ac00011b7983 */ /* 0x001f280000300800 */
[----:B------:R0:W-:Y:S04]  /*14130*/  STL [R1+0x30c], R18 ;  /* 0x00030c1201007387 */ /* 0x0001e80000100800 */
[----:B------:R-:W4:Y:S04]  /*14140*/  LDL.LU R26, [R1+0x2a0] ;  /* 0x0002a000011a7983 */ /* 0x000f280000300800 */
[----:B------:R1:W-:Y:S01]  /*14150*/  STL [R1+0x308], R17 ;  /* 0x0003081101007387 */ /* 0x0003e20000100800 */
[----:B0-----:R-:W-:-:S02]  /*14160*/  SEL R18, R3, R16, !P6 ;  /* 0x0000001003127207 */ /* 0x001fc40007000000 */
[C---:B------:R-:W-:Y:S02]  /*14170*/  SEL R16, R3.reuse, R14, !P6 ;  /* 0x0000000e03107207 */ /* 0x040fe40007000000 */
[C---:B-1----:R-:W-:Y:S02]  /*14180*/  SEL R17, R3.reuse, R15, !P6 ;  /* 0x0000000f03117207 */ /* 0x042fe40007000000 */
[C---:B------:R-:W-:Y:S01]  /*14190*/  SEL R15, R3.reuse, R0, !P6 ;  /* 0x00000000030f7207 */ /* 0x040fe20007000000 */
[----:B------:R-:W-:Y:S01]  /*141a0*/  STL [R1+0x304], R18 ;  /* 0x0003041201007387 */ /* 0x000fe20000100800 */
[C---:B------:R-:W-:Y:S02]  /*141b0*/  SEL R14, R3.reuse, R25, !P6 ;  /* 0x00000019030e7207 */ /* 0x040fe40007000000 */
[C---:B------:R-:W-:Y:S01]  /*141c0*/  SEL R0, R3.reuse, R24, !P6 ;  /* 0x0000001803007207 */ /* 0x040fe20007000000 */
[----:B------:R-:W-:Y:S04]  /*141d0*/  STL [R1+0x300], R17 ;  /* 0x0003001101007387 */ /* 0x000fe80000100800 */
[----:B------:R-:W-:Y:S04]  /*141e0*/  STL [R1+0x2fc], R16 ;  /* 0x0002fc1001007387 */ /* 0x000fe80000100800 */
[----:B------:R0:W-:Y:S04]  /*141f0*/  STL [R1+0x2f8], R15 ;  /* 0x0002f80f01007387 */ /* 0x0001e80000100800 */
[----:B------:R1:W-:Y:S01]  /*14200*/  STL [R1+0x2f4], R14 ;  /* 0x0002f40e01007387 */ /* 0x0003e20000100800 */
[----:B0-----:R-:W-:-:S03]  /*14210*/  SEL R15, R3, R23, !P6 ;  /* 0x00000017030f7207 */ /* 0x001fc60007000000 */
[----:B------:R0:W-:Y:S01]  /*14220*/  STL [R1+0x2f0], R0 ;  /* 0x0002f00001007387 */ /* 0x0001e20000100800 */
[----:B-1----:R-:W-:-:S03]  /*14230*/  SEL R14, R3, R22, !P6 ;  /* 0x00000016030e7207 */ /* 0x002fc60007000000 */
[----:B0-----:R-:W4:Y:S04]  /*14240*/  LDL.LU R0, [R1+0x2a4] ;  /* 0x0002a40001007983 */ /* 0x001f280000300800 */
[----:B------:R-:W-:Y:S04]  /*14250*/  STL [R1+0x2ec], R15 ;  /* 0x0002ec0f01007387 */ /* 0x000fe80000100800 */
[----:B------:R-:W4:Y:S04]  /*14260*/  LDL.LU R25, [R1+0x250] ;  /* 0x0002500001197983 */ /* 0x000f280000300800 */
[----:B------:R2:W-:Y:S04]  /*14270*/  STL [R1+0x2e8], R14 ;  /* 0x0002e80e01007387 */ /* 0x0005e80000100800 */
[----:B------:R-:W4:Y:S04]  /*14280*/  LDL.LU R24, [R1+0x28c] ;  /* 0x00028c0001187983 */ /* 0x000f280000300800 */
[----:B------:R-:W4:Y:S01]  /*14290*/  LDL.LU R23, [R1+0x290] ;  /* 0x0002900001177983 */ /* 0x000f220000300800 */
[----:B--2---:R-:W-:-:S03]  /*142a0*/  SEL R14, R3, R13, !P6 ;  /* 0x0000000d030e7207 */ /* 0x004fc60007000000 */
[----:B------:R-:W2:Y:S01]  /*142b0*/  LDL.LU R22, [R1+0x294] ;  /* 0x0002940001167983 */ /* 0x000ea20000300800 */
[----:B---3--:R-:W-:-:S03]  /*142c0*/  SEL R13, R3, R12, !P6 ;  /* 0x0000000c030d7207 */ /* 0x008fc60007000000 */
[----:B------:R0:W-:Y:S01]  /*142d0*/  STL [R1+0x2e4], R14 ;  /* 0x0002e40e01007387 */ /* 0x0001e20000100800 */
[----:B------:R-:W-:-:S03]  /*142e0*/  SEL R12, R3, R21, !P6 ;  /* 0x00000015030c7207 */ /* 0x000fc60007000000 */
[----:B------:R-:W3:Y:S04]  /*142f0*/  LDL.LU R21, [R1+0x298] ;  /* 0x0002980001157983 */ /* 0x000ee80000300800 */
[----:B------:R1:W-:Y:S01]  /*14300*/  STL [R1+0x2e0], R13 ;  /* 0x0002e00d01007387 */ /* 0x0003e20000100800 */
[----:B0-----:R-:W-:-:S03]  /*14310*/  SEL R14, R3, R61, !P6 ;  /* 0x0000003d030e7207 */ /* 0x001fc60007000000 */
[----:B------:R5:W-:Y:S01]  /*14320*/  STL [R1+0x2dc], R12 ;  /* 0x0002dc0c01007387 */ /* 0x000be20000100800 */
[----:B-1----:R-:W-:-:S03]  /*14330*/  SEL R13, R3, R31, !P6 ;  /* 0x0000001f030d7207 */ /* 0x002fc60007000000 */
[----:B------:R0:W-:Y:S04]  /*14340*/  STL [R1+0x2d8], R14 ;  /* 0x0002d80e01007387 */ /* 0x0001e80000100800 */
[----:B------:R1:W-:Y:S01]  /*14350*/  STL [R1+0x2d4], R13 ;  /* 0x0002d40d01007387 */ /* 0x0003e20000100800 */
[C---:B-----5:R-:W-:Y:S02]  /*14360*/  SEL R12, R3.reuse, R30, !P6 ;  /* 0x0000001e030c7207 */ /* 0x060fe40007000000 */
[----:B0-----:R-:W-:-:S03]  /*14370*/  SEL R14, R3, R29, !P6 ;  /* 0x0000001d030e7207 */ /* 0x001fc60007000000 */
[----:B------:R0:W-:Y:S01]  /*14380*/  STL [R1+0x2d0], R12 ;  /* 0x0002d00c01007387 */ /* 0x0001e20000100800 */
[----:B-1----:R-:W-:-:S03]  /*14390*/  SEL R13, R3, R20, !P6 ;  /* 0x00000014030d7207 */ /* 0x002fc60007000000 */
[----:B------:R4:W-:Y:S04]  /*143a0*/  STL [R1+0x2cc], R14 ;  /* 0x0002cc0e01007387 */ /* 0x0009e80000100800 */
[----:B------:R-:W5:Y:S01]  /*143b0*/  LDL.LU R18, [R1+0x29c] ;  /* 0x00029c0001127983 */ /* 0x000f620000300800 */
[----:B0-----:R-:W-:-:S03]  /*143c0*/  SEL R12, R3, R19, !P6 ;  /* 0x00000013030c7207 */ /* 0x001fc60007000000 */
[----:B------:R0:W-:Y:S04]  /*143d0*/  STL [R1+0x2c8], R13 ;  /* 0x0002c80d01007387 */ /* 0x0001e80000100800 */
[----:B------:R-:W5:Y:S04]  /*143e0*/  LDL.LU R31, [R1+0x264] ;  /* 0x00026400011f7983 */ /* 0x000f680000300800 */
[----:B------:R1:W-:Y:S04]  /*143f0*/  STL [R1+0x2c4], R12 ;  /* 0x0002c40c01007387 */ /* 0x0003e80000100800 */
[----:B------:R-:W5:Y:S04]  /*14400*/  LDL.LU R20, [R1+0x280] ;  /* 0x0002800001147983 */ /* 0x000f680000300800 */
[----:B------:R-:W5:Y:S01]  /*14410*/  LDL.LU R19, [R1+0x288] ;  /* 0x0002880001137983 */ /* 0x000f620000300800 */
[----:B----4-:R-:W-:-:S05]  /*14420*/  SEL R14, R3, R28, !P6 ;  /* 0x0000001c030e7207 */ /* 0x010fca0007000000 */
[----:B------:R4:W-:Y:S04]  /*14430*/  STL [R1+0x2c0], R14 ;  /* 0x0002c00e01007387 */ /* 0x0009e80000100800 */
[----:B------:R-:W5:Y:S01]  /*14440*/  LDL.LU R17, [R1+0x284] ;  /* 0x0002840001117983 */ /* 0x000f620000300800 */
[----:B0-----:R-:W-:-:S05]  /*14450*/  SEL R13, R3, R27, !P6 ;  /* 0x0000001b030d7207 */ /* 0x001fca0007000000 */
[----:B------:R-:W-:Y:S01]  /*14460*/  STL [R1+0x2bc], R13 ;  /* 0x0002bc0d01007387 */ /* 0x000fe20000100800 */
[----:B-1----:R-:W-:-:S03]  /*14470*/  SEL R12, R3, R26, !P6 ;  /* 0x0000001a030c7207 */ /* 0x002fc60007000000 */
[----:B------:R-:W5:Y:S04]  /*14480*/  LDL.LU R16, [R1+0x268] ;  /* 0x0002680001107983 */ /* 0x000f680000300800 */
[----:B------:R0:W-:Y:S04]  /*14490*/  STL [R1+0x2b8], R12 ;  /* 0x0002b80c01007387 */ /* 0x0001e80000100800 */
[----:B------:R-:W5:Y:S04]  /*144a0*/  LDL.LU R15, [R1+0x278] ;  /* 0x00027800010f7983 */ /* 0x000f680000300800 */
[----:B----4-:R-:W4:Y:S04]  /*144b0*/  LDL.LU R14, [R1+0x26c] ;  /* 0x00026c00010e7983 */ /* 0x010f280000300800 */
[----:B------:R-:W4:Y:S04]  /*144c0*/  LDL.LU R30, [R1+0x274] ;  /* 0x00027400011e7983 */ /* 0x000f280000300800 */
[----:B------:R-:W4:Y:S04]  /*144d0*/  LDL.LU R29, [R1+0x270] ;  /* 0x00027000011d7983 */ /* 0x000f280000300800 */
[----:B------:R-:W4:Y:S04]  /*144e0*/  LDL.LU R28, [R1+0x3e0] ;  /* 0x0003e000011c7983 */ /* 0x000f280000300800 */
[----:B------:R-:W4:Y:S04]  /*144f0*/  LDL.LU R27, [R1+0x260] ;  /* 0x00026000011b7983 */ /* 0x000f280000300800 */
[----:B------:R-:W4:Y:S01]  /*14500*/  LDL.LU R26, [R1+0x25c] ;  /* 0x00025c00011a7983 */ /* 0x000f220000300800 */
[----:B0-----:R-:W-:-:S05]  /*14510*/  SEL R12, R3, R0, !P6 ;  /* 0x00000000030c7207 */ /* 0x001fca0007000000 */
[----:B------:R0:W-:Y:S01]  /*14520*/  STL [R1+0x2b4], R12 ;  /* 0x0002b40c01007387 */ /* 0x0001e20000100800 */
[----:B------:R-:W-:-:S05]  /*14530*/  SEL R0, R3, R25, !P6 ;  /* 0x0000001903007207 */ /* 0x000fca0007000000 */
[----:B------:R2:W-:Y:S01]  /*14540*/  STL [R1+0x2b0], R0 ;  /* 0x0002b00001007387 */ /* 0x0005e20000100800 */
[C---:B------:R-:W-:Y:S02]  /*14550*/  SEL R13, R3.reuse, R24, !P6 ;  /* 0x00000018030d7207 */ /* 0x040fe40007000000 */
[----:B0-----:R-:W-:-:S03]  /*14560*/  SEL R12, R3, R23, !P6 ;  /* 0x00000017030c7207 */ /* 0x001fc60007000000 */
[----:B------:R0:W-:Y:S01]  /*14570*/  STL [R1+0x2ac], R13 ;  /* 0x0002ac0d01007387 */ /* 0x0001e20000100800 */
[----:B--2---:R-:W-:-:S03]  /*14580*/  SEL R0, R3, R22, !P6 ;  /* 0x0000001603007207 */ /* 0x004fc60007000000 */
[----:B0-----:R-:W2:Y:S04]  /*14590*/  LDL.LU R13, [R1+0x258] ;  /* 0x00025800010d7983 */ /* 0x001ea80000300800 */
[----:B------:R0:W-:Y:S01]  /*145a0*/  STL [R1+0x2a8], R12 ;  /* 0x0002a80c01007387 */ /* 0x0001e20000100800 */
[----:B---3--:R-:W-:-:S03]  /*145b0*/  SEL R21, R3, R21, !P6 ;  /* 0x0000001503157207 */ /* 0x008fc60007000000 */
[----:B0-----:R-:W3:Y:S04]  /*145c0*/  LDL.LU R12, [R1+0x254] ;  /* 0x00025400010c7983 */ /* 0x001ee80000300800 */
[----:B------:R0:W-:Y:S04]  /*145d0*/  STL [R1+0x2a4], R0 ;  /* 0x0002a40001007387 */ /* 0x0001e80000100800 */
[----:B------:R-:W3:Y:S04]  /*145e0*/  LDL.LU R25, [R1+0x24c] ;  /* 0x00024c0001197983 */ /* 0x000ee80000300800 */
[----:B------:R-:W3:Y:S04]  /*145f0*/  LDL.LU R61, [R1+0x248] ;  /* 0x00024800013d7983 */ /* 0x000ee80000300800 */
[----:B0-----:R-:W3:Y:S04]  /*14600*/  LDL.LU R0, [R1+0x244] ;  /* 0x0002440001007983 */ /* 0x001ee80000300800 */
[----:B------:R0:W-:Y:S04]  /*14610*/  STL [R1+0x2a0], R21 ;  /* 0x0002a01501007387 */ /* 0x0001e80000100800 */
[----:B------:R-:W3:Y:S04]  /*14620*/  LDL.LU R24, [R1+0x22c] ;  /* 0x00022c0001187983 */ /* 0x000ee80000300800 */
[----:B------:R-:W3:Y:S04]  /*14630*/  LDL.LU R23, [R1+0x230] ;  /* 0x0002300001177983 */ /* 0x000ee80000300800 */
[----:B------:R-:W3:Y:S04]  /*14640*/  LDL.LU R22, [R1+0x240] ;  /* 0x0002400001167983 */ /* 0x000ee80000300800 */
[----:B0-----:R-:W3:Y:S01]  /*14650*/  LDL.LU R21, [R1+0x234] ;  /* 0x0002340001157983 */ /* 0x001ee20000300800 */
[----:B-----5:R-:W-:-:S05]  /*14660*/  SEL R18, R3, R18, !P6 ;  /* 0x0000001203127207 */ /* 0x020fca0007000000 */
[----:B------:R0:W-:Y:S01]  /*14670*/  STL [R1+0x29c], R18 ;  /* 0x00029c1201007387 */ /* 0x0001e20000100800 */
[----:B------:R-:W-:-:S05]  /*14680*/  SEL R31, R3, R31, !P6 ;  /* 0x0000001f031f7207 */ /* 0x000fca0007000000 */
[----:B------:R1:W-:Y:S01]  /*14690*/  STL [R1+0x298], R31 ;  /* 0x0002981f01007387 */ /* 0x0003e20000100800 */
[C---:B------:R-:W-:Y:S02]  /*146a0*/  SEL R20, R3.reuse, R20, !P6 ;  /* 0x0000001403147207 */ /* 0x040fe40007000000 */
[C---:B0-----:R-:W-:Y:S01]  /*146b0*/  SEL R18, R3.reuse, R19, !P6 ;  /* 0x0000001303127207 */ /* 0x041fe20007000000 */
[----:B-1----:R-:W5:Y:S04]  /*146c0*/  LDL.LU R31, [R1+0x238] ;  /* 0x00023800011f7983 */ /* 0x002f680000300800 */
[----:B------:R0:W-:Y:S04]  /*146d0*/  STL [R1+0x294], R20 ;  /* 0x0002941401007387 */ /* 0x0001e80000100800 */
[----:B0-----:R-:W5:Y:S04]  /*146e0*/  LDL.LU R20, [R1+0x23c] ;  /* 0x00023c0001147983 */ /* 0x001f680000300800 */
[----:B------:R0:W-:Y:S01]  /*146f0*/  STL [R1+0x290], R18 ;  /* 0x0002901201007387 */ /* 0x0001e20000100800 */
[----:B------:R-:W-:-:S03]  /*14700*/  SEL R17, R3, R17, !P6 ;  /* 0x0000001103117207 */ /* 0x000fc60007000000 */
[----:B------:R-:W5:Y:S04]  /*14710*/  LDL.LU R19, [R1+0x228] ;  /* 0x0002280001137983 */ /* 0x000f680000300800 */
[----:B------:R1:W-:Y:S01]  /*14720*/  STL [R1+0x28c], R17 ;  /* 0x00028c1101007387 */ /* 0x0003e20000100800 */
[C---:B0-----:R-:W-:Y:S02]  /*14730*/  SEL R18, R3.reuse, R16, !P6 ;  /* 0x0000001003127207 */ /* 0x041fe40007000000 */
[----:B-1----:R-:W-:-:S03]  /*14740*/  SEL R17, R3, R15, !P6 ;  /* 0x0000000f03117207 */ /* 0x002fc60007000000 */
[----:B------:R-:W-:Y:S01]  /*14750*/  STL [R1+0x288], R18 ;  /* 0x0002881201007387 */ /* 0x000fe20000100800 */
[----:B----4-:R-:W-:-:S03]  /*14760*/  SEL R16, R3, R14, !P6 ;  /* 0x0000000e03107207 */ /* 0x010fc60007000000 */
[----:B------:R-:W-:Y:S01]  /*14770*/  STL [R1+0x284], R17 ;  /* 0x0002841101007387 */ /* 0x000fe20000100800 */
[----:B------:R-:W-:-:S03]  /*14780*/  SEL R15, R3, R30, !P6 ;  /* 0x0000001e030f7207 */ /* 0x000fc60007000000 */
[----:B------:R0:W-:Y:S01]  /*14790*/  STL [R1+0x280], R16 ;  /* 0x0002801001007387 */ /* 0x0001e20000100800 */
[----:B------:R-:W-:-:S03]  /*147a0*/  SEL R14, R3, R29, !P6 ;  /* 0x0000001d030e7207 */ /* 0x000fc60007000000 */
[----:B------:R1:W-:Y:S01]  /*147b0*/  STL [R1+0x278], R15 ;  /* 0x0002780f01007387 */ /* 0x0003e20000100800 */
[----:B0-----:R-:W-:-:S03]  /*147c0*/  SEL R16, R3, R28, !P6 ;  /* 0x0000001c03107207 */ /* 0x001fc60007000000 */
[----:B------:R0:W-:Y:S01]  /*147d0*/  STL [R1+0x274], R14 ;  /* 0x0002740e01007387 */ /* 0x0001e20000100800 */
[----:B-1----:R-:W-:-:S03]  /*147e0*/  SEL R15, R3, R27, !P6 ;  /* 0x0000001b030f7207 */ /* 0x002fc60007000000 */
[----:B------:R-:W-:Y:S04]  /*147f0*/  STL [R1+0x270], R16 ;  /* 0x0002701001007387 */ /* 0x000fe80000100800 */
[----:B------:R-:W4:Y:S01]  /*14800*/  LDL.LU R30, [R1+0x224] ;  /* 0x00022400011e7983 */ /* 0x000f220000300800 */
[----:B0-----:R-:W-:-:S03]  /*14810*/  SEL R14, R3, R26, !P6 ;  /* 0x0000001a030e7207 */ /* 0x001fc60007000000 */
[----:B------:R-:W-:Y:S04]  /*14820*/  STL [R1+0x26c], R15 ;  /* 0x00026c0f01007387 */ /* 0x000fe80000100800 */
[----:B------:R-:W4:Y:S04]  /*14830*/  LDL.LU R29, [R1+0x220] ;  /* 0x00022000011d7983 */ /* 0x000f280000300800 */
[----:B------:R2:W-:Y:S04]  /*14840*/  STL [R1+0x268], R14 ;  /* 0x0002680e01007387 */ /* 0x0005e80000100800 */
[----:B------:R-:W4:Y:S04]  /*14850*/  LDL.LU R28, [R1+0x21c] ;  /* 0x00021c00011c7983 */ /* 0x000f280000300800 */
[----:B------:R-:W4:Y:S04]  /*14860*/  LDL.LU R27, [R1+0x218] ;  /* 0x00021800011b7983 */ /* 0x000f280000300800 */
[----:B------:R-:W4:Y:S01]  /*14870*/  LDL.LU R26, [R1+0x214] ;  /* 0x00021400011a7983 */ /* 0x000f220000300800 */
[----:B--2---:R-:W-:-:S05]  /*14880*/  SEL R14, R3, R13, !P6 ;  /* 0x0000000d030e7207 */ /* 0x004fca0007000000 */
[----:B------:R-:W-:Y:S01]  /*14890*/  STL [R1+0x264], R14 ;  /* 0x0002640e01007387 */ /* 0x000fe20000100800 */
[C---:B---3--:R-:W-:Y:S02]  /*148a0*/  SEL R13, R3.reuse, R12, !P6 ;  /* 0x0000000c030d7207 */ /* 0x048fe40007000000 */
[C---:B------:R-:W-:Y:S02]  /*148b0*/  SEL R12, R3.reuse, R25, !P6 ;  /* 0x00000019030c7207 */ /* 0x040fe40007000000 */
[----:B------:R-:W2:Y:S04]  /*148c0*/  LDL.LU R25, [R1+0x210] ;  /* 0x0002100001197983 */ /* 0x000ea80000300800 */
[----:B------:R0:W-:Y:S04]  /*148d0*/  STL [R1+0x260], R13 ;  /* 0x0002600d01007387 */ /* 0x0001e80000100800 */
[----:B------:R1:W-:Y:S01]  /*148e0*/  STL [R1+0x25c], R12 ;  /* 0x00025c0c01007387 */ /* 0x0003e20000100800 */
[----:B0-----:R-:W-:-:S02]  /*148f0*/  SEL R13, R3, R61, !P6 ;  /* 0x0000003d030d7207 */ /* 0x001fc40007000000 */
[----:B-1----:R-:W-:-:S03]  /*14900*/  SEL R12, R3, R0, !P6 ;  /* 0x00000000030c7207 */ /* 0x002fc60007000000 */
[----:B------:R0:W-:Y:S01]  /*14910*/  STL [R1+0x258], R13 ;  /* 0x0002580d01007387 */ /* 0x0001e20000100800 */
[----:B------:R-:W-:-:S03]  /*14920*/  SEL R0, R3, R24, !P6 ;  /* 0x0000001803007207 */ /* 0x000fc60007000000 */
[----:B------:R1:W-:Y:S01]  /*14930*/  STL [R1+0x254], R12 ;  /* 0x0002540c01007387 */ /* 0x0003e20000100800 */
[----:B0-----:R-:W-:-:S03]  /*14940*/  SEL R13, R3, R23, !P6 ;  /* 0x00000017030d7207 */ /* 0x001fc60007000000 */
[----:B------:R0:W-:Y:S01]  /*14950*/  STL [R1+0x250], R0 ;  /* 0x0002500001007387 */ /* 0x0001e20000100800 */
[----:B-1----:R-:W-:-:S03]  /*14960*/  SEL R12, R3, R22, !P6 ;  /* 0x00000016030c7207 */ /* 0x002fc60007000000 */
[----:B------:R5:W-:Y:S01]  /*14970*/  STL [R1+0x24c], R13 ;  /* 0x00024c0d01007387 */ /* 0x000be20000100800 */
[----:B0-----:R-:W-:-:S03]  /*14980*/  SEL R0, R3, R21, !P6 ;  /* 0x0000001503007207 */ /* 0x001fc60007000000 */
[----:B------:R-:W3:Y:S04]  /*14990*/  LDL.LU R21, [R1+0x20c] ;  /* 0x00020c0001157983 */ /* 0x000ee80000300800 */
[----:B------:R0:W-:Y:S04]  /*149a0*/  STL [R1+0x248], R12 ;  /* 0x0002480c01007387 */ /* 0x0001e80000100800 */
[----:B------:R-:W3:Y:S04]  /*149b0*/  LDL.LU R24, [R1+0x208] ;  /* 0x0002080001187983 */ /* 0x000ee80000300800 */
[----:B------:R1:W-:Y:S04]  /*149c0*/  STL [R1+0x244], R0 ;  /* 0x0002440001007387 */ /* 0x0003e80000100800 */
[----:B------:R-:W3:Y:S04]  /*149d0*/  LDL.LU R23, [R1+0x204] ;  /* 0x0002040001177983 */ /* 0x000ee80000300800 */
[----:B------:R-:W3:Y:S01]  /*149e0*/  LDL.LU R22, [R1+0x200] ;  /* 0x0002000001167983 */ /* 0x000ee20000300800 */
[----:B-----5:R-:W-:-:S05]  /*149f0*/  SEL R13, R3, R31, !P6 ;  /* 0x0000001f030d7207 */ /* 0x020fca0007000000 */
[----:B------:R5:W-:Y:S01]  /*14a00*/  STL [R1+0x240], R13 ;  /* 0x0002400d01007387 */ /* 0x000be20000100800 */
[----:B0-----:R-:W-:-:S03]  /*14a10*/  SEL R12, R3, R20, !P6 ;  /* 0x00000014030c7207 */ /* 0x001fc60007000000 */
[----:B------:R-:W3:Y:S01]  /*14a20*/  LDL.LU R20, [R1+0x1fc] ;  /* 0x0001fc0001147983 */ /* 0x000ee20000300800 */
[----:B-1----:R-:W-:-:S03]  /*14a30*/  SEL R0, R3, R19, !P6 ;  /* 0x0000001303007207 */ /* 0x002fc60007000000 */
[----:B------:R0:W-:Y:S04]  /*14a40*/  STL [R1+0x23c], R12 ;  /* 0x00023c0c01007387 */ /* 0x0001e80000100800 */
[----:B------:R-:W3:Y:S04]  /*14a50*/  LDL.LU R19, [R1+0x1f8] ;  /* 0x0001f80001137983 */ /* 0x000ee80000300800 */
[----:B------:R4:W-:Y:S04]  /*14a60*/  STL [R1+0x238], R0 ;  /* 0x0002380001007387 */ /* 0x0009e80000100800 */
[----:B------:R-:W3:Y:S04]  /*14a70*/  LDL.LU R18, [R1+0x1f4] ;  /* 0x0001f40001127983 */ /* 0x000ee80000300800 */
[----:B------:R-:W3:Y:S04]  /*14a80*/  LDL.LU R17, [R1+0x1f0] ;  /* 0x0001f00001117983 */ /* 0x000ee80000300800 */
[----:B------:R-:W3:Y:S04]  /*14a90*/  LDL.LU R16, [R1+0x1ec] ;  /* 0x0001ec0001107983 */ /* 0x000ee80000300800 */
[----:B------:R-:W3:Y:S04]  /*14aa0*/  LDL.LU R15, [R1+0x1e8] ;  /* 0x0001e800010f7983 */ /* 0x000ee80000300800 */
[----:B------:R-:W3:Y:S04]  /*14ab0*/  LDL.LU R14, [R1+0x1e0] ;  /* 0x0001e000010e7983 */ /* 0x000ee80000300800 */
[----:B-----5:R-:W5:Y:S04]  /*14ac0*/  LDL.LU R13, [R1+0x1dc] ;  /* 0x0001dc00010d7983 */ /* 0x020f680000300800 */
[----:B0-----:R-:W5:Y:S01]  /*14ad0*/  LDL.LU R12, [R1+0x1d8] ;  /* 0x0001d800010c7983 */ /* 0x001f620000300800 */
[----:B----4-:R-:W-:-:S05]  /*14ae0*/  SEL R0, R3, R30, !P6 ;  /* 0x0000001e03007207 */ /* 0x010fca0007000000 */
[----:B------:R0:W-:Y:S01]  /*14af0*/  STL [R1+0x234], R0 ;  /* 0x0002340001007387 */ /* 0x0001e20000100800 */
[C---:B------:R-:W-:Y:S02]  /*14b00*/  SEL R29, R3.reuse, R29, !P6 ;  /* 0x0000001d031d7207 */ /* 0x040fe40007000000 */
[----:B------:R-:W-:-:S03]  /*14b10*/  SEL R28, R3, R28, !P6 ;  /* 0x0000001c031c7207 */ /* 0x000fc60007000000 */
[----:B------:R-:W-:Y:S01]  /*14b20*/  STL [R1+0x230], R29 ;  /* 0x0002301d01007387 */ /* 0x000fe20000100800 */
[----:B0-----:R-:W-:-:S03]  /*14b30*/  SEL R0, R3, R27, !P6 ;  /* 0x0000001b03007207 */ /* 0x001fc60007000000 */
[----:B------:R-:W-:Y:S01]  /*14b40*/  STL [R1+0x22c], R28 ;  /* 0x00022c1c01007387 */ /* 0x000fe20000100800 */
[----:B------:R-:W-:-:S03]  /*14b50*/  SEL R26, R3, R26, !P6 ;  /* 0x0000001a031a7207 */ /* 0x000fc60007000000 */
[----:B------:R-:W4:Y:S04]  /*14b60*/  LDL.LU R61, [R1+0x1d4] ;  /* 0x0001d400013d7983 */ /* 0x000f280000300800 */
[----:B------:R0:W-:Y:S04]  /*14b70*/  STL [R1+0x228], R0 ;  /* 0x0002280001007387 */ /* 0x0001e80000100800 */
[----:B0-----:R-:W4:Y:S04]  /*14b80*/  LDL.LU R0, [R1+0x1d0] ;  /* 0x0001d00001007983 */ /* 0x001f280000300800 */
[----:B------:R0:W-:Y:S04]  /*14b90*/  STL [R1+0x224], R26 ;  /* 0x0002241a01007387 */ /* 0x0001e80000100800 */
[----:B------:R-:W4:Y:S04]  /*14ba0*/  LDL.LU R28, [R1+0x1cc] ;  /* 0x0001cc00011c7983 */ /* 0x000f280000300800 */
[----:B------:R-:W4:Y:S04]  /*14bb0*/  LDL.LU R31, [R1+0x1c8] ;  /* 0x0001c800011f7983 */ /* 0x000f280000300800 */
[----:B------:R-:W4:Y:S01]  /*14bc0*/  LDL.LU R30, [R1+0x1c4] ;  /* 0x0001c400011e7983 */ /* 0x000f220000300800 */
[----:B--2---:R-:W-:-:S05]  /*14bd0*/  SEL R25, R3, R25, !P6 ;  /* 0x0000001903197207 */ /* 0x004fca0007000000 */
[----:B------:R1:W-:Y:S04]  /*14be0*/  STL [R1+0x220], R25 ;  /* 0x0002201901007387 */ /* 0x0003e80000100800 */
[----:B------:R-:W2:Y:S04]  /*14bf0*/  LDL.LU R29, [R1+0x1c0] ;  /* 0x0001c000011d7983 */ /* 0x000ea80000300800 */
[----:B------:R-:W2:Y:S04]  /*14c00*/  LDL.LU R27, [R1+0x1bc] ;  /* 0x0001bc00011b7983 */ /* 0x000ea80000300800 */
[----:B0-----:R-:W2:Y:S04]  /*14c10*/  LDL.LU R26, [R1+0x1b8] ;  /* 0x0001b800011a7983 */ /* 0x001ea80000300800 */
[----:B-1----:R-:W2:Y:S01]  /*14c20*/  LDL.LU R25, [R1+0x1b4] ;  /* 0x0001b40001197983 */ /* 0x002ea20000300800 */
[----:B---3--:R-:W-:-:S05]  /*14c30*/  SEL R21, R3, R21, !P6 ;  /* 0x0000001503157207 */ /* 0x008fca0007000000 */
[----:B------:R0:W-:Y:S01]  /*14c40*/  STL [R1+0x21c], R21 ;  /* 0x00021c1501007387 */ /* 0x0001e20000100800 */
[----:B------:R-:W-:-:S03]  /*14c50*/  SEL R24, R3, R24, !P6 ;  /* 0x0000001803187207 */ /* 0x000fc60007000000 */
[----:B0-----:R-:W3:Y:S01]  /*14c60*/  LDL.LU R21, [R1+0x5878] ;  /* 0x0058780001157983 */ /* 0x001ee20000300800 */
[----:B------:R-:W-:-:S03]  /*14c70*/  SEL R23, R3, R23, !P6 ;  /* 0x0000001703177207 */ /* 0x000fc60007000000 */
[----:B------:R0:W-:Y:S01]  /*14c80*/  STL [R1+0x218], R24 ;  /* 0x0002181801007387 */ /* 0x0001e20000100800 */
[----:B------:R-:W-:-:S03]  /*14c90*/  SEL R22, R3, R22, !P6 ;  /* 0x0000001603167207 */ /* 0x000fc60007000000 */
[----:B0-----:R-:W3:Y:S04]  /*14ca0*/  LDL.LU R24, [R1+0x1a0] ;  /* 0x0001a00001187983 */ /* 0x001ee80000300800 */
[----:B------:R0:W-:Y:S04]  /*14cb0*/  STL [R1+0x214], R23 ;  /* 0x0002141701007387 */ /* 0x0001e80000100800 */
[----:B0-----:R-:W3:Y:S04]  /*14cc0*/  LDL.LU R23, [R1+0x19c] ;  /* 0x00019c0001177983 */ /* 0x001ee80000300800 */
[----:B------:R0:W-:Y:S04]  /*14cd0*/  STL [R1+0x210], R22 ;  /* 0x0002101601007387 */ /* 0x0001e80000100800 */
[----:B0-----:R-:W3:Y:S01]  /*14ce0*/  LDL.LU R22, [R1+0x1ac] ;  /* 0x0001ac0001167983 */ /* 0x001ee20000300800 */
[----:B------:R-:W-:-:S05]  /*14cf0*/  SEL R20, R3, R20, !P6 ;  /* 0x0000001403147207 */ /* 0x000fca0007000000 */
[----:B------:R0:W-:Y:S01]  /*14d00*/  STL [R1+0x20c], R20 ;  /* 0x00020c1401007387 */ /* 0x0001e20000100800 */
[----:B------:R-:W-:-:S03]  /*14d10*/  SEL R19, R3, R19, !P6 ;  /* 0x0000001303137207 */ /* 0x000fc60007000000 */
[----:B0-----:R-:W3:Y:S01]  /*14d20*/  LDL.LU R20, [R1+0x5874] ;  /* 0x0058740001147983 */ /* 0x001ee20000300800 */
[----:B------:R-:W-:-:S03]  /*14d30*/  SEL R18, R3, R18, !P6 ;  /* 0x0000001203127207 */ /* 0x000fc60007000000 */
[----:B------:R0:W-:Y:S01]  /*14d40*/  STL [R1+0x208], R19 ;  /* 0x0002081301007387 */ /* 0x0001e20000100800 */
[C---:B------:R-:W-:Y:S02]  /*14d50*/  SEL R17, R3.reuse, R17, !P6 ;  /* 0x0000001103117207 */ /* 0x040fe40007000000 */
[C---:B------:R-:W-:Y:S01]  /*14d60*/  SEL R16, R3.reuse, R16, !P6 ;  /* 0x0000001003107207 */ /* 0x040fe20007000000 */
[----:B0-----:R-:W3:Y:S01]  /*14d70*/  LDL.LU R19, [R1+0x5870] ;  /* 0x0058700001137983 */ /* 0x001ee20000300800 */
[----:B------:R-:W-:-:S03]  /*14d80*/  SEL R15, R3, R15, !P6 ;  /* 0x0000000f030f7207 */ /* 0x000fc60007000000 */
[----:B------:R-:W-:Y:S01]  /*14d90*/  STL [R1+0x204], R18 ;  /* 0x0002041201007387 */ /* 0x000fe20000100800 */
[----:B------:R-:W-:-:S03]  /*14da0*/  SEL R14, R3, R14, !P6 ;  /* 0x0000000e030e7207 */ /* 0x000fc60007000000 */
[----:B------:R0:W-:Y:S01]  /*14db0*/  STL [R1+0x200], R17 ;  /* 0x0002001101007387 */ /* 0x0001e20000100800 */
[----:B-----5:R-:W-:-:S03]  /*14dc0*/  SEL R13, R3, R13, !P6 ;  /* 0x0000000d030d7207 */ /* 0x020fc60007000000 */
[----:B------:R1:W-:Y:S01]  /*14dd0*/  STL [R1+0x1fc], R16 ;  /* 0x0001fc1001007387 */ /* 0x0003e20000100800 */
[----:B------:R-:W-:-:S03]  /*14de0*/  SEL R12, R3, R12, !P6 ;  /* 0x0000000c030c7207 */ /* 0x000fc60007000000 */
[----:B------:R5:W-:Y:S04]  /*14df0*/  STL [R1+0x1f8], R15 ;  /* 0x0001f80f01007387 */ /* 0x000be80000100800 */
[----:B------:R5:W-:Y:S04]  /*14e00*/  STL [R1+0x1f4], R14 ;  /* 0x0001f40e01007387 */ /* 0x000be80000100800 */
[----:B0-----:R-:W3:Y:S04]  /*14e10*/  LDL.LU R17, [R1+0x1b0] ;  /* 0x0001b00001117983 */ /* 0x001ee80000300800 */
[----:B------:R0:W-:Y:S04]  /*14e20*/  STL [R1+0x1f0], R13 ;  /* 0x0001f00d01007387 */ /* 0x0001e80000100800 */
[----:B-1----:R-:W3:Y:S04]  /*14e30*/  LDL.LU R16, [R1+0x1a4] ;  /* 0x0001a40001107983 */ /* 0x002ee80000300800 */
[----:B------:R1:W-:Y:S04]  /*14e40*/  STL [R1+0x1ec], R12 ;  /* 0x0001ec0c01007387 */ /* 0x0003e80000100800 */
[----:B-----5:R-:W5:Y:S04]  /*14e50*/  LDL.LU R15, [R1+0x198] ;  /* 0x00019800010f7983 */ /* 0x020f680000300800 */
[----:B------:R-:W5:Y:S04]  /*14e60*/  LDL.LU R14, [R1+0x194] ;  /* 0x00019400010e7983 */ /* 0x000f680000300800 */
[----:B0-----:R-:W5:Y:S01]  /*14e70*/  LDL.LU R13, [R1+0x190] ;  /* 0x00019000010d7983 */ /* 0x001f620000300800 */
[----:B----4-:R-:W-:-:S05]  /*14e80*/  SEL R18, R3, R61, !P6 ;  /* 0x0000003d03127207 */ /* 0x010fca0007000000 */
[----:B------:R0:W-:Y:S01]  /*14e90*/  STL [R1+0x1e8], R18 ;  /* 0x0001e81201007387 */ /* 0x0001e20000100800 */
[C---:B-1----:R-:W-:Y:S02]  /*14ea0*/  SEL R12, R3.reuse, R0, !P6 ;  /* 0x00000000030c7207 */ /* 0x042fe40007000000 */
[C---:B------:R-:W-:Y:S02]  /*14eb0*/  SEL R0, R3.reuse, R28, !P6 ;  /* 0x0000001c03007207 */ /* 0x040fe40007000000 */
[----:B------:R-:W4:Y:S01]  /*14ec0*/  LDL.LU R28, [R1+0x15c] ;  /* 0x00015c00011c7983 */ /* 0x000f220000300800 */
[----:B0-----:R-:W-:-:S03]  /*14ed0*/  SEL R18, R3, R31, !P6 ;  /* 0x0000001f03127207 */ /* 0x001fc60007000000 */
[----:B------:R0:W-:Y:S04]  /*14ee0*/  STL [R1+0x1e4], R12 ;  /* 0x0001e40c01007387 */ /* 0x0001e80000100800 */
[----:B------:R2:W-:Y:S01]  /*14ef0*/  STL [R1+0x1e0], R0 ;  /* 0x0001e00001007387 */ /* 0x0005e20000100800 */
[----:B0-----:R-:W-:-:S03]  /*14f00*/  SEL R12, R3, R30, !P6 ;  /* 0x0000001e030c7207 */ /* 0x001fc60007000000 */
[----:B------:R0:W-:Y:S04]  /*14f10*/  STL [R1+0x1dc], R18 ;  /* 0x0001dc1201007387 */ /* 0x0001e80000100800 */
[----:B------:R1:W-:Y:S01]  /*14f20*/  STL [R1+0x1d8], R12 ;  /* 0x0001d80c01007387 */ /* 0x0003e20000100800 */
[C---:B--2---:R-:W-:Y:S02]  /*14f30*/  SEL R0, R3.reuse, R29, !P6 ;  /* 0x0000001d03007207 */ /* 0x044fe40007000000 */
[----:B0-----:R-:W-:-:S03]  /*14f40*/  SEL R18, R3, R27, !P6 ;  /* 0x0000001b03127207 */ /* 0x001fc60007000000 */
[----:B------:R0:W-:Y:S01]  /*14f50*/  STL [R1+0x1d4], R0 ;  /* 0x0001d40001007387 */ /* 0x0001e20000100800 */
[----:B-1----:R-:W-:-:S03]  /*14f60*/  SEL R12, R3, R26, !P6 ;  /* 0x0000001a030c7207 */ /* 0x002fc60007000000 */
[----:B------:R1:W-:Y:S01]  /*14f70*/  STL [R1+0x1d0], R18 ;  /* 0x0001d01201007387 */ /* 0x0003e20000100800 */
[----:B0-----:R-:W-:-:S03]  /*14f80*/  SEL R0, R3, R25, !P6 ;  /* 0x0000001903007207 */ /* 0x001fc60007000000 */
[----:B-1----:R-:W2:Y:S04]  /*14f90*/  LDL.LU R18, [R1+0x188] ;  /* 0x0001880001127983 */ /* 0x002ea80000300800 */
[----:B------:R0:W-:Y:S04]  /*14fa0*/  STL [R1+0x1cc], R12 ;  /* 0x0001cc0c01007387 */ /* 0x0001e80000100800 */
[----:B0-----:R-:W2:Y:S04]  /*14fb0*/  LDL.LU R12, [R1+0x170] ;  /* 0x00017000010c7983 */ /* 0x001ea80000300800 */
[----:B------:R0:W-:Y:S04]  /*14fc0*/  STL [R1+0x1c8], R0 ;  /* 0x0001c80001007387 */ /* 0x0001e80000100800 */
[----:B------:R-:W2:Y:S04]  /*14fd0*/  LDL.LU R61, [R1+0x180] ;  /* 0x00018000013d7983 */ /* 0x000ea80000300800 */
[----:B0-----:R-:W2:Y:S01]  /*14fe0*/  LDL.LU R0, [R1+0x184] ;  /* 0x0001840001007983 */ /* 0x001ea20000300800 */
[----:B---3--:R-:W-:-:S05]  /*14ff0*/  SEL R24, R3, R24, !P6 ;  /* 0x0000001803187207 */ /* 0x008fca0007000000 */
[----:B------:R0:W-:Y:S04]  /*15000*/  STL [R1+0x1c4], R24 ;  /* 0x0001c41801007387 */ /* 0x0001e80000100800 */
[----:B------:R-:W3:Y:S01]  /*15010*/  LDL.LU R31, [R1+0x174] ;  /* 0x00017400011f7983 */ /* 0x000ee20000300800 */
[----:B------:R-:W-:-:S05]  /*15020*/  SEL R23, R3, R23, !P6 ;  /* 0x0000001703177207 */ /* 0x000fca0007000000 */
[----:B------:R1:W-:Y:S04]  /*15030*/  STL [R1+0x1c0], R23 ;  /* 0x0001c01701007387 */ /* 0x0003e80000100800 */
[----:B------:R-:W3:Y:S01]  /*15040*/  LDL.LU R30, [R1+0x17c] ;  /* 0x00017c00011e7983 */ /* 0x000ee20000300800 */
[----:B------:R-:W-:-:S05]  /*15050*/  SEL R22, R3, R22, !P6 ;  /* 0x0000001603167207 */ /* 0x000fca0007000000 */
[----:B------:R1:W-:Y:S04]  /*15060*/  STL [R1+0x1bc], R22 ;  /* 0x0001bc1601007387 */ /* 0x0003e80000100800 */
[----:B------:R-:W3:Y:S04]  /*15070*/  LDL.LU R29, [R1+0x178] ;  /* 0x00017800011d7983 */ /* 0x000ee80000300800 */
[----:B------:R-:W3:Y:S04]  /*15080*/  LDL.LU R27, [R1+0x164] ;  /* 0x00016400011b7983 */ /* 0x000ee80000300800 */
[----:B------:R-:W3:Y:S04]  /*15090*/  LDL.LU R26, [R1+0x16c] ;  /* 0x00016c00011a7983 */ /* 0x000ee80000300800 */
[----:B------:R-:W3:Y:S04]  /*150a0*/  LDL.LU R25, [R1+0x168] ;  /* 0x0001680001197983 */ /* 0x000ee80000300800 */
[----:B0-----:R-:W3:Y:S04]  /*150b0*/  LDL.LU R24, [R1+0x160] ;  /* 0x0001600001187983 */ /* 0x001ee80000300800 */
[----:B-1----:R-:W3:Y:S04]  /*150c0*/  LDL.LU R23, [R1+0x158] ;  /* 0x0001580001177983 */ /* 0x002ee80000300800 */
[----:B------:R-:W3:Y:S01]  /*150d0*/  LDL.LU R22, [R1+0x154] ;  /* 0x0001540001167983 */ /* 0x000ee20000300800 */
[----:B------:R-:W-:-:S05]  /*150e0*/  SEL R17, R3, R17, !P6 ;  /* 0x0000001103117207 */ /* 0x000fca0007000000 */
[----:B------:R0:W-:Y:S02]  /*150f0*/  STL [R1+0x1b8], R17 ;  /* 0x0001b81101007387 */ /* 0x0001e40000100800 */
[C---:B0-----:R-:W-:Y:S02]  /*15100*/  SEL R17, R3.reuse, R16, !P6 ;  /* 0x0000001003117207 */ /* 0x041fe40007000000 */
[C---:B-----5:R-:W-:Y:S02]  /*15110*/  SEL R16, R3.reuse, R15, !P6 ;  /* 0x0000000f03107207 */ /* 0x060fe40007000000 */
[C---:B------:R-:W-:Y:S01]  /*15120*/  SEL R15, R3.reuse, R14, !P6 ;  /* 0x0000000e030f7207 */ /* 0x040fe20007000000 */
[----:B------:R-:W-:Y:S01]  /*15130*/  STL [R1+0x1b4], R17 ;  /* 0x0001b41101007387 */ /* 0x000fe20000100800 */
[----:B------:R-:W-:-:S03]  /*15140*/  SEL R14, R3, R13, !P6 ;  /* 0x0000000d030e7207 */ /* 0x000fc60007000000 */
[----:B------:R-:W-:Y:S01]  /*15150*/  STL [R1+0x1b0], R16 ;  /* 0x0001b01001007387 */ /* 0x000fe20000100800 */
[----:B------:R-:W-:-:S03]  /*15160*/  SEL R13, R3, R19, !P6 ;  /* 0x00000013030d7207 */ /* 0x000fc60007000000 */
[----:B------:R0:W-:Y:S04]  /*15170*/  STL [R1+0x1ac], R15 ;  /* 0x0001ac0f01007387 */ /* 0x0001e80000100800 */
[----:B------:R1:W-:Y:S01]  /*15180*/  STL [R1+0x1a4], R14 ;  /* 0x0001a40e01007387 */ /* 0x0003e20000100800 */
[----:B0-----:R-:W-:-:S03]  /*15190*/  SEL R15, R3, R20, !P6 ;  /* 0x00000014030f7207 */ /* 0x001fc60007000000 */
[----:B------:R4:W-:Y:S01]  /*151a0*/  STL [R1+0x1a0], R13 ;  /* 0x0001a00d01007387 */ /* 0x0009e20000100800 */
[----:B-1----:R-:W-:-:S03]  /*151b0*/  SEL R14, R3, R21, !P6 ;  /* 0x00000015030e7207 */ /* 0x002fc60007000000 */
[----:B------:R0:W-:Y:S04]  /*151c0*/  STL [R1+0x19c], R15 ;  /* 0x00019c0f01007387 */ /* 0x0001e80000100800 */
[----:B------:R-:W5:Y:S01]  /*151d0*/  LDL.LU R17, [R1+0x150] ;  /* 0x0001500001117983 */ /* 0x000f620000300800 */
[----:B----4-:R-:W-:-:S03]  /*151e0*/  SEL R13, R3, R28, !P6 ;  /* 0x0000001c030d7207 */ /* 0x010fc60007000000 */
[----:B------:R1:W-:Y:S04]  /*151f0*/  STL [R1+0x198], R14 ;  /* 0x0001980e01007387 */ /* 0x0003e80000100800 */
[----:B------:R-:W4:Y:S04]  /*15200*/  LDL.LU R16, [R1+0x14c] ;  /* 0x00014c0001107983 */ /* 0x000f280000300800 */
[----:B------:R1:W-:Y:S04]  /*15210*/  STL [R1+0x194], R13 ;  /* 0x0001940d01007387 */ /* 0x0003e80000100800 */
[----:B0-----:R-:W4:Y:S04]  /*15220*/  LDL.LU R15, [R1+0x148] ;  /* 0x00014800010f7983 */ /* 0x001f280000300800 */
[----:B-1----:R-:W4:Y:S04]  /*15230*/  LDL.LU R14, [R1+0x144] ;  /* 0x00014400010e7983 */ /* 0x002f280000300800 */
[----:B------:R-:W4:Y:S04]  /*15240*/  LDL.LU R13, [R1+0x140] ;  /* 0x00014000010d7983 */ /* 0x000f280000300800 */
[----:B------:R-:W4:Y:S01]  /*15250*/  LDL.LU R28, [R1+0x11c] ;  /* 0x00011c00011c7983 */ /* 0x000f220000300800 */
[----:B--2---:R-:W-:-:S05]  /*15260*/  SEL R19, R3, R18, !P6 ;  /* 0x0000001203137207 */ /* 0x004fca0007000000 */
[----:B------:R-:W-:Y:S01]  /*15270*/  STL [R1+0x190], R19 ;  /* 0x0001901301007387 */ /* 0x000fe20000100800 */
[----:B------:R-:W-:-:S05]  /*15280*/  SEL R12, R3, R12, !P6 ;  /* 0x0000000c030c7207 */ /* 0x000fca0007000000 */
[----:B------:R0:W-:Y:S01]  /*15290*/  STL [R1+0x18c], R12 ;  /* 0x00018c0c01007387 */ /* 0x0001e20000100800 */
[C---:B------:R-:W-:Y:S02]  /*152a0*/  SEL R18, R3.reuse, R61, !P6 ;  /* 0x0000003d03127207 */ /* 0x040fe40007000000 */
[C---:B------:R-:W-:Y:S01]  /*152b0*/  SEL R0, R3.reuse, R0, !P6 ;  /* 0x0000000003007207 */ /* 0x040fe20007000000 */
[----:B0-----:R-:W2:Y:S04]  /*152c0*/  LDL.LU R12, [R1+0x12c] ;  /* 0x00012c00010c7983 */ /* 0x001ea80000300800 */
[----:B------:R-:W-:Y:S04]  /*152d0*/  STL [R1+0x188], R18 ;  /* 0x0001881201007387 */ /* 0x000fe80000100800 */
[----:B------:R-:W2:Y:S04]  /*152e0*/  LDL.LU R61, [R1+0x13c] ;  /* 0x00013c00013d7983 */ /* 0x000ea80000300800 */
[----:B------:R0:W-:Y:S04]  /*152f0*/  STL [R1+0x184], R0 ;  /* 0x0001840001007387 */ /* 0x0001e80000100800 */
[----:B0-----:R-:W2:Y:S01]  /*15300*/  LDL.LU R0, [R1+0x138] ;  /* 0x0001380001007983 */ /* 0x001ea20000300800 */
[----:B---3--:R-:W-:-:S05]  /*15310*/  SEL R20, R3, R31, !P6 ;  /* 0x0000001f03147207 */ /* 0x008fca0007000000 */
[----:B------:R0:W-:Y:S01]  /*15320*/  STL [R1+0x180], R20 ;  /* 0x0001801401007387 */ /* 0x0001e20000100800 */
[----:B------:R-:W-:-:S05]  /*15330*/  SEL R19, R3, R30, !P6 ;  /* 0x0000001e03137207 */ /* 0x000fca0007000000 */
[----:B------:R1:W-:Y:S01]  /*15340*/  STL [R1+0x17c], R19 ;  /* 0x00017c1301007387 */ /* 0x0003e20000100800 */
[C---:B------:R-:W-:Y:S02]  /*15350*/  SEL R18, R3.reuse, R29, !P6 ;  /* 0x0000001d03127207 */ /* 0x040fe40007000000 */
[----:B0-----:R-:W-:-:S03]  /*15360*/  SEL R20, R3, R27, !P6 ;  /* 0x0000001b03147207 */ /* 0x001fc60007000000 */
[----:B------:R0:W-:Y:S01]  /*15370*/  STL [R1+0x178], R18 ;  /* 0x0001781201007387 */ /* 0x0001e20000100800 */
[----:B-1----:R-:W-:-:S03]  /*15380*/  SEL R19, R3, R26, !P6 ;  /* 0x0000001a03137207 */ /* 0x002fc60007000000 */
[----:B------:R1:W-:Y:S01]  /*15390*/  STL [R1+0x174], R20 ;  /* 0x0001741401007387 */ /* 0x0003e20000100800 */
[----:B0-----:R-:W-:-:S03]  /*153a0*/  SEL R18, R3, R25, !P6 ;  /* 0x0000001903127207 */ /* 0x001fc60007000000 */
[----:B------:R0:W-:Y:S01]  /*153b0*/  STL [R1+0x170], R19 ;  /* 0x0001701301007387 */ /* 0x0001e20000100800 */
[----:B-1----:R-:W-:-:S03]  /*153c0*/  SEL R20, R3, R24, !P6 ;  /* 0x0000001803147207 */ /* 0x002fc60007000000 */
[----:B------:R1:W-:Y:S01]  /*153d0*/  STL [R1+0x16c], R18 ;  /* 0x00016c1201007387 */ /* 0x0003e20000100800 */
[----:B0-----:R-:W-:-:S03]  /*153e0*/  SEL R19, R3, R23, !P6 ;  /* 0x0000001703137207 */ /* 0x001fc60007000000 */
[----:B------:R-:W-:Y:S01]  /*153f0*/  STL [R1+0x168], R20 ;  /* 0x0001681401007387 */ /* 0x000fe20000100800 */
[----:B-1----:R-:W-:-:S03]  /*15400*/  SEL R18, R3, R22, !P6 ;  /* 0x0000001603127207 */ /* 0x002fc60007000000 */
[----:B------:R-:W3:Y:S04]  /*15410*/  LDL.LU R31, [R1+0x134] ;  /* 0x00013400011f7983 */ /* 0x000ee80000300800 */
[----:B------:R-:W-:Y:S04]  /*15420*/  STL [R1+0x164], R19 ;  /* 0x0001641301007387 */ /* 0x000fe80000100800 */
[----:B------:R-:W3:Y:S04]  /*15430*/  LDL.LU R30, [R1+0x27c] ;  /* 0x00027c00011e7983 */ /* 0x000ee80000300800 */
[----:B------:R5:W-:Y:S04]  /*15440*/  STL [R1+0x160], R18 ;  /* 0x0001601201007387 */ /* 0x000be80000100800 */
[----:B------:R-:W3:Y:S04]  /*15450*/  LDL.LU R29, [R1+0x130] ;  /* 0x00013000011d7983 */ /* 0x000ee80000300800 */
[----:B------:R-:W3:Y:S04]  /*15460*/  LDL.LU R27, [R1+0x128] ;  /* 0x00012800011b7983 */ /* 0x000ee80000300800 */
[----:B------:R-:W3:Y:S04]  /*15470*/  LDL.LU R26, [R1+0x120] ;  /* 0x00012000011a7983 */ /* 0x000ee80000300800 */
[----:B------:R-:W3:Y:S04]  /*15480*/  LDL.LU R25, [R1+0x118] ;  /* 0x0001180001197983 */ /* 0x000ee80000300800 */
[----:B------:R-:W3:Y:S04]  /*15490*/  LDL.LU R24, [R1+0x110] ;  /* 0x0001100001187983 */ /* 0x000ee80000300800 */
[----:B------:R-:W3:Y:S04]  /*154a0*/  LDL.LU R23, [R1+0x114] ;  /* 0x0001140001177983 */ /* 0x000ee80000300800 */
[----:B------:R-:W3:Y:S01]  /*154b0*/  LDL.LU R22, [R1+0x10c] ;  /* 0x00010c0001167983 */ /* 0x000ee20000300800 */
[----:B-----5:R-:W-:-:S02]  /*154c0*/  SEL R18, R3, R17, !P6 ;  /* 0x0000001103127207 */ /* 0x020fc40007000000 */
[----:B----4-:R-:W-:-:S03]  /*154d0*/  SEL R17, R3, R16, !P6 ;  /* 0x0000001003117207 */ /* 0x010fc60007000000 */
[----:B------:R-:W-:Y:S01]  /*154e0*/  STL [R1+0x15c], R18 ;  /* 0x00015c1201007387 */ /* 0x000fe20000100800 */
[----:B------:R-:W-:-:S03]  /*154f0*/  SEL R16, R3, R15, !P6 ;  /* 0x0000000f03107207 */ /* 0x000fc60007000000 */
[----:B------:R-:W-:Y:S01]  /*15500*/  STL [R1+0x158], R17 ;  /* 0x0001581101007387 */ /* 0x000fe20000100800 */
[----:B------:R-:W-:-:S03]  /*15510*/  SEL R15, R3, R14, !P6 ;  /* 0x0000000e030f7207 */ /* 0x000fc60007000000 */
[----:B------:R-:W-:Y:S01]  /*15520*/  STL [R1+0x154], R16 ;  /* 0x0001541001007387 */ /* 0x000fe20000100800 */
[----:B------:R-:W-:-:S03]  /*15530*/  SEL R14, R3, R13, !P6 ;  /* 0x0000000d030e7207 */ /* 0x000fc60007000000 */
[----:B------:R-:W-:Y:S01]  /*15540*/  STL [R1+0x150], R15 ;  /* 0x0001500f01007387 */ /* 0x000fe20000100800 */
[----:B------:R-:W-:-:S03]  /*15550*/  SEL R13, R3, R28, !P6 ;  /* 0x0000001c030d7207 */ /* 0x000fc60007000000 */
[----:B------:R-:W4:Y:S04]  /*15560*/  LDL.LU R28, [R1+0x104] ;  /* 0x00010400011c7983 */ /* 0x000f280000300800 */
[----:B------:R-:W-:Y:S04]  /*15570*/  STL [R1+0x14c], R14 ;  /* 0x00014c0e01007387 */ /* 0x000fe80000100800 */
[----:B------:R-:W5:Y:S04]  /*15580*/  LDL.LU R21, [R1+0x100] ;  /* 0x0001000001157983 */ /* 0x000f680000300800 */
[----:B------:R2:W-:Y:S04]  /*15590*/  STL [R1+0x148], R13 ;  /* 0x0001480d01007387 */ /* 0x0005e80000100800 */
[----:B------:R-:W5:Y:S04]  /*155a0*/  LDL.LU R20, [R1+0xe8] ;  /* 0x0000e80001147983 */ /* 0x000f680000300800 */
[----:B------:R-:W5:Y:S01]  /*155b0*/  LDL.LU R19, [R1+0xec] ;  /* 0x0000ec0001137983 */ /* 0x000f620000300800 */
[----:B--2---:R-:W-:-:S05]  /*155c0*/  SEL R13, R3, R12, !P6 ;  /* 0x0000000c030d7207 */ /* 0x004fca0007000000 */
[----:B------:R0:W-:Y:S01]  /*155d0*/  STL [R1+0x144], R13 ;  /* 0x0001440d01007387 */ /* 0x0001e20000100800 */
[----:B------:R-:W-:-:S03]  /*155e0*/  SEL R12, R3, R61, !P6 ;  /* 0x0000003d030c7207 */ /* 0x000fc60007000000 */
[----:B------:R-:W2:Y:S04]  /*155f0*/  LDL.LU R18, [R1+0xf0] ;  /* 0x0000f00001127983 */ /* 0x000ea80000300800 */
[----:B------:R1:W-:Y:S04]  /*15600*/  STL [R1+0x140], R12 ;  /* 0x0001400c01007387 */ /* 0x0003e80000100800 */
[----:B------:R-:W2:Y:S01]  /*15610*/  LDL.LU R17, [R1+0xfc] ;  /* 0x0000fc0001117983 */ /* 0x000ea20000300800 */
[----:B------:R-:W-:-:S05]  /*15620*/  SEL R0, R3, R0, !P6 ;  /* 0x0000000003007207 */ /* 0x000fca0007000000 */
[----:B------:R1:W-:Y:S04]  /*15630*/  STL [R1+0x13c], R0 ;  /* 0x00013c0001007387 */ /* 0x0003e80000100800 */
[----:B------:R-:W2:Y:S04]  /*15640*/  LDL.LU R16, [R1+0xf4] ;  /* 0x0000f40001107983 */ /* 0x000ea80000300800 */
[----:B------:R-:W2:Y:S04]  /*15650*/  LDL.LU R15, [R1+0xf8] ;  /* 0x0000f800010f7983 */ /* 0x000ea80000300800 */
[----:B------:R-:W2:Y:S04]  /*15660*/  LDL.LU R14, [R1+0x1a8] ;  /* 0x0001a800010e7983 */ /* 0x000ea80000300800 */
[----:B0-----:R-:W2:Y:S04]  /*15670*/  LDL.LU R13, [R1+0xe4] ;  /* 0x0000e400010d7983 */ /* 0x001ea80000300800 */
[----:B-1----:R-:W2:Y:S04]  /*15680*/  LDL.LU R12, [R1+0xe0] ;  /* 0x0000e000010c7983 */ /* 0x002ea80000300800 */
[----:B------:R-:W2:Y:S04]  /*15690*/  LDL.LU R61, [R1+0xdc] ;  /* 0x0000dc00013d7983 */ /* 0x000ea80000300800 */
[----:B------:R-:W2:Y:S01]  /*156a0*/  LDL.LU R0, [R1+0xd8] ;  /* 0x0000d80001007983 */ /* 0x000ea20000300800 */
[----:B---3--:R-:W-:-:S05]  /*156b0*/  SEL R31, R3, R31, !P6 ;  /* 0x0000001f031f7207 */ /* 0x008fca0007000000 */
[----:B------:R0:W-:Y:S01]  /*156c0*/  STL [R1+0x138], R31 ;  /* 0x0001381f01007387 */ /* 0x0001e20000100800 */
[----:B------:R-:W-:-:S03]  /*156d0*/  SEL R30, R3, R30, !P6 ;  /* 0x0000001e031e7207 */ /* 0x000fc60007000000 */
[----:B0-----:R-:W3:Y:S01]  /*156e0*/  LDL.LU R31, [R1+0x586c] ;  /* 0x00586c00011f7983 */ /* 0x001ee20000300800 */
[----:B------:R-:W-:-:S03]  /*156f0*/  SEL R29, R3, R29, !P6 ;  /* 0x0000001d031d7207 */ /* 0x000fc60007000000 */
[----:B------:R0:W-:Y:S01]  /*15700*/  STL [R1+0x134], R30 ;  /* 0x0001341e01007387 */ /* 0x0001e20000100800 */
[C---:B------:R-:W-:Y:S02]  /*15710*/  SEL R27, R3.reuse, R27, !P6 ;  /* 0x0000001b031b7207 */ /* 0x040fe40007000000 */
[C---:B------:R-:W-:Y:S02]  /*15720*/  SEL R26, R3.reuse, R26, !P6 ;  /* 0x0000001a031a7207 */ /* 0x040fe40007000000 */
[C---:B------:R-:W-:Y:S01]  /*15730*/  SEL R25, R3.reuse, R25, !P6 ;  /* 0x0000001903197207 */ /* 0x040fe20007000000 */
[----:B0-----:R-:W3:Y:S01]  /*15740*/  LDL.LU R30, [R1+0x5868] ;  /* 0x00586800011e7983 */ /* 0x001ee20000300800 */
[----:B------:R-:W-:-:S03]  /*15750*/  SEL R24, R3, R24, !P6 ;  /* 0x0000001803187207 */ /* 0x000fc60007000000 */
[----:B------:R0:W-:Y:S01]  /*15760*/  STL [R1+0x130], R29 ;  /* 0x0001301d01007387 */ /* 0x0001e20000100800 */
[C---:B------:R-:W-:Y:S02]  /*15770*/  SEL R23, R3.reuse, R23, !P6 ;  /* 0x0000001703177207 */ /* 0x040fe40007000000 */
[C---:B------:R-:W-:Y:S01]  /*15780*/  SEL R22, R3.reuse, R22, !P6 ;  /* 0x0000001603167207 */ /* 0x040fe20007000000 */
[----:B0-----:R-:W3:Y:S04]  /*15790*/  LDL.LU R29, [R1+0x5864] ;  /* 0x00586400011d7983 */ /* 0x001ee80000300800 */
[----:B------:R0:W-:Y:S04]  /*157a0*/  STL [R1+0x12c], R27 ;  /* 0x00012c1b01007387 */ /* 0x0001e80000100800 */
[----:B------:R1:W-:Y:S04]  /*157b0*/  STL [R1+0x128], R26 ;  /* 0x0001281a01007387 */ /* 0x0003e80000100800 */
[----:B------:R1:W-:Y:S04]  /*157c0*/  STL [R1+0x124], R25 ;  /* 0x0001241901007387 */ /* 0x0003e80000100800 */
[----:B------:R1:W-:Y:S04]  /*157d0*/  STL [R1+0xcc], R24 ;  /* 0x0000cc1801007387 */ /* 0x0003e80000100800 */
[----:B0-----:R-:W3:Y:S04]  /*157e0*/  LDL.LU R27, [R1+0xd4] ;  /* 0x0000d400011b7983 */ /* 0x001ee80000300800 */
[----:B------:R0:W-:Y:S04]  /*157f0*/  STL [R1+0x120], R23 ;  /* 0x0001201701007387 */ /* 0x0001e80000100800 */
[----:B-1----:R-:W3:Y:S04]  /*15800*/  LDL.LU R26, [R1+0xd0] ;  /* 0x0000d000011a7983 */ /* 0x002ee80000300800 */
[----:B------:R1:W-:Y:S04]  /*15810*/  STL [R1+0x11c], R22 ;  /* 0x00011c1601007387 */ /* 0x0003e80000100800 */
[----:B------:R-:W3:Y:S04]  /*15820*/  LDL.LU R25, [R1+0xc4] ;  /* 0x0000c40001197983 */ /* 0x000ee80000300800 */
[----:B------:R-:W3:Y:S04]  /*15830*/  LDL.LU R24, [R1+0xc0] ;  /* 0x0000c00001187983 */ /* 0x000ee80000300800 */
[----:B0-----:R-:W3:Y:S04]  /*15840*/  LDL.LU R23, [R1+0xbc] ;  /* 0x0000bc0001177983 */ /* 0x001ee80000300800 */
[----:B-1----:R-:W3:Y:S01]  /*15850*/  LDL.LU R22, [R1+0xb8] ;  /* 0x0000b80001167983 */ /* 0x002ee20000300800 */
[----:B----4-:R-:W-:-:S05]  /*15860*/  SEL R28, R3, R28, !P6 ;  /* 0x0000001c031c7207 */ /* 0x010fca0007000000 */
[----:B------:R0:W-:Y:S01]  /*15870*/  STL [R1+0x118], R28 ;  /* 0x0001181c01007387 */ /* 0x0001e20000100800 */
[----:B-----5:R-:W-:-:S03]  /*15880*/  SEL R21, R3, R21, !P6 ;  /* 0x0000001503157207 */ /* 0x020fc60007000000 */
[----:B0-----:R-:W4:Y:S01]  /*15890*/  LDL.LU R28, [R1+0x5860] ;  /* 0x00586000011c7983 */ /* 0x001f220000300800 */
[----:B------:R-:W-:-:S03]  /*158a0*/  SEL R20, R3, R20, !P6 ;  /* 0x0000001403147207 */ /* 0x000fc60007000000 */
[----:B------:R0:W-:Y:S01]  /*158b0*/  STL [R1+0x114], R21 ;  /* 0x0001141501007387 */ /* 0x0001e20000100800 */
[----:B------:R-:W-:-:S03]  /*158c0*/  SEL R19, R3, R19, !P6 ;  /* 0x0000001303137207 */ /* 0x000fc60007000000 */
[----:B0-----:R-:W5:Y:S04]  /*158d0*/  LDL.LU R21, [R1+0xa8] ;  /* 0x0000a80001157983 */ /* 0x001f680000300800 */
[----:B------:R0:W-:Y:S04]  /*158e0*/  STL [R1+0x110], R20 ;  /* 0x0001101401007387 */ /* 0x0001e80000100800 */
[----:B0-----:R-:W4:Y:S04]  /*158f0*/  LDL.LU R20, [R1+0xac] ;  /* 0x0000ac0001147983 */ /* 0x001f280000300800 */
[----:B------:R0:W-:Y:S01]  /*15900*/  STL [R1+0x10c], R19 ;  /* 0x00010c1301007387 */ /* 0x0001e20000100800 */
[----:B--2---:R-:W-:-:S03]  /*15910*/  SEL R18, R3, R18, !P6 ;  /* 0x0000001203127207 */ /* 0x004fc60007000000 */
[----:B0-----:R-:W2:Y:S04]  /*15920*/  LDL.LU R19, [R1+0xc8] ;  /* 0x0000c80001137983 */ /* 0x001ea80000300800 */
[----:B------:R0:W-:Y:S02]  /*15930*/  STL [R1+0x108], R18 ;  /* 0x0001081201007387 */ /* 0x0001e40000100800 */
[C---:B0-----:R-:W-:Y:S02]  /*15940*/  SEL R18, R3.reuse, R17, !P6 ;  /* 0x0000001103127207 */ /* 0x041fe40007000000 */
[----:B------:R-:W-:-:S03]  /*15950*/  SEL R17, R3, R16, !P6 ;  /* 0x0000001003117207 */ /* 0x000fc60007000000 */
[----:B------:R0:W-:Y:S01]  /*15960*/  STL [R1+0x104], R18 ;  /* 0x0001041201007387 */ /* 0x0001e20000100800 */
        /* <DEDUP_REMOVED lines=11> */
[----:B0-----:R-:W2:Y:S04]  /*15a20*/  LDL.LU R18, [R1+0x8c] ;  /* 0x00008c0001127983 */ /* 0x001ea80000300800 */
[----:B------:R0:W-:Y:S04]  /*15a30*/  STL [R1+0xec], R12 ;  /* 0x0000ec0c01007387 */ /* 0x0001e80000100800 */
[----:B-1----:R-:W2:Y:S04]  /*15a40*/  LDL.LU R17, [R1+0x94] ;  /* 0x0000940001117983 */ /* 0x002ea80000300800 */
[----:B------:R1:W-:Y:S04]  /*15a50*/  STL [R1+0xe8], R0 ;  /* 0x0000e80001007387 */ /* 0x0003e80000100800 */
[----:B------:R-:W2:Y:S04]  /*15a60*/  LDL.LU R16, [R1+0x90] ;  /* 0x0000900001107983 */ /* 0x000ea80000300800 */
[----:B------:R-:W2:Y:S04]  /*15a70*/  LDL.LU R15, [R1+0x80] ;  /* 0x00008000010f7983 */ /* 0x000ea80000300800 */
[----:B------:R-:W2:Y:S04]  /*15a80*/  LDL.LU R14, [R1+0x84] ;  /* 0x00008400010e7983 */ /* 0x000ea80000300800 */
[----:B------:R-:W2:Y:S04]  /*15a90*/  LDL.LU R13, [R1+0x78] ;  /* 0x00007800010d7983 */ /* 0x000ea80000300800 */
[----:B0-----:R-:W2:Y:S04]  /*15aa0*/  LDL.LU R12, [R1+0x64] ;  /* 0x00006400010c7983 */ /* 0x001ea80000300800 */
[----:B------:R-:W2:Y:S04]  /*15ab0*/  LDL.LU R61, [R1+0x68] ;  /* 0x00006800013d7983 */ /* 0x000ea80000300800 */
[----:B-1----:R-:W2:Y:S01]  /*15ac0*/  LDL.LU R0, [R1+0x6c] ;  /* 0x00006c0001007983 */ /* 0x002ea20000300800 */
[----:B---3--:R-:W-:-:S05]  /*15ad0*/  SEL R27, R3, R27, !P6 ;  /* 0x0000001b031b7207 */ /* 0x008fca0007000000 */
        /* <DEDUP_REMOVED lines=9> */
[----:B------:R0:W-:Y:S04]  /*15b70*/  STL [R1+0xdc], R25 ;  /* 0x0000dc1901007387 */ /* 0x0001e80000100800 */
[----:B0-----:R-:W3:Y:S04]  /*15b80*/  LDL.LU R25, [R1+0x5854] ;  /* 0x0058540001197983 */ /* 0x001ee80000300800 */
[----:B------:R0:W-:Y:S04]  /*15b90*/  STL [R1+0xd8], R24 ;  /* 0x0000d81801007387 */ /* 0x0001e80000100800 */
[----:B0-----:R-:W3:Y:S04]  /*15ba0*/  LDL.LU R24, [R1+0x5850] ;  /* 0x0058500001187983 */ /* 0x001ee80000300800 */
[----:B------:R0:W-:Y:S04]  /*15bb0*/  STL [R1+0xd4], R23 ;  /* 0x0000d41701007387 */ /* 0x0001e80000100800 */
[----:B0-----:R-:W5:Y:S04]  /*15bc0*/  LDL.LU R23, [R1+0x584c] ;  /* 0x00584c0001177983 */ /* 0x001f680000300800 */
[----:B------:R0:W-:Y:S04]  /*15bd0*/  STL [R1+0xd0], R22 ;  /* 0x0000d01601007387 */ /* 0x0001e80000100800 */
[----:B0-----:R-:W4:Y:S02]  /*15be0*/  LDL.LU R22, [R1+0x5848] ;  /* 0x0058480001167983 */ /* 0x001f240000300800 */
[----:B----4-:R-:W-:-:S05]  /*15bf0*/  SEL R22, R3, R22, !P6 ;  /* 0x0000001603167207 */ /* 0x010fca0007000000 */
[----:B------:R0:W-:Y:S04]  /*15c00*/  STL [R1+0xc4], R22 ;  /* 0x0000c41601007387 */ /* 0x0001e80000100800 */
[----:B0-----:R-:W4:Y:S01]  /*15c10*/  LDL.LU R22, [R1+0xa4] ;  /* 0x0000a40001167983 */ /* 0x001f220000300800 */
[C---:B-----5:R-:W-:Y:S02]  /*15c20*/  SEL R23, R3.reuse, R23, !P6 ;  /* 0x0000001703177207 */ /* 0x060fe40007000000 */
[----:B------:R-:W-:-:S03]  /*15c30*/  SEL R21, R3, R21, !P6 ;  /* 0x0000001503157207 */ /* 0x000fc60007000000 */
[----:B------:R3:W-:Y:S01]  /*15c40*/  STL [R1+0xc0], R23 ;  /* 0x0000c01701007387 */ /* 0x0007e20000100800 */
[C---:B------:R-:W-:Y:S02]  /*15c50*/  SEL R20, R3.reuse, R20, !P6 ;  /* 0x0000001403147207 */ /* 0x040fe40007000000 */
[C---:B--2---:R-:W-:Y:S02]  /*15c60*/  SEL R19, R3.reuse, R19, !P6 ;  /* 0x0000001303137207 */ /* 0x044fe40007000000 */
[----:B---3--:R-:W-:-:S05]  /*15c70*/  SEL R23, R3, R24, !P6 ;  /* 0x0000001803177207 */ /* 0x008fca0007000000 */
[----:B------:R-:W-:Y:S01]  /*15c80*/  STL [R1+0xbc], R23 ;  /* 0x0000bc1701007387 */ /* 0x000fe20000100800 */
[C---:B------:R-:W-:Y:S02]  /*15c90*/  SEL R18, R3.reuse, R18, !P6 ;  /* 0x0000001203127207 */ /* 0x040fe40007000000 */
[C---:B------:R-:W-:Y:S02]  /*15ca0*/  SEL R17, R3.reuse, R17, !P6 ;  /* 0x0000001103117207 */ /* 0x040fe40007000000 */
[C---:B------:R-:W-:Y:S02]  /*15cb0*/  SEL R16, R3.reuse, R16, !P6 ;  /* 0x0000001003107207 */ /* 0x040fe40007000000 */
[C---:B------:R-:W-:Y:S02]  /*15cc0*/  SEL R15, R3.reuse, R15, !P6 ;  /* 0x0000000f030f7207 */ /* 0x040fe40007000000 */
[C---:B------:R-:W-:Y:S02]  /*15cd0*/  SEL R14, R3.reuse, R14, !P6 ;  /* 0x0000000e030e7207 */ /* 0x040fe40007000000 */
[----:B------:R-:W-:-:S02]  /*15ce0*/  SEL R13, R3, R13, !P6 ;  /* 0x0000000d030d7207 */ /* 0x000fc40007000000 */
        /* <DEDUP_REMOVED lines=9> */
[C---:B------:R-:W-:Y:S01]  /*15d80*/  SEL R57, R3.reuse, R57, !P6 ;  /* 0x0000003903397207 */ /* 0x040fe20007000000 */
[----:B------:R-:W-:Y:S01]  /*15d90*/  @!P0 IMAD.MOV R7, RZ, RZ, -R7 ;  /* 0x000000ffff078224 */ /* 0x000fe200078e0a07 */
[C---:B------:R-:W-:Y:S01]  /*15da0*/  SEL R58, R3.reuse, R58, !P6 ;  /* 0x0000003a033a7207 */ /* 0x040fe20007000000 */
[----:B------:R-:W-:Y:S01]  /*15db0*/  @!P5 IMAD.MOV R8, RZ, RZ, -R8 ;  /* 0x000000ffff08d224 */ /* 0x000fe200078e0a08 */
[C---:B------:R-:W-:Y:S01]  /*15dc0*/  SEL R59, R3.reuse, R59, !P6 ;  /* 0x0000003b033b7207 */ /* 0x040fe20007000000 */
[----:B------:R-:W-:Y:S01]  /*15dd0*/  @!P1 IMAD.MOV R9, RZ, RZ, -R9 ;  /* 0x000000ffff099224 */ /* 0x000fe200078e0a09 */
[----:B------:R-:W-:Y:S01]  /*15de0*/  SEL R60, R3, R60, !P6 ;  /* 0x0000003c033c7207 */ /* 0x000fe20007000000 */
[----:B------:R-:W-:-:S02]  /*15df0*/  @!P3 IMAD.MOV R10, RZ, RZ, -R10 ;  /* 0x000000ffff0ab224 */ /* 0x000fc400078e0a0a */
[----:B------:R-:W-:Y:S02]  /*15e00*/  @!P4 IMAD.MOV R11, RZ, RZ, -R11 ;  /* 0x000000ffff0bc224 */ /* 0x000fe400078e0a0b */
[----:B------:R-:W-:Y:S01]  /*15e10*/  @!P2 IMAD.MOV R5, RZ, RZ, -R5 ;  /* 0x000000ffff05a224 */ /* 0x000fe200078e0a05 */
[----:B----4-:R-:W-:-:S05]  /*15e20*/  SEL R22, R3, R22, !P6 ;  /* 0x0000001603167207 */ /* 0x010fca0007000000 */
[----:B------:R-:W-:Y:S04]  /*15e30*/  STL [R1+0xb8], R22 ;  /* 0x0000b81601007387 */ /* 0x000fe80000100800 */
[----:B------:R0:W-:Y:S04]  /*15e40*/  STL [R1+0xb4], R21 ;  /* 0x0000b41501007387 */ /* 0x0001e80000100800 */
[----:B------:R1:W-:Y:S04]  /*15e50*/  STL [R1+0xb0], R20 ;  /* 0x0000b01401007387 */ /* 0x0003e80000100800 */
[----:B------:R2:W-:Y:S01]  /*15e60*/  STL [R1+0xac], R19 ;  /* 0x0000ac1301007387 */ /* 0x0005e20000100800 */
[----:B0-----:R-:W-:-:S02]  /*15e70*/  SEL R21, R3, R25, !P6 ;  /* 0x0000001903157207 */ /* 0x001fc40007000000 */
[----:B-1----:R-:W-:-:S03]  /*15e80*/  SEL R20, R3, R26, !P6 ;  /* 0x0000001a03147207 */ /* 0x002fc60007000000 */
[----:B------:R0:W-:Y:S01]  /*15e90*/  STL [R1+0xa8], R21 ;  /* 0x0000a81501007387 */ /* 0x0001e20000100800 */
[----:B--2---:R-:W-:-:S03]  /*15ea0*/  SEL R19, R3, R27, !P6 ;  /* 0x0000001b03137207 */ /* 0x004fc60007000000 */
[----:B------:R1:W-:Y:S04]  /*15eb0*/  STL [R1+0xa4], R20 ;  /* 0x0000a41401007387 */ /* 0x0003e80000100800 */
[----:B------:R2:W-:Y:S01]  /*15ec0*/  STL [R1+0xa0], R19 ;  /* 0x0000a01301007387 */ /* 0x0005e20000100800 */
[C---:B0-----:R-:W-:Y:S02]  /*15ed0*/  SEL R21, R3.reuse, R28, !P6 ;  /* 0x0000001c03157207 */ /* 0x041fe40007000000 */
[----:B-1----:R-:W-:-:S03]  /*15ee0*/  SEL R20, R3, R29, !P6 ;  /* 0x0000001d03147207 */ /* 0x002fc60007000000 */
[----:B------:R0:W-:Y:S01]  /*15ef0*/  STL [R1+0x9c], R21 ;  /* 0x00009c1501007387 */ /* 0x0001e20000100800 */
[----:B--2---:R-:W-:-:S03]  /*15f00*/  SEL R19, R3, R30, !P6 ;  /* 0x0000001e03137207 */ /* 0x004fc60007000000 */
[----:B------:R1:W-:Y:S04]  /*15f10*/  STL [R1+0x98], R20 ;  /* 0x0000981401007387 */ /* 0x0003e80000100800 */
[----:B------:R2:W-:Y:S01]  /*15f20*/  STL [R1+0x88], R19 ;  /* 0x0000881301007387 */ /* 0x0005e20000100800 */
[C---:B0-----:R-:W-:Y:S02]  /*15f30*/  SEL R21, R3.reuse, R31, !P6 ;  /* 0x0000001f03157207 */ /* 0x041fe40007000000 */
[----:B-1----:R-:W-:-:S03]  /*15f40*/  SEL R20, R3, R32, !P6 ;  /* 0x0000002003147207 */ /* 0x002fc60007000000 */
[----:B------:R-:W-:Y:S01]  /*15f50*/  STL [R1+0x7c], R21 ;  /* 0x00007c1501007387 */ /* 0x000fe20000100800 */
[----:B--2---:R-:W-:-:S03]  /*15f60*/  SEL R19, R3, R33, !P6 ;  /* 0x0000002103137207 */ /* 0x004fc60007000000 */
[----:B------:R-:W-:Y:S04]  /*15f70*/  STL [R1+0x74], R20 ;  /* 0x0000741401007387 */ /* 0x000fe80000100800 */
[----:B------:R-:W-:Y:S04]  /*15f80*/  STL [R1+0x70], R19 ;  /* 0x0000701301007387 */ /* 0x000fe80000100800 */
[----:B------:R-:W-:Y:S04]  /*15f90*/  STL [R1+0x60], R18 ;  /* 0x0000601201007387 */ /* 0x000fe80000100800 */
[----:B------:R-:W-:Y:S04]  /*15fa0*/  STL [R1+0x5c], R17 ;  /* 0x00005c1101007387 */ /* 0x000fe80000100800 */
[----:B------:R-:W-:Y:S04]  /*15fb0*/  STL [R1+0x58], R16 ;  /* 0x0000581001007387 */ /* 0x000fe80000100800 */
[----:B------:R0:W-:Y:S04]  /*15fc0*/  STL [R1+0x54], R15 ;  /* 0x0000540f01007387 */ /* 0x0001e80000100800 */
[----:B------:R1:W-:Y:S04]  /*15fd0*/  STL [R1+0x50], R14 ;  /* 0x0000500e01007387 */ /* 0x0003e80000100800 */
[----:B------:R2:W-:Y:S01]  /*15fe0*/  STL [R1+0x4c], R13 ;  /* 0x00004c0d01007387 */ /* 0x0005e20000100800 */
[----:B0-----:R-:W0:Y:S03]  /*15ff0*/  LDC R15, c[0x0][0x23c] ;  /* 0x00008f00ff0f7b82 */ /* 0x001e260000000800 */
[----:B------:R3:W-:Y:S01]  /*16000*/  STL [R1+0x48], R12 ;  /* 0x0000480c01007387 */ /* 0x0007e20000100800 */
[----:B-1----:R-:W-:-:S02]  /*16010*/  SEL R14, R3, R61, !P6 ;  /* 0x0000003d030e7207 */ /* 0x002fc40007000000 */
[----:B--2---:R-:W-:-:S03]  /*16020*/  SEL R13, R3, R0, !P6 ;  /* 0x00000000030d7207 */ /* 0x004fc60007000000 */
[----:B------:R-:W-:Y:S01]  /*16030*/  STL [R1+0x44], R14 ;  /* 0x0000440e01007387 */ /* 0x000fe20000100800 */
[----:B---3--:R-:W-:-:S03]  /*16040*/  SEL R12, R3, R34, !P6 ;  /* 0x00000022030c7207 */ /* 0x008fc60007000000 */
[----:B------:R1:W-:Y:S01]  /*16050*/  STL [R1+0x40], R13 ;  /* 0x0000400d01007387 */ /* 0x0003e20000100800 */
[----:B------:R-:W-:-:S03]  /*16060*/  SEL R0, R3, R35, !P6 ;  /* 0x0000002303007207 */ /* 0x000fc60007000000 */
[----:B------:R2:W-:Y:S01]  /*16070*/  STL [R1+0x3c], R12 ;  /* 0x00003c0c01007387 */ /* 0x0005e20000100800 */
[----:B-1----:R-:W-:-:S03]  /*16080*/  SEL R13, R3, R36, !P6 ;  /* 0x00000024030d7207 */ /* 0x002fc60007000000 */
[----:B------:R1:W-:Y:S01]  /*16090*/  STL [R1+0x38], R0 ;  /* 0x0000380001007387 */ /* 0x0003e20000100800 */
[----:B--2---:R-:W-:-:S03]  /*160a0*/  SEL R12, R3, R37, !P6 ;  /* 0x00000025030c7207 */ /* 0x004fc60007000000 */
[----:B------:R2:W-:Y:S04]  /*160b0*/  STL [R1+0x34], R13 ;  /* 0x0000340d01007387 */ /* 0x0005e80000100800 */
[----:B------:R3:W-:Y:S01]  /*160c0*/  STL [R1+0x30], R12 ;  /* 0x0000300c01007387 */ /* 0x0007e20000100800 */
[C---:B-1----:R-:W-:Y:S02]  /*160d0*/  SEL R0, R3.reuse, R38, !P6 ;  /* 0x0000002603007207 */ /* 0x042fe40007000000 */
[----:B--2---:R-:W-:-:S03]  /*160e0*/  SEL R13, R3, R39, !P6 ;  /* 0x00000027030d7207 */ /* 0x004fc60007000000 */
[----:B------:R1:W-:Y:S01]  /*160f0*/  STL [R1+0x24], R0 ;  /* 0x0000240001007387 */ /* 0x0003e20000100800 */
[----:B---3--:R-:W-:-:S03]  /*16100*/  SEL R12, R3, R40, !P6 ;  /* 0x00000028030c7207 */ /* 0x008fc60007000000 */
        /* <DEDUP_REMOVED lines=10> */
[----:B------:R-:W-:Y:S01]  /*161b0*/  STL [R1+0xc], R0 ;  /* 0x00000c0001007387 */ /* 0x000fe20000100800 */
[----:B---3--:R-:W-:-:S03]  /*161c0*/  SEL R12, R3, R46, !P6 ;  /* 0x0000002e030c7207 */ /* 0x008fc60007000000 */
[----:B------:R-:W-:Y:S04]  /*161d0*/  STL [R1+0x8], R13 ;  /* 0x0000080d01007387 */ /* 0x000fe80000100800 */
[----:B------:R1:W-:Y:S02]  /*161e0*/  STL [R1+0x4], R12 ;  /* 0x0000040c01007387 */ /* 0x0003e40000100800 */
[----:B-1----:R-:W1:Y:S01]  /*161f0*/  S2R R12, SR_TID.X ;  /* 0x00000000000c7919 */ /* 0x002e620000002100 */
[C---:B------:R-:W-:Y:S02]  /*16200*/  SEL R61, R3.reuse, R48, !P6 ;  /* 0x00000030033d7207 */ /* 0x040fe40007000000 */
[----:B------:R-:W-:-:S03]  /*16210*/  SEL R0, R3, R47, !P6 ;  /* 0x0000002f03007207 */ /* 0x000fc60007000000 */
[----:B------:R-:W-:Y:S04]  /*16220*/  STL [R1+0x57ec], R61 ;  /* 0x0057ec3d01007387 */ /* 0x000fe80000100800 */
[----:B------:R2:W-:Y:S04]  /*16230*/  STL [R1], R0 ;  /* 0x0000000001007387 */ /* 0x0005e80000100800 */
[----:B------:R-:W-:Y:S04]  /*16240*/  STL [R1+0x57f0], R49 ;  /* 0x0057f03101007387 */ /* 0x000fe80000100800 */
[----:B------:R-:W-:Y:S04]  /*16250*/  STL [R1+0x57f4], R50 ;  /* 0x0057f43201007387 */ /* 0x000fe80000100800 */
[----:B------:R-:W-:Y:S04]  /*16260*/  STL [R1+0x57f8], R51 ;  /* 0x0057f83301007387 */ /* 0x000fe80000100800 */
[----:B------:R-:W-:Y:S01]  /*16270*/  STL [R1+0x57fc], R52 ;  /* 0x0057fc3401007387 */ /* 0x000fe20000100800 */
[----:B-1----:R-:W-:-:S03]  /*16280*/  LOP3.LUT R13, R12, 0x1f, RZ, 0xc0, !PT ;  /* 0x0000001f0c0d7812 */ /* 0x002fc600078ec0ff */
[----:B------:R-:W-:Y:S02]  /*16290*/  STL [R1+0x5800], R53 ;  /* 0x0058003501007387 */ /* 0x000fe40000100800 */
[-C--:B0-----:R-:W-:Y:S02]  /*162a0*/  IMAD R12, R13, R15.reuse, RZ ;  /* 0x0000000f0d0c7224 */ /* 0x081fe400078e02ff */
[----:B------:R-:W-:Y:S01]  /*162b0*/  STL [R1+0x5804], R54 ;  /* 0x0058043601007387 */ /* 0x000fe20000100800 */
[----:B--2---:R-:W-:Y:S01]  /*162c0*/  SEL R0, R3, R2, !P6 ;  /* 0x0000000203007207 */ /* 0x004fe20007000000 */
[-C--:B------:R-:W-:Y:S02]  /*162d0*/  IMAD R14, R13, R15.reuse, RZ ;  /* 0x0000000f0d0e7224 */ /* 0x080fe400078e02ff */
[----:B------:R-:W-:Y:S01]  /*162e0*/  STL [R1+0x5808], R55 ;  /* 0x0058083701007387 */ /* 0x000fe20000100800 */
[----:B------:R-:W-:Y:S01]  /*162f0*/  IMAD R12, R15, 0x20, R12 ;  /* 0x000000200f0c7824 */ /* 0x000fe200078e020c */
[----:B------:R-:W-:Y:S01]  /*16300*/  SEL R41, R3, R4, !P6 ;  /* 0x0000000403297207 */ /* 0x000fe20007000000 */
[----:B------:R-:W-:Y:S01]  /*16310*/  IMAD R13, R13, R15, RZ ;  /* 0x0000000f0d0d7224 */ /* 0x000fe200078e02ff */
[----:B------:R-:W-:Y:S01]  /*16320*/  STL [R1+0x580c], R56 ;  /* 0x00580c3801007387 */ /* 0x000fe20000100800 */
[----:B------:R-:W-:Y:S01]  /*16330*/  SEL R42, R3, R6, !P6 ;  /* 0x00000006032a7207 */ /* 0x000fe20007000000 */
[----:B------:R-:W-:-:S02]  /*16340*/  IMAD R12, R15, 0x20, R12 ;  /* 0x000000200f0c7824 */ /* 0x000fc400078e020c */
[----:B------:R-:W-:Y:S01]  /*16350*/  STL [R1+0x5810], R57 ;  /* 0x0058103901007387 */ /* 0x000fe20000100800 */
[----:B------:R-:W-:-:S03]  /*16360*/  SEL R43, R3, R7, !P6 ;  /* 0x00000007032b7207 */ /* 0x000fc60007000000 */
[----:B------:R-:W-:Y:S01]  /*16370*/  STL [R1+0x5814], R58 ;  /* 0x0058143a01007387 */ /* 0x000fe20000100800 */
[----:B------:R-:W-:Y:S01]  /*16380*/  SEL R44, R3, R8, !P6 ;  /* 0x00000008032c7207 */ /* 0x000fe20007000000 */
[----:B------:R-:W-:Y:S02]  /*16390*/  IMAD R13, R15, 0x20, R13 ;  /* 0x000000200f0d7824 */ /* 0x000fe400078e020d */
        /* <DEDUP_REMOVED lines=8> */
[----:B------:R-:W-:-:S03]  /*16420*/  SEL R48, R3, R5, !P6 ;  /* 0x0000000503307207 */ /* 0x000fc60007000000 */
[----:B------:R-:W-:Y:S01]  /*16430*/  STL [R1+0x5828], R42 ;  /* 0x0058282a01007387 */ /* 0x000fe20000100800 */
[----:B------:R-:W-:-:S03]  /*16440*/  IADD3 R5, P0, R14, UR6, RZ ;  /* 0x000000060e057c10 */ /* 0x000fc6000ff1e0ff */
[----:B------:R-:W-:Y:S01]  /*16450*/  STL [R1+0x582c], R43 ;  /* 0x00582c2b01007387 */ /* 0x000fe20000100800 */
[----:B------:R-:W-:-:S03]  /*16460*/  IADD3 R4, P1, R13, UR6, RZ ;  /* 0x000000060d047c10 */ /* 0x000fc6000ff3e0ff */
[----:B------:R-:W-:Y:S01]  /*16470*/  STL [R1+0x5830], R44 ;  /* 0x0058302c01007387 */ /* 0x000fe20000100800 */
[----:B------:R-:W-:-:S03]  /*16480*/  IADD3 R3, P2, R12, UR6, RZ ;  /* 0x000000060c037c10 */ /* 0x000fc6000ff5e0ff */
[----:B------:R-:W-:Y:S01]  /*16490*/  STL [R1+0x5834], R45 ;  /* 0x0058342d01007387 */ /* 0x000fe20000100800 */
[----:B------:R-:W-:Y:S01]  /*164a0*/  IADD3 R2, P3, R6, UR6, RZ ;  /* 0x0000000606027c10 */ /* 0x000fe2000ff7e0ff */
[----:B------:R-:W-:Y:S02]  /*164b0*/  UIMAD UR16, UR16, 0x5e, URZ ;  /* 0x0000005e101078a4 */ /* 0x000fe4000f8e023f */
[----:B------:R-:W-:Y:S01]  /*164c0*/  STL [R1+0x5838], R46 ;  /* 0x0058382e01007387 */ /* 0x000fe20000100800 */
[----:B------:R-:W-:Y:S01]  /*164d0*/  LEA.HI.X.SX32 R9, R14, UR7, 0x1, P0 ;  /* 0x000000070e097c11 */ /* 0x000fe200080f0eff */
[----:B------:R-:W-:Y:S02]  /*164e0*/  UIMAD UR17, UR17, 0x5d, URZ ;  /* 0x0000005d111178a4 */ /* 0x000fe4000f8e023f */
[----:B------:R-:W-:Y:S01]  /*164f0*/  STL [R1+0x583c], R47 ;  /* 0x00583c2f01007387 */ /* 0x000fe20000100800 */
[----:B------:R-:W-:Y:S01]  /*16500*/  LEA.HI.X.SX32 R8, R13, UR7, 0x1, P1 ;  /* 0x000000070d087c11 */ /* 0x000fe200088f0eff */
[----:B------:R-:W-:-:S02]  /*16510*/  UIMAD UR18, UR18, 0x5c, URZ ;  /* 0x0000005c121278a4 */ /* 0x000fc4000f8e023f */
[----:B------:R-:W-:Y:S01]  /*16520*/  STL [R1+0x5840], R48 ;  /* 0x0058403001007387 */ /* 0x000fe20000100800 */
[----:B------:R-:W-:Y:S01]  /*16530*/  LEA.HI.X.SX32 R7, R12, UR7, 0x1, P2 ;  /* 0x000000070c077c11 */ /* 0x000fe200090f0eff */
[----:B------:R-:W-:Y:S02]  /*16540*/  UIMAD UR19, UR19, 0x5b, URZ ;  /* 0x0000005b131378a4 */ /* 0x000fe4000f8e023f */
[----:B------:R-:W-:Y:S01]  /*16550*/  STL [R1+0x5768], R5 ;  /* 0x0057680501007387 */ /* 0x000fe20000100800 */
[----:B------:R-:W-:Y:S02]  /*16560*/  UIMAD UR20, UR20, 0x5a, URZ ;  /* 0x0000005a141478a4 */ /* 0x000fe4000f8e023f */
[----:B------:R-:W-:Y:S01]  /*16570*/  UIMAD UR21, UR21, 0x59, URZ ;  /* 0x00000059151578a4 */ /* 0x000fe2000f8e023f */
[----:B------:R-:W-:Y:S01]  /*16580*/  STL [R1+0x576c], R4 ;  /* 0x00576c0401007387 */ /* 0x000fe20000100800 */
[----:B------:R-:W-:Y:S02]  /*16590*/  UIMAD UR22, UR22, 0x58, URZ ;  /* 0x00000058161678a4 */ /* 0x000fe4000f8e023f */
[----:B------:R-:W-:Y:S01]  /*165a0*/  UIMAD UR23, UR23, 0x57, URZ ;  /* 0x00000057171778a4 */ /* 0x000fe2000f8e023f */
[----:B------:R-:W-:Y:S01]  /*165b0*/  STL [R1+0x5770], R3 ;  /* 0x0057700301007387 */ /* 0x000fe20000100800 */
[----:B------:R-:W-:-:S02]  /*165c0*/  UIMAD UR24, UR24, 0x56, URZ ;  /* 0x00000056181878a4 */ /* 0x000fc4000f8e023f */
[----:B------:R-:W-:Y:S01]  /*165d0*/  UIMAD UR25, UR25, 0x55, URZ ;  /* 0x00000055191978a4 */ /* 0x000fe2000f8e023f */
[----:B------:R0:W-:Y:S01]  /*165e0*/  STL [R1+0x5774], R2 ;  /* 0x0057740201007387 */ /* 0x0001e20000100800 */
        /* <DEDUP_REMOVED lines=8> */
[----:B------:R-:W2:Y:S01]  /*16670*/  LDL.LU R15, [R1+0x52c] ;  /* 0x00052c00010f7983 */ /* 0x000ea20000300800 */
[----:B------:R-:W-:Y:S02]  /*16680*/  UIMAD UR34, UR34, 0x4e, URZ ;  /* 0x0000004e222278a4 */ /* 0x000fe4000f8e023f */
[----:B------:R-:W-:Y:S01]  /*16690*/  UIMAD UR35, UR35, 0x4d, URZ ;  /* 0x0000004d232378a4 */ /* 0x000fe2000f8e023f */
[----:B------:R-:W3:Y:S01]  /*166a0*/  LDL.LU R14, [R1+0x528] ;  /* 0x00052800010e7983 */ /* 0x000ee20000300800 */
[----:B------:R-:W-:Y:S02]  /*166b0*/  UIMAD UR36, UR36, 0x4c, URZ ;  /* 0x0000004c242478a4 */ /* 0x000fe4000f8e023f */
[----:B------:R-:W-:Y:S01]  /*166c0*/  UIMAD UR37, UR37, 0x4b, URZ ;  /* 0x0000004b252578a4 */ /* 0x000fe2000f8e023f */
[----:B------:R-:W4:Y:S01]  /*166d0*/  LDL.LU R12, [R1+0x524] ;  /* 0x00052400010c7983 */ /* 0x000f220000300800 */
[----:B------:R-:W-:-:S02]  /*166e0*/  UIMAD UR38, UR38, 0x4a, URZ ;  /* 0x0000004a262678a4 */ /* 0x000fc4000f8e023f */
[----:B------:R-:W-:Y:S01]  /*166f0*/  UIMAD UR39, UR39, 0x49, URZ ;  /* 0x00000049272778a4 */ /* 0x000fe2000f8e023f */
[----:B------:R-:W5:Y:S01]  /*16700*/  LDL.LU R13, [R1+0x520] ;  /* 0x00052000010d7983 */ /* 0x000f620000300800 */
[----:B------:R-:W-:Y:S01]  /*16710*/  LEA.HI.X.SX32 R6, R6, UR7, 0x1, P3 ;  /* 0x0000000706067c11 */ /* 0x000fe200098f0eff */
[----:B------:R-:W-:Y:S02]  /*16720*/  UIMAD UR40, UR40, 0x48, URZ ;  /* 0x00000048282878a4 */ /* 0x000fe4000f8e023f */
[----:B------:R-:W-:Y:S01]  /*16730*/  STL [R1+0x5778], R7 ;  /* 0x0057780701007387 */ /* 0x000fe20000100800 */
[----:B------:R-:W-:Y:S02]  /*16740*/  UIMAD UR41, UR41, 0x47, URZ ;  /* 0x00000047292978a4 */ /* 0x000fe4000f8e023f */
[----:B------:R-:W-:Y:S01]  /*16750*/  UIMAD UR42, UR42, 0x46, URZ ;  /* 0x000000462a2a78a4 */ /* 0x000fe2000f8e023f */
[----:B------:R-:W-:Y:S01]  /*16760*/  STL [R1+0x577c], R6 ;  /* 0x00577c0601007387 */ /* 0x000fe20000100800 */
[----:B------:R-:W-:-:S02]  /*16770*/  UIMAD UR43, UR43, 0x45, URZ ;  /* 0x000000452b2b78a4 */ /* 0x000fc4000f8e023f */
[----:B------:R-:W-:Y:S01]  /*16780*/  UIMAD UR46, UR46, 0x44, URZ ;  /* 0x000000442e2e78a4 */ /* 0x000fe2000f8e023f */
[----:B------:R-:W5:Y:S01]  /*16790*/  LDL.LU R30, [R1+0x3dc] ;  /* 0x0003dc00011e7983 */ /* 0x000f620000300800 */
[----:B------:R-:W-:Y:S02]  /*167a0*/  UIMAD UR47, UR47, 0x43, URZ ;  /* 0x000000432f2f78a4 */ /* 0x000fe4000f8e023f */
[----:B------:R-:W-:Y:S01]  /*167b0*/  UIMAD UR48, UR48, 0x42, URZ ;  /* 0x00000042303078a4 */ /* 0x000fe2000f8e023f */
[----:B------:R-:W5:Y:S01]  /*167c0*/  LDL.LU R29, [R1+0x3d8] ;  /* 0x0003d800011d7983 */ /* 0x000f620000300800 */
[----:B------:R-:W-:Y:S02]  /*167d0*/  UIMAD UR49, UR49, 0x41, URZ ;  /* 0x00000041313178a4 */ /* 0x000fe4000f8e023f */
[----:B------:R-:W-:Y:S01]  /*167e0*/  USHF.L.U32 UR50, UR50, 0x6, URZ ;  /* 0x0000000632327899 */ /* 0x000fe2000800063f */
[----:B------:R-:W5:Y:S01]  /*167f0*/  LDL.LU R28, [R1+0x3d4] ;  /* 0x0003d400011c7983 */ /* 0x000f620000300800 */
[----:B------:R-:W-:-:S02]  /*16800*/  UIMAD UR51, UR51, 0x3f, URZ ;  /* 0x0000003f333378a4 */ /* 0x000fc4000f8e023f */
[----:B------:R-:W-:Y:S01]  /*16810*/  UIMAD UR52, UR52, 0x3e, URZ ;  /* 0x0000003e343478a4 */ /* 0x000fe2000f8e023f */
[----:B------:R-:W5:Y:S01]  /*16820*/  LDL.LU R27, [R1+0x3d0] ;  /* 0x0003d000011b7983 */ /* 0x000f620000300800 */
[----:B------:R-:W-:Y:S02]  /*16830*/  UIMAD UR53, UR53, 0x3d, URZ ;  /* 0x0000003d353578a4 */ /* 0x000fe4000f8e023f */
[----:B------:R-:W-:Y:S02]  /*16840*/  UIMAD UR54, UR54, 0x3c, URZ ;  /* 0x0000003c363678a4 */ /* 0x000fe4000f8e023f */
[----:B------:R-:W-:Y:S02]  /*16850*/  UIMAD UR55, UR55, 0x3b, URZ ;  /* 0x0000003b373778a4 */ /* 0x000fe4000f8e023f */
[----:B------:R-:W-:Y:S02]  /*16860*/  UIMAD UR56, UR56, 0x3a, URZ ;  /* 0x0000003a383878a4 */ /* 0x000fe4000f8e023f */
[----:B------:R-:W-:-:S02]  /*16870*/  UIMAD UR57, UR57, 0x39, URZ ;  /* 0x00000039393978a4 */ /* 0x000fc4000f8e023f */
[----:B------:R-:W-:Y:S02]  /*16880*/  UIMAD UR8, UR8, 0x38, URZ ;  /* 0x00000038080878a4 */ /* 0x000fe4000f8e023f */
[----:B------:R-:W-:Y:S02]  /*16890*/  UIMAD UR58, UR58, 0x37, URZ ;  /* 0x000000373a3a78a4 */ /* 0x000fe4000f8e023f */
[----:B------:R-:W-:Y:S02]  /*168a0*/  UIMAD UR60, UR60, 0x36, URZ ;  /* 0x000000363c3c78a4 */ /* 0x000fe4000f8e023f */
[----:B------:R-:W-:Y:S01]  /*168b0*/  UIMAD UR5, UR5, 0x35, URZ ;  /* 0x00000035050578a4 */ /* 0x000fe2000f8e023f */
[----:B------:R-:W-:Y:S01]  /*168c0*/  ULDC UR6, c[0x0][0x238] ;  /* 0x00008e0000067ab9 */ /* 0x000fe20000000800 */
[----:B------:R-:W-:Y:S01]  /*168d0*/  ULDC UR7, c[0x0][0x238] ;  /* 0x00008e0000077ab9 */ /* 0x000fe20000000800 */
[----:B--2---:R-:W-:Y:S02]  /*168e0*/  IMAD R10, R15, UR15, RZ ;  /* 0x0000000f0f0a7c24 */ /* 0x004fe4000f8e02ff */
[----:B---3--:R-:W-:-:S02]  /*168f0*/  IMAD R11, R14, UR15, RZ ;  /* 0x0000000f0e0b7c24 */ /* 0x008fc4000f8e02ff */
[----:B------:R-:W2:Y:S04]  /*16900*/  LDL.LU R14, [R1+0x3cc] ;  /* 0x0003cc00010e7983 */ /* 0x000ea80000300800 */
[----:B------:R-:W3:Y:S01]  /*16910*/  LDL.LU R15, [R1+0x3c8] ;  /* 0x0003c800010f7983 */ /* 0x000ee20000300800 */
[----:B----4-:R-:W-:-:S03]  /*16920*/  IMAD R12, R12, UR15, RZ ;  /* 0x0000000f0c0c7c24 */ /* 0x010fc6000f8e02ff */
[----:B------:R-:W4:Y:S04]  /*16930*/  LDL.LU R16, [R1+0x3c4] ;  /* 0x0003c40001107983 */ /* 0x000f280000300800 */
[----:B------:R-:W4:Y:S04]  /*16940*/  LDL.LU R17, [R1+0x3c0] ;  /* 0x0003c00001117983 */ /* 0x000f280000300800 */
[----:B------:R-:W4:Y:S01]  /*16950*/  LDL.LU R18, [R1+0x3bc] ;  /* 0x0003bc0001127983 */ /* 0x000f220000300800 */
[----:B0-----:R-:W-:-:S03]  /*16960*/  IADD3 R2, P0, R10, UR32, RZ ;  /* 0x000000200a027c10 */ /* 0x001fc6000ff1e0ff */
[----:B------:R-:W4:Y:S01]  /*16970*/  LDL.LU R19, [R1+0x3b8] ;  /* 0x0003b80001137983 */ /* 0x000f220000300800 */
[----:B------:R-:W-:-:S03]  /*16980*/  IADD3 R3, P1, R11, UR32, RZ ;  /* 0x000000200b037c10 */ /* 0x000fc6000ff3e0ff */
[----:B------:R-:W4:Y:S01]  /*16990*/  LDL.LU R20, [R1+0x3b4] ;  /* 0x0003b40001147983 */ /* 0x000f220000300800 */
[----:B-----5:R-:W-:Y:S01]  /*169a0*/  IMAD R13, R13, UR15, RZ ;  /* 0x0000000f0d0d7c24 */ /* 0x020fe2000f8e02ff */
[----:B------:R-:W-:Y:S01]  /*169b0*/  IADD3 R0, P2, R12, UR32, RZ ;  /* 0x000000200c007c10 */ /* 0x000fe2000ff5e0ff */
[----:B------:R-:W-:Y:S01]  /*169c0*/  UIMAD UR6, UR6, 0x34, URZ ;  /* 0x00000034060678a4 */ /* 0x000fe2000f8e023f */
[----:B------:R-:W5:Y:S01]  /*169d0*/  LDL.LU R21, [R1+0x3b0] ;  /* 0x0003b00001157983 */ /* 0x000f620000300800 */
[----:B------:R-:W-:Y:S02]  /*169e0*/  UIMAD UR7, UR7, 0x33, URZ ;  /* 0x00000033070778a4 */ /* 0x000fe4000f8e023f */
[----:B------:R-:W-:Y:S01]  /*169f0*/  UIMAD UR10, UR10, 0x32, URZ ;  /* 0x000000320a0a78a4 */ /* 0x000fe2000f8e023f */
[----:B------:R-:W5:Y:S01]  /*16a00*/  LDL.LU R22, [R1+0x3ac] ;  /* 0x0003ac0001167983 */ /* 0x000f620000300800 */
[----:B------:R-:W-:-:S03]  /*16a10*/  ULDC UR15, c[0x0][0x238] ;  /* 0x00008e00000f7ab9 */ /* 0x000fc60000000800 */
[----:B------:R-:W5:Y:S04]  /*16a20*/  LDL.LU R23, [R1+0x3a8] ;  /* 0x0003a80001177983 */ /* 0x000f680000300800 */
[----:B------:R-:W5:Y:S04]  /*16a30*/  LDL.LU R24, [R1+0x3a4] ;  /* 0x0003a40001187983 */ /* 0x000f680000300800 */
[----:B------:R-:W5:Y:S04]  /*16a40*/  LDL.LU R25, [R1+0x3a0] ;  /* 0x0003a00001197983 */ /* 0x000f680000300800 */
[----:B------:R-:W5:Y:S04]  /*16a50*/  LDL.LU R26, [R1+0x39c] ;  /* 0x00039c00011a7983 */ /* 0x000f680000300800 */
[----:B------:R0:W-:Y:S04]  /*16a60*/  STL [R1+0x1e00], R2 ;  /* 0x001e000201007387 */ /* 0x0001e80000100800 */
[----:B------:R1:W-:Y:S04]  /*16a70*/  STL [R1+0x1e04], R3 ;  /* 0x001e040301007387 */ /* 0x0003e80000100800 */
[----:B------:R1:W-:Y:S01]  /*16a80*/  STL [R1+0x1e08], R0 ;  /* 0x001e080001007387 */ /* 0x0003e20000100800 */
[----:B0-----:R-:W-:Y:S01]  /*16a90*/  IADD3 R2, P3, R13, UR32, RZ ;  /* 0x000000200d027c10 */ /* 0x001fe2000ff7e0ff */
[----:B------:R-:W-:Y:S01]  /*16aa0*/  ULDC UR32, c[0x0][0x238] ;  /* 0x00008e0000207ab9 */ /* 0x000fe20000000800 */
[----:B-1----:R-:W-:-:S02]  /*16ab0*/  LEA.HI.X.SX32 R3, R11, UR33, 0x1, P1 ;  /* 0x000000210b037c11 */ /* 0x002fc400088f0eff */
[----:B------:R-:W-:Y:S01]  /*16ac0*/  LEA.HI.X.SX32 R0, R10, UR33, 0x1, P0 ;  /* 0x000000210a007c11 */ /* 0x000fe200080f0eff */
[----:B------:R0:W-:Y:S01]  /*16ad0*/  STL [R1+0x1e0c], R2 ;  /* 0x001e0c0201007387 */ /* 0x0001e20000100800 */
[----:B------:R-:W-:-:S03]  /*16ae0*/  IMAD R10, R30, UR61, RZ ;  /* 0x0000003d1e0a7c24 */ /* 0x000fc6000f8e02ff */
[----:B------:R1:W-:Y:S01]  /*16af0*/  STL [R1+0x1dfc], R0 ;  /* 0x001dfc0001007387 */ /* 0x0003e20000100800 */
[----:B0-----:R-:W-:-:S03]  /*16b00*/  LEA.HI.X.SX32 R2, R12, UR33, 0x1, P2 ;  /* 0x000000210c027c11 */ /* 0x001fc600090f0eff */
[----:B------:R-:W-:Y:S01]  /*16b10*/  STL [R1+0x1df8], R3 ;  /* 0x001df80301007387 */ /* 0x000fe20000100800 */
[----:B-1----:R-:W-:-:S03]  /*16b20*/  LEA.HI.X.SX32 R0, R13, UR33, 0x1, P3 ;  /* 0x000000210d007c11 */ /* 0x002fc600098f0eff */
[----:B------:R-:W-:Y:S01]  /*16b30*/  STL [R1+0x1df4], R2 ;  /* 0x001df40201007387 */ /* 0x000fe20000100800 */
[----:B------:R-:W-:-:S03]  /*16b40*/  IMAD R13, R27, UR61, RZ ;  /* 0x0000003d1b0d7c24 */ /* 0x000fc6000f8e02ff */
[----:B------:R0:W-:Y:S01]  /*16b50*/  STL [R1+0x1df0], R0 ;  /* 0x001df00001007387 */ /* 0x0001e20000100800 */
[----:B------:R-:W-:-:S03]  /*16b60*/  IMAD R12, R28, UR61, RZ ;  /* 0x0000003d1c0c7c24 */ /* 0x000fc6000f8e02ff */
[----:B------:R-:W-:Y:S01]  /*16b70*/  STL [R1+0x5844], R10 ;  /* 0x0058440a01007387 */ /* 0x000fe20000100800 */
[----:B------:R-:W-:-:S03]  /*16b80*/  IMAD R11, R29, UR61, RZ ;  /* 0x0000003d1d0b7c24 */ /* 0x000fc6000f8e02ff */
[----:B------:R-:W5:Y:S04]  /*16b90*/  LDL.LU R27, [R1+0x398] ;  /* 0x00039800011b7983 */ /* 0x000f680000300800 */
        /* <DEDUP_REMOVED lines=13> */
[----:B------:R-:W2:Y:S04]  /*16c70*/  LDL.LU R43, [R1+0x360] ;  /* 0x00036000012b7983 */ /* 0x000ea80000300800 */
[----:B------:R-:W3:Y:S04]  /*16c80*/  LDL.LU R42, [R1+0x35c] ;  /* 0x00035c00012a7983 */ /* 0x000ee80000300800 */
[----:B------:R-:W4:Y:S04]  /*16c90*/  LDL.LU R41, [R1+0x358] ;  /* 0x0003580001297983 */ /* 0x000f280000300800 */
[----:B0-----:R-:W5:Y:S04]  /*16ca0*/  LDL.LU R0, [R1+0x354] ;  /* 0x0003540001007983 */ /* 0x001f680000300800 */
        /* <DEDUP_REMOVED lines=12> */
[----:B------:R-:W5:Y:S01]  /*16d70*/  LDL.LU R61, [R1+0x320] ;  /* 0x00032000013d7983 */ /* 0x000f620000300800 */
[----:B--2---:R-:W-:-:S02]  /*16d80*/  IMAD R2, R43, UR61, RZ ;  /* 0x0000003d2b027c24 */ /* 0x004fc4000f8e02ff */
[----:B---3--:R-:W-:-:S03]  /*16d90*/  IMAD R4, R42, UR61, RZ ;  /* 0x0000003d2a047c24 */ /* 0x008fc6000f8e02ff */
[----:B------:R5:W-:Y:S01]  /*16da0*/  STL [R1+0x78], R2 ;  /* 0x0000780201007387 */ /* 0x000be20000100800 */
[----:B----4-:R-:W-:-:S03]  /*16db0*/  IMAD R3, R41, UR61, RZ ;  /* 0x0000003d29037c24 */ /* 0x010fc6000f8e02ff */
[----:B------:R-:W-:Y:S01]  /*16dc0*/  STL [R1+0x80], R4 ;  /* 0x0000800401007387 */ /* 0x000fe20000100800 */
[----:B-----5:R-:W-:-:S03]  /*16dd0*/  IMAD R2, R0, UR61, RZ ;  /* 0x0000003d00027c24 */ /* 0x020fc6000f8e02ff */
[----:B------:R0:W-:Y:S01]  /*16de0*/  STL [R1+0x84], R3 ;  /* 0x0000840301007387 */ /* 0x0001e20000100800 */
[----:B------:R-:W-:-:S03]  /*16df0*/  IMAD R0, R60, UR61, RZ ;  /* 0x0000003d3c007c24 */ /* 0x000fc6000f8e02ff */
[----:B------:R1:W-:Y:S01]  /*16e00*/  STL [R1+0x8c], R2 ;  /* 0x00008c0201007387 */ /* 0x0003e20000100800 */
[----:B0-----:R-:W-:-:S03]  /*16e10*/  IMAD R3, R59, UR61, RZ ;  /* 0x0000003d3b037c24 */ /* 0x001fc6000f8e02ff */
[----:B------:R0:W-:Y:S01]  /*16e20*/  STL [R1+0x90], R0 ;  /* 0x0000900001007387 */ /* 0x0001e20000100800 */
[----:B-1----:R-:W-:-:S03]  /*16e30*/  IMAD R2, R58, UR61, RZ ;  /* 0x0000003d3a027c24 */ /* 0x002fc6000f8e02ff */
[----:B------:R1:W-:Y:S04]  /*16e40*/  STL [R1+0x94], R3 ;  /* 0x0000940301007387 */ /* 0x0003e80000100800 */
[----:B------:R2:W-:Y:S01]  /*16e50*/  STL [R1+0xc8], R2 ;  /* 0x0000c80201007387 */ /* 0x0005e20000100800 */
[----:B0-----:R-:W-:Y:S02]  /*16e60*/  IMAD R0, R57, UR61, RZ ;  /* 0x0000003d39007c24 */ /* 0x001fe4000f8e02ff */
[----:B-1----:R-:W-:-:S03]  /*16e70*/  IMAD R3, R56, UR61, RZ ;  /* 0x0000003d38037c24 */ /* 0x002fc6000f8e02ff */
[----:B------:R0:W-:Y:S01]  /*16e80*/  STL [R1+0x1a8], R0 ;  /* 0x0001a80001007387 */ /* 0x0001e20000100800 */
[----:B--2---:R-:W-:-:S03]  /*16e90*/  IMAD R2, R55, UR61, RZ ;  /* 0x0000003d37027c24 */ /* 0x004fc6000f8e02ff */
        /* <DEDUP_REMOVED lines=12> */
[----:B------:R-:W-:Y:S04]  /*16f60*/  STL [R1+0x328], R3 ;  /* 0x0003280301007387 */ /* 0x000fe80000100800 */
[----:B------:R-:W2:Y:S01]  /*16f70*/  LDL.LU R10, [R1+0x31c] ;  /* 0x00031c00010a7983 */ /* 0x000ea20000300800 */
[----:B0-----:R-:W-:-:S03]  /*16f80*/  IMAD R0, R61, UR61, RZ ;  /* 0x0000003d3d007c24 */ /* 0x001fc6000f8e02ff */
[----:B------:R0:W-:Y:S04]  /*16f90*/  STL [R1+0x324], R2 ;  /* 0x0003240201007387 */ /* 0x0001e80000100800 */
[----:B------:R-:W3:Y:S04]  /*16fa0*/  LDL.LU R6, [R1+0x318] ;  /* 0x0003180001067983 */ /* 0x000ee80000300800 */
[----:B------:R1:W-:Y:S04]  /*16fb0*/  STL [R1+0x320], R0 ;  /* 0x0003200001007387 */ /* 0x0003e80000100800 */
[----:B------:R-:W4:Y:S04]  /*16fc0*/  LDL.LU R7, [R1+0x314] ;  /* 0x0003140001077983 */ /* 0x000f280000300800 */
[----:B------:R-:W5:Y:S04]  /*16fd0*/  LDL.LU R8, [R1+0x310] ;  /* 0x0003100001087983 */ /* 0x000f680000300800 */
[----:B------:R-:W5:Y:S04]  /*16fe0*/  LDL.LU R9, [R1+0x30c] ;  /* 0x00030c0001097983 */ /* 0x000f680000300800 */
        /* <DEDUP_REMOVED lines=12> */
[----:B-1----:R-:W5:Y:S04]  /*170b0*/  LDL.LU R0, [R1+0x2d8] ;  /* 0x0002d80001007983 */ /* 0x002f680000300800 */
        /* <DEDUP_REMOVED lines=15> */
[----:B------:R4:W-:Y:S04]  /*171b0*/  STL [R1+0x31c], R10 ;  /* 0x00031c0a01007387 */ /* 0x0009e80000100800 */
[----:B------:R5:W-:Y:S01]  /*171c0*/  STL [R1+0x318], R6 ;  /* 0x0003180601007387 */ /* 0x000be20000100800 */
[----:B----4-:R-:W-:Y:S02]  /*171d0*/  IMAD R10, R7, UR61, RZ ;  /* 0x0000003d070a7c24 */ /* 0x010fe4000f8e02ff */
[----:B-----5:R-:W-:Y:S02]  /*171e0*/  IMAD R6, R8, UR61, RZ ;  /* 0x0000003d08067c24 */ /* 0x020fe4000f8e02ff */
[----:B------:R-:W-:Y:S01]  /*171f0*/  IMAD R7, R9, UR61, RZ ;  /* 0x0000003d09077c24 */ /* 0x000fe2000f8e02ff */
[----:B------:R-:W-:Y:S01]  /*17200*/  STL [R1+0x314], R10 ;  /* 0x0003140a01007387 */ /* 0x000fe20000100800 */
[----:B------:R-:W-:-:S03]  /*17210*/  IMAD R2, R2, UR61, RZ ;  /* 0x0000003d02027c24 */ /* 0x000fc6000f8e02ff */
[----:B------:R0:W-:Y:S04]  /*17220*/  STL [R1+0x310], R6 ;  /* 0x0003100601007387 */ /* 0x0001e80000100800 */
[----:B------:R-:W-:Y:S04]  /*17230*/  STL [R1+0x30c], R7 ;  /* 0x00030c0701007387 */ /* 0x000fe80000100800 */
[----:B------:R1:W-:Y:S01]  /*17240*/  STL [R1+0x308], R2 ;  /* 0x0003080201007387 */ /* 0x0003e20000100800 */
[----:B0-----:R-:W-:Y:S02]  /*17250*/  IMAD R6, R3, UR61, RZ ;  /* 0x0000003d03067c24 */ /* 0x001fe4000f8e02ff */
[----:B------:R-:W-:-:S02]  /*17260*/  IMAD R3, R4, UR61, RZ ;  /* 0x0000003d04037c24 */ /* 0x000fc4000f8e02ff */
[----:B------:R-:W-:Y:S01]  /*17270*/  IMAD R4, R48, UR61, RZ ;  /* 0x0000003d30047c24 */ /* 0x000fe2000f8e02ff */
[----:B------:R-:W-:Y:S01]  /*17280*/  STL [R1+0x304], R6 ;  /* 0x0003040601007387 */ /* 0x000fe20000100800 */
[----:B-1----:R-:W-:-:S03]  /*17290*/  IMAD R2, R5, UR61, RZ ;  /* 0x0000003d05027c24 */ /* 0x002fc6000f8e02ff */
[----:B------:R0:W-:Y:S04]  /*172a0*/  STL [R1+0x300], R3 ;  /* 0x0003000301007387 */ /* 0x0001e80000100800 */
        /* <DEDUP_REMOVED lines=14> */
[----:B------:R-:W-:Y:S01]  /*17390*/  STL [R1+0x2e0], R4 ;  /* 0x0002e00401007387 */ /* 0x000fe20000100800 */
[----:B--2---:R-:W-:-:S03]  /*173a0*/  IMAD R2, R0, UR61, RZ ;  /* 0x0000003d00027c24 */ /* 0x004fc6000f8e02ff */
        /* <DEDUP_REMOVED lines=396> */
[----:B------:R-:W-:Y:S01]  /*18c70*/  STL [R1+0x540], R3 ;  /* 0x0005400301007387 */ /* 0x000fe20000100800 */
[----:B-1----:R-:W-:-:S03]  /*18c80*/  IMAD R0, R61, UR61, RZ ;  /* 0x0000003d3d007c24 */ /* 0x002fc6000f8e02ff */
[----:B------:R-:W2:Y:S04]  /*18c90*/  LDL.LU R10, [R1+0xa4] ;  /* 0x0000a400010a7983 */ /* 0x000ea80000300800 */
[----:B------:R-:W-:Y:S04]  /*18ca0*/  STL [R1+0x548], R2 ;  /* 0x0005480201007387 */ /* 0x000fe80000100800 */
[----:B------:R-:W3:Y:S04]  /*18cb0*/  LDL.LU R48, [R1+0xa0] ;  /* 0x0000a00001307983 */ /* 0x000ee80000300800 */
[----:B------:R0:W-:Y:S04]  /*18cc0*/  STL [R1+0x550], R0 ;  /* 0x0005500001007387 */ /* 0x0001e80000100800 */
[----:B------:R-:W4:Y:S04]  /*18cd0*/  LDL.LU R47, [R1+0x9c] ;  /* 0x00009c00012f7983 */ /* 0x000f280000300800 */
[----:B------:R-:W5:Y:S04]  /*18ce0*/  LDL.LU R46, [R1+0x98] ;  /* 0x00009800012e7983 */ /* 0x000f680000300800 */
[----:B------:R-:W5:Y:S04]  /*18cf0*/  LDL.LU R45, [R1+0x88] ;  /* 0x00008800012d7983 */ /* 0x000f680000300800 */
[----:B------:R-:W5:Y:S04]  /*18d00*/  LDL.LU R44, [R1+0x7c] ;  /* 0x00007c00012c7983 */ /* 0x000f680000300800 */
[----:B------:R-:W5:Y:S04]  /*18d10*/  LDL.LU R43, [R1+0x74] ;  /* 0x00007400012b7983 */ /* 0x000f680000300800 */
        /* <DEDUP_REMOVED lines=23> */
[----:B------:R-:W5:Y:S01]  /*18e90*/  LDL.LU R5, [R1] ;  /* 0x0000000001057983 */ /* 0x000f620000300800 */
[----:B--2---:R-:W-:-:S05]  /*18ea0*/  IMAD R10, R10, UR61, RZ ;  /* 0x0000003d0a0a7c24 */ /* 0x004fca000f8e02ff */
[----:B------:R0:W-:Y:S01]  /*18eb0*/  STL [R1+0x554], R10 ;  /* 0x0005540a01007387 */ /* 0x0001e20000100800 */
[----:B---3--:R-:W-:-:S03]  /*18ec0*/  IMAD R48, R48, UR61, RZ ;  /* 0x0000003d30307c24 */ /* 0x008fc6000f8e02ff */
[----:B0-----:R-:W2:Y:S01]  /*18ed0*/  LDL.LU R10, [R1+0x5844] ;  /* 0x00584400010a7983 */ /* 0x001ea20000300800 */
[----:B----4-:R-:W-:-:S03]  /*18ee0*/  IMAD R47, R47, UR61, RZ ;  /* 0x0000003d2f2f7c24 */ /* 0x010fc6000f8e02ff */
[----:B------:R0:W-:Y:S01]  /*18ef0*/  STL [R1+0x55c], R48 ;  /* 0x00055c3001007387 */ /* 0x0001e20000100800 */
[----:B-----5:R-:W-:Y:S02]  /*18f00*/  IMAD R46, R46, UR61, RZ ;  /* 0x0000003d2e2e7c24 */ /* 0x020fe4000f8e02ff */
[----:B------:R-:W-:Y:S01]  /*18f10*/  IMAD R45, R45, UR61, RZ ;  /* 0x0000003d2d2d7c24 */ /* 0x000fe2000f8e02ff */
[----:B0-----:R-:W3:Y:S01]  /*18f20*/  LDL.LU R48, [R1+0x5840] ;  /* 0x0058400001307983 */ /* 0x001ee20000300800 */
[----:B------:R-:W-:-:S03]  /*18f30*/  IMAD R44, R44, UR61, RZ ;  /* 0x0000003d2c2c7c24 */ /* 0x000fc6000f8e02ff */
[----:B------:R0:W-:Y:S01]  /*18f40*/  STL [R1+0x564], R47 ;  /* 0x0005642f01007387 */ /* 0x0001e20000100800 */
[----:B------:R-:W-:Y:S02]  /*18f50*/  IMAD R43, R43, UR61, RZ ;  /* 0x0000003d2b2b7c24 */ /* 0x000fe4000f8e02ff */
[----:B------:R-:W-:Y:S01]  /*18f60*/  IMAD R42, R42, UR61, RZ ;  /* 0x0000003d2a2a7c24 */ /* 0x000fe2000f8e02ff */
[----:B0-----:R-:W4:Y:S04]  /*18f70*/  LDL.LU R47, [R1+0x583c] ;  /* 0x00583c00012f7983 */ /* 0x001f280000300800 */
[----:B------:R0:W-:Y:S01]  /*18f80*/  STL [R1+0x56c], R46 ;  /* 0x00056c2e01007387 */ /* 0x0001e20000100800 */
[----:B------:R-:W-:Y:S02]  /*18f90*/  IMAD R41, R41, UR61, RZ ;  /* 0x0000003d29297c24 */ /* 0x000fe4000f8e02ff */
[----:B------:R-:W-:Y:S01]  /*18fa0*/  IMAD R0, R0, UR61, RZ ;  /* 0x0000003d00007c24 */ /* 0x000fe2000f8e02ff */
[----:B0-----:R-:W5:Y:S04]  /*18fb0*/  LDL.LU R46, [R1+0x5838] ;  /* 0x00583800012e7983 */ /* 0x001f680000300800 */
[----:B------:R0:W-:Y:S01]  /*18fc0*/  STL [R1+0x574], R45 ;  /* 0x0005742d01007387 */ /* 0x0001e20000100800 */
[----:B------:R-:W-:-:S03]  /*18fd0*/  IMAD R60, R60, UR61, RZ ;  /* 0x0000003d3c3c7c24 */ /* 0x000fc6000f8e02ff */
[----:B0-----:R-:W2:Y:S04]  /*18fe0*/  LDL.LU R45, [R1+0x5834] ;  /* 0x00583400012d7983 */ /* 0x001ea80000300800 */
[----:B------:R0:W-:Y:S01]  /*18ff0*/  STL [R1+0x578], R44 ;  /* 0x0005782c01007387 */ /* 0x0001e20000100800 */
[----:B------:R-:W-:-:S03]  /*19000*/  IMAD R59, R59, UR61, RZ ;  /* 0x0000003d3b3b7c24 */ /* 0x000fc6000f8e02ff */
[----:B0-----:R-:W3:Y:S04]  /*19010*/  LDL.LU R44, [R1+0x5830] ;  /* 0x00583000012c7983 */ /* 0x001ee80000300800 */
[----:B------:R0:W-:Y:S01]  /*19020*/  STL [R1+0x580], R43 ;  /* 0x0005802b01007387 */ /* 0x0001e20000100800 */
[----:B------:R-:W-:-:S03]  /*19030*/  IMAD R58, R58, UR61, RZ ;  /* 0x0000003d3a3a7c24 */ /* 0x000fc6000f8e02ff */
[----:B0-----:R-:W4:Y:S04]  /*19040*/  LDL.LU R43, [R1+0x582c] ;  /* 0x00582c00012b7983 */ /* 0x001f280000300800 */
[----:B------:R0:W-:Y:S01]  /*19050*/  STL [R1+0x588], R42 ;  /* 0x0005882a01007387 */ /* 0x0001e20000100800 */
[----:B------:R-:W-:-:S03]  /*19060*/  IMAD R57, R57, UR61, RZ ;  /* 0x0000003d39397c24 */ /* 0x000fc6000f8e02ff */
[----:B0-----:R-:W5:Y:S04]  /*19070*/  LDL.LU R42, [R1+0x5828] ;  /* 0x00582800012a7983 */ /* 0x001f680000300800 */
[----:B------:R0:W-:Y:S01]  /*19080*/  STL [R1+0x590], R41 ;  /* 0x0005902901007387 */ /* 0x0001e20000100800 */
[----:B------:R-:W-:-:S03]  /*19090*/  IMAD R56, R56, UR61, RZ ;  /* 0x0000003d38387c24 */ /* 0x000fc6000f8e02ff */
[----:B0-----:R-:W3:Y:S04]  /*190a0*/  LDL.LU R41, [R1+0x5824] ;  /* 0x0058240001297983 */ /* 0x001ee80000300800 */
[----:B------:R0:W-:Y:S01]  /*190b0*/  STL [R1+0x598], R0 ;  /* 0x0005980001007387 */ /* 0x0001e20000100800 */
[----:B------:R-:W-:-:S03]  /*190c0*/  IMAD R55, R55, UR61, RZ ;  /* 0x0000003d37377c24 */ /* 0x000fc6000f8e02ff */
[----:B0-----:R-:W2:Y:S04]  /*190d0*/  LDL.LU R0, [R1+0x5820] ;  /* 0x0058200001007983 */ /* 0x001ea80000300800 */
[----:B------:R0:W-:Y:S01]  /*190e0*/  STL [R1+0x59c], R60 ;  /* 0x00059c3c01007387 */ /* 0x0001e20000100800 */
[----:B------:R-:W-:-:S03]  /*190f0*/  IMAD R54, R54, UR61, RZ ;  /* 0x0000003d36367c24 */ /* 0x000fc6000f8e02ff */
[----:B0-----:R-:W4:Y:S04]  /*19100*/  LDL.LU R60, [R1+0x581c] ;  /* 0x00581c00013c7983 */ /* 0x001f280000300800 */
[----:B------:R0:W-:Y:S01]  /*19110*/  STL [R1+0x5a4], R59 ;  /* 0x0005a43b01007387 */ /* 0x0001e20000100800 */
[----:B------:R-:W-:-:S03]  /*19120*/  IMAD R53, R53, UR61, RZ ;  /* 0x0000003d35357c24 */ /* 0x000fc6000f8e02ff */
[----:B0-----:R-:W3:Y:S04]  /*19130*/  LDL.LU R59, [R1+0x5818] ;  /* 0x00581800013b7983 */ /* 0x001ee80000300800 */
        /* <DEDUP_REMOVED lines=15> */
[----:B------:R0:W-:Y:S04]  /*19230*/  STL [R1+0x5d0], R53 ;  /* 0x0005d03501007387 */ /* 0x0001e80000100800 */
[----:B0-----:R-:W4:Y:S04]  /*19240*/  LDL.LU R53, [R1+0x5800] ;  /* 0x0058000001357983 */ /* 0x001f280000300800 */
[----:B------:R0:W-:Y:S04]  /*19250*/  STL [R1+0x5d8], R52 ;  /* 0x0005d83401007387 */ /* 0x0001e80000100800 */
        /* <DEDUP_REMOVED lines=8> */
[----:B0-----:R-:W4:Y:S01]  /*192e0*/  LDL.LU R61, [R1+0x57ec] ;  /* 0x0057ec00013d7983 */ /* 0x001f220000300800 */
[----:B------:R-:W-:-:S02]  /*192f0*/  IMAD R6, R6, UR61, RZ ;  /* 0x0000003d06067c24 */ /* 0x000fc4000f8e02ff */
[----:B------:R-:W-:-:S03]  /*19300*/  IMAD R7, R7, UR61, RZ ;  /* 0x0000003d07077c24 */ /* 0x000fc6000f8e02ff */
[----:B------:R0:W-:Y:S01]  /*19310*/  STL [R1+0x5fc], R6 ;  /* 0x0005fc0601007387 */ /* 0x0001e20000100800 */
[----:B------:R-:W-:-:S03]  /*19320*/  IMAD R2, R2, UR61, RZ ;  /* 0x0000003d02027c24 */ /* 0x000fc6000f8e02ff */
[----:B------:R1:W-:Y:S01]  /*19330*/  STL [R1+0x604], R7 ;  /* 0x0006040701007387 */ /* 0x0003e20000100800 */
[----:B0-----:R-:W-:Y:S02]  /*19340*/  IMAD R6, R8, UR61, RZ ;  /* 0x0000003d08067c24 */ /* 0x001fe4000f8e02ff */
[----:B-1----:R-:W-:-:S03]  /*19350*/  IMAD R7, R9, UR61, RZ ;  /* 0x0000003d09077c24 */ /* 0x002fc6000f8e02ff */
[----:B------:R0:W-:Y:S04]  /*19360*/  STL [R1+0x60c], R6 ;  /* 0x00060c0601007387 */ /* 0x0001e80000100800 */
[----:B------:R-:W-:Y:S04]  /*19370*/  STL [R1+0x610], R7 ;  /* 0x0006100701007387 */ /* 0x000fe80000100800 */
[----:B------:R1:W-:Y:S01]  /*19380*/  STL [R1+0x618], R2 ;  /* 0x0006180201007387 */ /* 0x0003e20000100800 */
[----:B0-----:R-:W-:Y:S02]  /*19390*/  IMAD R6, R3, UR61, RZ ;  /* 0x0000003d03067c24 */ /* 0x001fe4000f8e02ff */
[----:B------:R-:W-:-:S03]  /*193a0*/  IMAD R3, R4, UR61, RZ ;  /* 0x0000003d04037c24 */ /* 0x000fc6000f8e02ff */
[----:B------:R-:W-:Y:S01]  /*193b0*/  STL [R1+0x620], R6 ;  /* 0x0006200601007387 */ /* 0x000fe20000100800 */
[----:B-1----:R-:W-:-:S03]  /*193c0*/  IMAD R2, R5, UR61, RZ ;  /* 0x0000003d05027c24 */ /* 0x002fc6000f8e02ff */
[----:B------:R-:W-:Y:S04]  /*193d0*/  STL [R1+0x628], R3 ;  /* 0x0006280301007387 */ /* 0x000fe80000100800 */
[----:B------:R3:W-:Y:S01]  /*193e0*/  STL [R1+0x630], R2 ;  /* 0x0006300201007387 */ /* 0x0007e20000100800 */
[----:B--2---:R-:W-:Y:S02]  /*193f0*/  IMAD R7, R0, UR61, RZ ;  /* 0x0000003d00077c24 */ /* 0x004fe4000f8e02ff */
[----:B-----5:R-:W-:Y:S02]  /*19400*/  IMAD R0, R42, UR61, RZ ;  /* 0x0000003d2a007c24 */ /* 0x020fe4000f8e02ff */
[----:B---3--:R-:W-:Y:S02]  /*19410*/  IMAD R2, R50, UR61, RZ ;  /* 0x0000003d32027c24 */ /* 0x008fe4000f8e02ff */
[----:B----4-:R-:W-:-:S02]  /*19420*/  IMAD R3, R49, UR61, RZ ;  /* 0x0000003d31037c24 */ /* 0x010fc4000f8e02ff */
[----:B------:R-:W-:-:S05]  /*19430*/  IMAD R4, R61, UR61, RZ ;  /* 0x0000003d3d047c24 */ /* 0x000fca000f8e02ff */
[----:B------:R0:W-:Y:S04]  /*19440*/  STL [R1+0x634], R4 ;  /* 0x0006340401007387 */ /* 0x0001e80000100800 */
        /* <DEDUP_REMOVED lines=15> */
[----:B------:R-:W-:Y:S02]  /*19540*/  IMAD R6, R60, UR61, RZ ;  /* 0x0000003d3c067c24 */ /* 0x000fe4000f8e02ff */
[----:B------:R-:W-:Y:S02]  /*19550*/  IMAD R5, R45, UR61, RZ ;  /* 0x0000003d2d057c24 */ /* 0x000fe4000f8e02ff */
[----:B-1----:R-:W-:-:S02]  /*19560*/  IMAD R3, R58, UR61, RZ ;  /* 0x0000003d3a037c24 */ /* 0x002fc4000f8e02ff */
[----:B--2---:R-:W-:Y:S01]  /*19570*/  IMAD R2, R59, UR61, RZ ;  /* 0x0000003d3b027c24 */ /* 0x004fe2000f8e02ff */
[----:B------:R-:W-:Y:S01]  /*19580*/  STL [R1+0x678], R4 ;  /* 0x0006780401007387 */ /* 0x000fe20000100800 */
[----:B------:R-:W-:Y:S01]  /*19590*/  UIMAD UR33, UR9, 0x7f, URZ ;  /* 0x0000007f092178a4 */ /* 0x000fe2000f8e023f */
[----:B------:R-:W-:Y:S01]  /*195a0*/  IMAD R8, R46, UR61, RZ ;  /* 0x0000003d2e087c24 */ /* 0x000fe2000f8e02ff */
[----:B------:R-:W0:Y:S01]  /*195b0*/  LDC R57, c[0x0][0x230] ;  /* 0x00008c00ff397b82 */ /* 0x000e220000000800 */
[----:B------:R-:W2:Y:S04]  /*195c0*/  LDL R55, [R1+0x1e0c] ;  /* 0x001e0c0001377983 */ /* 0x000ea80000100800 */
[----:B------:R-:W-:Y:S04]  /*195d0*/  STL [R1+0x680], R3 ;  /* 0x0006800301007387 */ /* 0x000fe80000100800 */
[----:B------:R1:W-:Y:S04]  /*195e0*/  STL [R1+0x684], R2 ;  /* 0x0006840201007387 */ /* 0x0003e80000100800 */
[----:B------:R-:W3:Y:S04]  /*195f0*/  LDL R54, [R1+0x1e08] ;  /* 0x001e080001367983 */ /* 0x000ee80000100800 */
[----:B------:R-:W4:Y:S04]  /*19600*/  LDL R53, [R1+0x1e04] ;  /* 0x001e040001357983 */ /* 0x000f280000100800 */
[----:B------:R5:W-:Y:S04]  /*19610*/  STL [R1+0x428], R0 ;  /* 0x0004280001007387 */ /* 0x000be80000100800 */
[----:B------:R-:W4:Y:S04]  /*19620*/  LDL R52, [R1+0x1e00] ;  /* 0x001e000001347983 */ /* 0x000f280000100800 */
[----:B------:R-:W4:Y:S04]  /*19630*/  LDL R51, [R1+0x1df0] ;  /* 0x001df00001337983 */ /* 0x000f280000100800 */
[----:B------:R-:W4:Y:S04]  /*19640*/  LDL R50, [R1+0x1df4] ;  /* 0x001df40001327983 */ /* 0x000f280000100800 */
[----:B------:R-:W4:Y:S04]  /*19650*/  LDL R49, [R1+0x1df8] ;  /* 0x001df80001317983 */ /* 0x000f280000100800 */
[----:B------:R-:W4:Y:S01]  /*19660*/  LDL R61, [R1+0x1dfc] ;  /* 0x001dfc00013d7983 */ /* 0x000f220000100800 */
[----:B-1----:R-:W-:-:S02]  /*19670*/  IMAD R2, R41, UR61, RZ ;  /* 0x0000003d29027c24 */ /* 0x002fc4000f8e02ff */
[----:B------:R-:W-:Y:S01]  /*19680*/  IMAD R3, R43, UR61, RZ ;  /* 0x0000003d2b037c24 */ /* 0x000fe2000f8e02ff */
[----:B------:R-:W-:Y:S01]  /*19690*/  STL [R1+0x68c], R6 ;  /* 0x00068c0601007387 */ /* 0x000fe20000100800 */
[----:B------:R-:W-:-:S03]  /*196a0*/  IMAD R4, R44, UR61, RZ ;  /* 0x0000003d2c047c24 */ /* 0x000fc6000f8e02ff */
[----:B------:R-:W-:Y:S04]  /*196b0*/  STL [R1+0x5780], R6 ;  /* 0x0057800601007387 */ /* 0x000fe80000100800 */
[----:B------:R-:W-:Y:S04]  /*196c0*/  STL [R1+0x694], R7 ;  /* 0x0006940701007387 */ /* 0x000fe80000100800 */
[----:B------:R-:W-:Y:S01]  /*196d0*/  STL [R1+0x5784], R7 ;  /* 0x0057840701007387 */ /* 0x000fe20000100800 */
[----:B-----5:R-:W-:-:S03]  /*196e0*/  IMAD R0, R48, UR61, RZ ;  /* 0x0000003d30007c24 */ /* 0x020fc6000f8e02ff */
[----:B------:R-:W-:Y:S04]  /*196f0*/  STL [R1+0x69c], R2 ;  /* 0x00069c0201007387 */ /* 0x000fe80000100800 */
[----:B------:R-:W-:Y:S04]  /*19700*/  STL [R1+0x5788], R2 ;  /* 0x0057880201007387 */ /* 0x000fe80000100800 */
[----:B------:R-:W-:Y:S04]  /*19710*/  STL [R1+0x6a0], R3 ;  /* 0x0006a00301007387 */ /* 0x000fe80000100800 */
[----:B------:R-:W-:Y:S01]  /*19720*/  STL [R1+0x578c], R3 ;  /* 0x00578c0301007387 */ /* 0x000fe20000100800 */
[----:B------:R-:W-:-:S03]  /*19730*/  IMAD R9, R47, UR61, RZ ;  /* 0x0000003d2f097c24 */ /* 0x000fc6000f8e02ff */
[----:B------:R-:W-:Y:S04]  /*19740*/  STL [R1+0x6a8], R4 ;  /* 0x0006a80401007387 */ /* 0x000fe80000100800 */
[----:B------:R-:W-:Y:S04]  /*19750*/  STL [R1+0x5790], R4 ;  /* 0x0057900401007387 */ /* 0x000fe80000100800 */
[----:B------:R-:W-:Y:S04]  /*19760*/  STL [R1+0x6b0], R5 ;  /* 0x0006b00501007387 */ /* 0x000fe80000100800 */
[----:B------:R-:W-:Y:S04]  /*19770*/  STL [R1+0x5794], R5 ;  /* 0x0057940501007387 */ /* 0x000fe80000100800 */
[----:B------:R2:W-:Y:S01]  /*19780*/  STL [R1+0x430], R0 ;  /* 0x0004300001007387 */ /* 0x0005e20000100800 */
[----:B------:R-:W-:-:S03]  /*19790*/  IMAD R14, R14, UR61, RZ ;  /* 0x0000003d0e0e7c24 */ /* 0x000fc6000f8e02ff */
[----:B------:R-:W-:Y:S01]  /*197a0*/  STL [R1+0x6b8], R8 ;  /* 0x0006b80801007387 */ /* 0x000fe20000100800 */
[----:B------:R-:W-:Y:S02]  /*197b0*/  IMAD R15, R15, UR61, RZ ;  /* 0x0000003d0f0f7c24 */ /* 0x000fe4000f8e02ff */
[----:B------:R-:W-:Y:S01]  /*197c0*/  IMAD R16, R16, UR61, RZ ;  /* 0x0000003d10107c24 */ /* 0x000fe2000f8e02ff */
[----:B------:R-:W-:Y:S01]  /*197d0*/  STL [R1+0x5798], R8 ;  /* 0x0057980801007387 */ /* 0x000fe20000100800 */
[----:B------:R-:W-:Y:S02]  /*197e0*/  IMAD R17, R17, UR61, RZ ;  /* 0x0000003d11117c24 */ /* 0x000fe4000f8e02ff */
[----:B------:R-:W-:Y:S01]  /*197f0*/  IMAD R18, R18, UR61, RZ ;  /* 0x0000003d12127c24 */ /* 0x000fe2000f8e02ff */
[----:B------:R-:W-:Y:S01]  /*19800*/  STL [R1+0x6c0], R9 ;  /* 0x0006c00901007387 */ /* 0x000fe20000100800 */
[----:B------:R-:W-:Y:S02]  /*19810*/  IMAD R19, R19, UR61, RZ ;  /* 0x0000003d13137c24 */ /* 0x000fe4000f8e02ff */
[----:B------:R-:W-:Y:S01]  /*19820*/  IMAD R20, R20, UR61, RZ ;  /* 0x0000003d14147c24 */ /* 0x000fe2000f8e02ff */
[----:B------:R-:W-:Y:S01]  /*19830*/  STL [R1+0x579c], R9 ;  /* 0x00579c0901007387 */ /* 0x000fe20000100800 */
[----:B------:R-:W-:-:S02]  /*19840*/  IMAD R21, R21, UR61, RZ ;  /* 0x0000003d15157c24 */ /* 0x000fc4000f8e02ff */
[----:B------:R-:W-:Y:S02]  /*19850*/  IMAD R22, R22, UR61, RZ ;  /* 0x0000003d16167c24 */ /* 0x000fe4000f8e02ff */
[----:B------:R-:W-:Y:S02]  /*19860*/  IMAD R23, R23, UR61, RZ ;  /* 0x0000003d17177c24 */ /* 0x000fe4000f8e02ff */
[----:B------:R-:W-:Y:S02]  /*19870*/  IMAD R24, R24, UR61, RZ ;  /* 0x0000003d18187c24 */ /* 0x000fe4000f8e02ff */
[----:B------:R-:W-:Y:S02]  /*19880*/  IMAD R25, R25, UR61, RZ ;  /* 0x0000003d19197c24 */ /* 0x000fe4000f8e02ff */
[----:B------:R-:W-:Y:S02]  /*19890*/  IMAD R26, R26, UR61, RZ ;  /* 0x0000003d1a1a7c24 */ /* 0x000fe4000f8e02ff */
        /* <DEDUP_REMOVED lines=13> */
[----:B------:R-:W-:Y:S01]  /*19970*/  IMAD R40, R40, UR61, RZ ;  /* 0x0000003d28287c24 */ /* 0x000fe2000f8e02ff */
[----:B------:R-:W-:Y:S02]  /*19980*/  USHF.R.S32.HI UR61, URZ, 0x1f, UR33 ;  /* 0x0000001f3f3d7899 */ /* 0x000fe40008011421 */
[----:B--2---:R-:W-:-:S05]  /*19990*/  IADD3 R0, P0, R55, UR33, RZ ;  /* 0x0000002137007c10 */ /* 0x004fca000ff1e0ff */
[----:B------:R1:W-:Y:S01]  /*199a0*/  STL [R1+0x4ad0], R0 ;  /* 0x004ad00001007387 */ /* 0x0003e20000100800 */
[----:B---3--:R-:W-:Y:S02]  /*199b0*/  IADD3 R3, P1, R54, UR33, RZ ;  /* 0x0000002136037c10 */ /* 0x008fe4000ff3e0ff */
[----:B----4-:R-:W-:-:S03]  /*199c0*/  IADD3 R2, P2, R53, UR33, RZ ;  /* 0x0000002135027c10 */ /* 0x010fc6000ff5e0ff */
[----:B------:R-:W-:Y:S04]  /*199d0*/  STL [R1+0x4ad8], R3 ;  /* 0x004ad80301007387 */ /* 0x000fe80000100800 */
[----:B------:R2:W-:Y:S01]  /*199e0*/  STL [R1+0x4ae0], R2 ;  /* 0x004ae00201007387 */ /* 0x0005e20000100800 */
[----:B-1----:R-:W-:Y:S01]  /*199f0*/  IADD3 R0, P3, R52, UR33, RZ ;  /* 0x0000002134007c10 */ /* 0x002fe2000ff7e0ff */
[----:B------:R-:W-:-:S04]  /*19a00*/  UIMAD UR33, UR9, 0x7e, URZ ;  /* 0x0000007e092178a4 */ /* 0x000fc8000f8e023f */
[----:B------:R1:W-:Y:S01]  /*19a10*/  STL [R1+0x4ae8], R0 ;  /* 0x004ae80001007387 */ /* 0x0003e20000100800 */
[----:B--2---:R-:W-:Y:S02]  /*19a20*/  IADD3.X R2, R51, UR61, RZ, P0, !PT ;  /* 0x0000003d33027c10 */ /* 0x004fe400087fe4ff */
[----:B------:R-:W-:-:S03]  /*19a30*/  IADD3.X R3, R50, UR61, RZ, P1, !PT ;  /* 0x0000003d32037c10 */ /* 0x000fc60008ffe4ff */
[----:B------:R2:W-:Y:S01]  /*19a40*/  STL [R1+0x4acc], R2 ;  /* 0x004acc0201007387 */ /* 0x0005e20000100800 */
[----:B-1----:R-:W-:-:S03]  /*19a50*/  IADD3.X R0, R49, UR61, RZ, P2, !PT ;  /* 0x0000003d31007c10 */ /* 0x002fc600097fe4ff */
[----:B------:R1:W-:Y:S04]  /*19a60*/  STL [R1+0x4ad4], R3 ;  /* 0x004ad40301007387 */ /* 0x0003e80000100800 */
[----:B------:R3:W-:Y:S01]  /*19a70*/  STL [R1+0x4adc], R0 ;  /* 0x004adc0001007387 */ /* 0x0007e20000100800 */
[----:B--2---:R-:W-:Y:S01]  /*19a80*/  IADD3.X R2, R61, UR61, RZ, P3, !PT ;  /* 0x0000003d3d027c10 */ /* 0x004fe20009ffe4ff */
[----:B------:R-:W-:Y:S02]  /*19a90*/  USHF.R.S32.HI UR61, URZ, 0x1f, UR33 ;  /* 0x0000001f3f3d7899 */ /* 0x000fe40008011421 */
[----:B-1----:R-:W-:Y:S02]  /*19aa0*/  IADD3 R3, P1, R54, UR33, RZ ;  /* 0x0000002136037c10 */ /* 0x002fe4000ff3e0ff */
[----:B------:R1:W-:Y:S01]  /*19ab0*/  STL [R1+0x4ae4], R2 ;  /* 0x004ae40201007387 */ /* 0x0003e20000100800 */
[----:B---3--:R-:W-:-:S05]  /*19ac0*/  IADD3 R0, P0, R55, UR33, RZ ;  /* 0x0000002137007c10 */ /* 0x008fca000ff1e0ff */
[----:B------:R2:W-:Y:S01]  /*19ad0*/  STL [R1+0x4af0], R0 ;  /* 0x004af00001007387 */ /* 0x0005e20000100800 */
[----:B-1----:R-:W-:-:S03]  /*19ae0*/  IADD3 R2, P2, R53, UR33, RZ ;  /* 0x0000002135027c10 */ /* 0x002fc6000ff5e0ff */
[----:B------:R1:W-:Y:S01]  /*19af0*/  STL [R1+0x4af8], R3 ;  /* 0x004af80301007387 */ /* 0x0003e20000100800 */
[----:B--2---:R-:W-:-:S03]  /*19b00*/  IADD3 R0, P3, R52, UR33, RZ ;  /* 0x0000002134007c10 */ /* 0x004fc6000ff7e0ff */
[----:B------:R2:W-:Y:S01]  /*19b10*/  STL [R1+0x4b00], R2 ;  /* 0x004b000201007387 */ /* 0x0005e20000100800 */
[----:B------:R-:W-:Y:S01]  /*19b20*/  UIMAD UR33, UR9, 0x7d, URZ ;  /* 0x0000007d092178a4 */ /* 0x000fe2000f8e023f */
[----:B-1----:R-:W-:Y:S02]  /*19b30*/  IADD3.X R3, R50, UR61, RZ, P1, !PT ;  /* 0x0000003d32037c10 */ /* 0x002fe40008ffe4ff */
[----:B------:R1:W-:Y:S01]  /*19b40*/  STL [R1+0x4b08], R0 ;  /* 0x004b080001007387 */ /* 0x0003e20000100800 */
[----:B--2---:R-:W-:Y:S02]  /*19b50*/  IADD3.X R2, R51, UR61, RZ, P0, !PT ;  /* 0x0000003d33027c10 */ /* 0x004fe400087fe4ff */
[----:B-1----:R-:W-:-:S03]  /*19b60*/  IADD3.X R0, R49, UR61, RZ, P2, !PT ;  /* 0x0000003d31007c10 */ /* 0x002fc600097fe4ff */
[----:B------:R1:W-:Y:S04]  /*19b70*/  STL [R1+0x4aec], R2 ;  /* 0x004aec0201007387 */ /* 0x0003e80000100800 */
[----:B------:R2:W-:Y:S04]  /*19b80*/  STL [R1+0x4af4], R3 ;  /* 0x004af40301007387 */ /* 0x0005e80000100800 */
[----:B------:R3:W-:Y:S01]  /*19b90*/  STL [R1+0x4afc], R0 ;  /* 0x004afc0001007387 */ /* 0x0007e20000100800 */
[----:B-1----:R-:W-:Y:S01]  /*19ba0*/  IADD3.X R2, R61, UR61, RZ, P3, !PT ;  /* 0x0000003d3d027c10 */ /* 0x002fe20009ffe4ff */
[----:B------:R-:W-:-:S02]  /*19bb0*/  USHF.R.S32.HI UR61, URZ, 0x1f, UR33 ;  /* 0x0000001f3f3d7899 */ /* 0x000fc40008011421 */
[----:B--2---:R-:W-:Y:S02]  /*19bc0*/  IADD3 R3, P1, R54, UR33, RZ ;  /* 0x0000002136037c10 */ /* 0x004fe4000ff3e0ff */
        /* <DEDUP_REMOVED lines=547> */
[----:B------:R-:W3:Y:S01]  /*1be00*/  S2R R56, SR_TID.X ;  /* 0x0000000000387919 */ /* 0x000ee20000002100 */
[----:B-1----:R-:W-:Y:S01]  /*1be10*/  IADD3.X R3, R50, UR61, RZ, P1, !PT ;  /* 0x0000003d32037c10 */ /* 0x002fe20008ffe4ff */
[----:B0-----:R-:W-:Y:S01]  /*1be20*/  VIADD R57, R57, 0x7f ;  /* 0x0000007f39397836 */ /* 0x001fe20000000000 */
[----:B------:R-:W-:Y:S01]  /*1be30*/  SHF.R.S32.HI R60, RZ, 0x1f, R38 ;  /* 0x0000001fff3c7819 */ /* 0x000fe20000011426 */
[----:B------:R0:W-:Y:S01]  /*1be40*/  STL [R1+0x4ee8], R0 ;  /* 0x004ee80001007387 */ /* 0x0001e20000100800 */
[----:B------:R-:W-:Y:S01]  /*1be50*/  SHF.R.S32.HI R59, RZ, 0x1f, R39 ;  /* 0x0000001fff3b7819 */ /* 0x000fe20000011427 */
[----:B------:R-:W-:Y:S01]  /*1be60*/  ULDC UR33, c[0x0][0x238] ;  /* 0x00008e0000217ab9 */ /* 0x000fe20000000800 */
[----:B--2---:R-:W-:Y:S02]  /*1be70*/  IADD3.X R2, R51, UR61, RZ, P0, !PT ;  /* 0x0000003d33027c10 */ /* 0x004fe400087fe4ff */
[----:B0-----:R-:W-:-:S03]  /*1be80*/  IADD3.X R0, R49, UR61, RZ, P2, !PT ;  /* 0x0000003d31007c10 */ /* 0x001fc600097fe4ff */
[----:B------:R0:W-:Y:S04]  /*1be90*/  STL [R1+0x4ecc], R2 ;  /* 0x004ecc0201007387 */ /* 0x0001e80000100800 */
[----:B------:R1:W-:Y:S04]  /*1bea0*/  STL [R1+0x4ed4], R3 ;  /* 0x004ed40301007387 */ /* 0x0003e80000100800 */
[----:B------:R2:W-:Y:S01]  /*1beb0*/  STL [R1+0x4edc], R0 ;  /* 0x004edc0001007387 */ /* 0x0005e20000100800 */
[----:B0-----:R-:W-:Y:S01]  /*1bec0*/  IADD3.X R2, R61, UR61, RZ, P3, !PT ;  /* 0x0000003d3d027c10 */ /* 0x001fe20009ffe4ff */
[----:B------:R-:W-:-:S02]  /*1bed0*/  USHF.R.S32.HI UR61, URZ, 0x1f, UR16 ;  /* 0x0000001f3f3d7899 */ /* 0x000fc40008011410 */
[----:B-1----:R-:W-:Y:S02]  /*1bee0*/  IADD3 R3, P1, R54, UR16, RZ ;  /* 0x0000001036037c10 */ /* 0x002fe4000ff3e0ff */
[----:B------:R0:W-:Y:S01]  /*1bef0*/  STL [R1+0x4ee4], R2 ;  /* 0x004ee40201007387 */ /* 0x0001e20000100800 */
[----:B--2---:R-:W-:-:S05]  /*1bf00*/  IADD3 R0, P0, R55, UR16, RZ ;  /* 0x0000001037007c10 */ /* 0x004fca000ff1e0ff */
[----:B------:R1:W-:Y:S01]  /*1bf10*/  STL [R1+0x4ef0], R0 ;  /* 0x004ef00001007387 */ /* 0x0003e20000100800 */
[----:B0-----:R-:W-:-:S03]  /*1bf20*/  IADD3 R2, P2, R53, UR16, RZ ;  /* 0x0000001035027c10 */ /* 0x001fc6000ff5e0ff */
[----:B------:R0:W-:Y:S01]  /*1bf30*/  STL [R1+0x4ef8], R3 ;  /* 0x004ef80301007387 */ /* 0x0001e20000100800 */
[----:B-1----:R-:W-:-:S03]  /*1bf40*/  IADD3 R0, P3, R52, UR16, RZ ;  /* 0x0000001034007c10 */ /* 0x002fc6000ff7e0ff */
[----:B------:R1:W-:Y:S01]  /*1bf50*/  STL [R1+0x4f00], R2 ;  /* 0x004f000201007387 */ /* 0x0003e20000100800 */
[----:B---3--:R-:W-:Y:S01]  /*1bf60*/  LOP3.LUT R41, R56, 0x3, RZ, 0xc0, !PT ;  /* 0x0000000338297812 */ /* 0x008fe200078ec0ff */
[----:B------:R-:W-:Y:S01]  /*1bf70*/  ULDC UR16, c[0x0][0x238] ;  /* 0x00008e0000107ab9 */ /* 0x000fe20000000800 */
[----:B0-----:R-:W-:Y:S01]  /*1bf80*/  IADD3.X R3, R50, UR61, RZ, P1, !PT ;  /* 0x0000003d32037c10 */ /* 0x001fe20008ffe4ff */
[----:B------:R0:W-:Y:S01]  /*1bf90*/  STL [R1+0x4f08], R0 ;  /* 0x004f080001007387 */ /* 0x0001e20000100800 */
[----:B-1----:R-:W-:Y:S02]  /*1bfa0*/  IADD3.X R2, R51, UR61, RZ, P0, !PT ;  /* 0x0000003d33027c10 */ /* 0x002fe400087fe4ff */
        /* <DEDUP_REMOVED lines=14> */
[----:B------:R-:W-:Y:S01]  /*1c090*/  SHF.R.U32.HI R42, RZ, 0x2, R56 ;  /* 0x00000002ff2a7819 */ /* 0x000fe20000011638 */
[----:B------:R-:W-:Y:S01]  /*1c0a0*/  IMAD R41, R41, 0x220, RZ ;  /* 0x0000022029297824 */ /* 0x000fe200078e02ff */
[----:B0-----:R-:W-:Y:S01]  /*1c0b0*/  IADD3.X R3, R50, UR61, RZ, P1, !PT ;  /* 0x0000003d32037c10 */ /* 0x001fe20008ffe4ff */
[----:B------:R0:W-:Y:S01]  /*1c0c0*/  STL [R1+0x4f28], R0 ;  /* 0x004f280001007387 */ /* 0x0001e20000100800 */
[----:B------:R-:W-:Y:S01]  /*1c0d0*/  ULDC UR17, c[0x0][0x238] ;  /* 0x00008e0000117ab9 */ /* 0x000fe20000000800 */
        /* <DEDUP_REMOVED lines=15> */
[----:B------:R-:W-:Y:S01]  /*1c1d0*/  ULDC UR18, c[0x0][0x238] ;  /* 0x00008e0000127ab9 */ /* 0x000fe20000000800 */
[----:B0-----:R-:W-:Y:S02]  /*1c1e0*/  IADD3.X R3, R50, UR61, RZ, P1, !PT ;  /* 0x0000003d32037c10 */ /* 0x001fe40008ffe4ff */
        /* <DEDUP_REMOVED lines=603> */
[----:B--2---:R-:W-:Y:S01]  /*1e7a0*/  IADD3 R0, P0, R55, UR56, RZ ;  /* 0x0000003837007c10 */ /* 0x004fe2000ff1e0ff */
[----:B------:R0:W-:Y:S04]  /*1e7b0*/  STL [R1+0x5364], R2 ;  /* 0x0053640201007387 */ /* 0x0001e80000100800 */
[----:B------:R1:W-:Y:S01]  /*1e7c0*/  STL [R1+0x5370], R0 ;  /* 0x0053700001007387 */ /* 0x0003e20000100800 */
[----:B0-----:R-:W-:-:S03]  /*1e7d0*/  IADD3 R2, P2, R53, UR56, RZ ;  /* 0x0000003835027c10 */ /* 0x001fc6000ff5e0ff */
[----:B------:R-:W-:Y:S01]  /*1e7e0*/  STL [R1+0x5378], R3 ;  /* 0x0053780301007387 */ /* 0x000fe20000100800 */
[----:B-1----:R-:W-:-:S03]  /*1e7f0*/  IADD3 R0, P3, R52, UR56, RZ ;  /* 0x0000003834007c10 */ /* 0x002fc6000ff7e0ff */
[----:B------:R-:W-:Y:S01]  /*1e800*/  STL [R1+0x5380], R2 ;  /* 0x0053800201007387 */ /* 0x000fe20000100800 */
[----:B------:R-:W-:-:S03]  /*1e810*/  ULDC UR56, c[0x0][0x238] ;  /* 0x00008e0000387ab9 */ /* 0x000fc60000000800 */
[----:B------:R0:W-:Y:S02]  /*1e820*/  STL [R1+0x5388], R0 ;  /* 0x0053880001007387 */ /* 0x0001e40000100800 */
[----:B0-----:R-:W-:Y:S02]  /*1e830*/  IADD3.X R0, R51, UR61, RZ, P0, !PT ;  /* 0x0000003d33007c10 */ /* 0x001fe400087fe4ff */
[----:B------:R-:W-:-:S03]  /*1e840*/  IADD3.X R2, R50, UR61, RZ, P1, !PT ;  /* 0x0000003d32027c10 */ /* 0x000fc60008ffe4ff */
[----:B------:R0:W-:Y:S04]  /*1e850*/  STL [R1+0x536c], R0 ;  /* 0x00536c0001007387 */ /* 0x0001e80000100800 */
[----:B------:R1:W-:Y:S01]  /*1e860*/  STL [R1+0x5374], R2 ;  /* 0x0053740201007387 */ /* 0x0003e20000100800 */
[----:B0-----:R-:W-:-:S05]  /*1e870*/  IADD3.X R0, R49, UR61, RZ, P2, !PT ;  /* 0x0000003d31007c10 */ /* 0x001fca00097fe4ff */
[----:B------:R0:W-:Y:S01]  /*1e880*/  STL [R1+0x537c], R0 ;  /* 0x00537c0001007387 */ /* 0x0001e20000100800 */
[----:B-1----:R-:W-:Y:S02]  /*1e890*/  IADD3 R2, P0, R55, UR57, RZ ;  /* 0x0000003937027c10 */ /* 0x002fe4000ff1e0ff */
[----:B------:R-:W-:Y:S02]  /*1e8a0*/  IADD3 R4, P1, R54, UR57, RZ ;  /* 0x0000003936047c10 */ /* 0x000fe4000ff3e0ff */
[----:B0-----:R-:W-:Y:S01]  /*1e8b0*/  IADD3.X R0, R61, UR61, RZ, P3, !PT ;  /* 0x0000003d3d007c10 */ /* 0x001fe20009ffe4ff */
[----:B------:R-:W-:Y:S01]  /*1e8c0*/  ULDC UR61, c[0x0][0x238] ;  /* 0x00008e00003d7ab9 */ /* 0x000fe20000000800 */
[----:B------:R-:W-:-:S03]  /*1e8d0*/  IADD3 R3, P2, R53, UR57, RZ ;  /* 0x0000003935037c10 */ /* 0x000fc6000ff5e0ff */
[----:B------:R-:W-:Y:S04]  /*1e8e0*/  STL [R1+0x5384], R0 ;  /* 0x0053840001007387 */ /* 0x000fe80000100800 */
[----:B------:R0:W-:Y:S04]  /*1e8f0*/  STL [R1+0x5390], R2 ;  /* 0x0053900201007387 */ /* 0x0001e80000100800 */
[----:B------:R1:W-:Y:S01]  /*1e900*/  STL [R1+0x5398], R4 ;  /* 0x0053980401007387 */ /* 0x0003e20000100800 */
[----:B0-----:R-:W-:Y:S01]  /*1e910*/  IADD3 R2, P3, R52, UR57, RZ ;  /* 0x0000003934027c10 */ /* 0x001fe2000ff7e0ff */
[----:B------:R-:W-:-:S02]  /*1e920*/  USHF.R.S32.HI UR57, URZ, 0x1f, UR57 ;  /* 0x0000001f3f397899 */ /* 0x000fc40008011439 */
[----:B------:R0:W-:Y:S04]  /*1e930*/  STL [R1+0x53a0], R3 ;  /* 0x0053a00301007387 */ /* 0x0001e80000100800 */
[----:B------:R2:W-:Y:S01]  /*1e940*/  STL [R1+0x53a8], R2 ;  /* 0x0053a80201007387 */ /* 0x0005e20000100800 */
[----:B-1----:R-:W-:Y:S02]  /*1e950*/  IADD3.X R4, R50, UR57, RZ, P1, !PT ;  /* 0x0000003932047c10 */ /* 0x002fe40008ffe4ff */
[----:B0-----:R-:W-:Y:S02]  /*1e960*/  IADD3.X R3, R51, UR57, RZ, P0, !PT ;  /* 0x0000003933037c10 */ /* 0x001fe400087fe4ff */
[----:B--2---:R-:W-:-:S03]  /*1e970*/  IADD3.X R2, R49, UR57, RZ, P2, !PT ;  /* 0x0000003931027c10 */ /* 0x004fc600097fe4ff */
[----:B------:R0:W-:Y:S01]  /*1e980*/  STL [R1+0x538c], R3 ;  /* 0x00538c0301007387 */ /* 0x0001e20000100800 */
[----:B------:R-:W-:-:S03]  /*1e990*/  SHF.R.S32.HI R0, RZ, 0x1f, R57 ;  /* 0x0000001fff007819 */ /* 0x000fc60000011439 */
[----:B------:R-:W-:Y:S04]  /*1e9a0*/  STL [R1+0x5394], R4 ;  /* 0x0053940401007387 */ /* 0x000fe80000100800 */
[----:B------:R1:W-:Y:S01]  /*1e9b0*/  STL [R1+0x539c], R2 ;  /* 0x00539c0201007387 */ /* 0x0003e20000100800 */
[----:B0-----:R-:W-:Y:S02]  /*1e9c0*/  IADD3.X R3, R61, UR57, RZ, P3, !PT ;  /* 0x000000393d037c10 */ /* 0x001fe40009ffe4ff */
[----:B------:R-:W-:Y:S02]  /*1e9d0*/  LEA.HI R0, R0, R57, RZ, 0x7 ;  /* 0x0000003900007211 */ /* 0x000fe400078f38ff */
[----:B------:R-:W-:Y:S02]  /*1e9e0*/  SGXT.U32 R0, R42, 0x3 ;  /* 0x000000032a00781a */ /* 0x000fe40000000000 */
[----:B-1----:R-:W-:Y:S01]  /*1e9f0*/  IADD3 R2, P0, R55, UR8, RZ ;  /* 0x0000000837027c10 */ /* 0x002fe2000ff1e0ff */
[----:B------:R0:W-:Y:S01]  /*1ea00*/  STL [R1+0x53a4], R3 ;  /* 0x0053a40301007387 */ /* 0x0001e20000100800 */
[----:B------:R-:W-:Y:S01]  /*1ea10*/  IADD3 R4, P1, R54, UR8, RZ ;  /* 0x0000000836047c10 */ /* 0x000fe2000ff3e0ff */
[----:B------:R-:W-:-:S02]  /*1ea20*/  USHF.R.S32.HI UR57, URZ, 0x1f, UR8 ;  /* 0x0000001f3f397899 */ /* 0x000fc40008011408 */
[----:B------:R1:W-:Y:S01]  /*1ea30*/  STL [R1+0x53b0], R2 ;  /* 0x0053b00201007387 */ /* 0x0003e20000100800 */
[----:B------:R-:W-:Y:S02]  /*1ea40*/  LOP3.LUT R0, R41, R0, RZ, 0xfc, !PT ;  /* 0x0000000029007212 */ /* 0x000fe400078efcff */
[----:B0-----:R-:W-:Y:S01]  /*1ea50*/  IADD3 R3, P2, R53, UR8, RZ ;  /* 0x0000000835037c10 */ /* 0x001fe2000ff5e0ff */
[----:B------:R-:W-:Y:S01]  /*1ea60*/  STL [R1+0x53b8], R4 ;  /* 0x0053b80401007387 */ /* 0x000fe20000100800 */
[----:B-1----:R-:W-:-:S03]  /*1ea70*/  IADD3 R2, P3, R52, UR8, RZ ;  /* 0x0000000834027c10 */ /* 0x002fc6000ff7e0ff */
[----:B------:R0:W-:Y:S01]  /*1ea80*/  STL [R1+0x53c0], R3 ;  /* 0x0053c00301007387 */ /* 0x0001e20000100800 */
[C---:B------:R-:W-:Y:S01]  /*1ea90*/  LOP3.LUT R41, R56.reuse, 0x7, RZ, 0xc0, !PT ;  /* 0x0000000738297812 */ /* 0x040fe200078ec0ff */
[----:B------:R-:W-:Y:S01]  /*1eaa0*/  IMAD.SHL.U32 R42, R56, 0x2, RZ ;  /* 0x00000002382a7824 */ /* 0x000fe200078e00ff */
[----:B------:R-:W-:Y:S01]  /*1eab0*/  ULDC UR8, c[0x0][0x238] ;  /* 0x00008e0000087ab9 */ /* 0x000fe20000000800 */
[----:B------:R1:W-:Y:S04]  /*1eac0*/  STL [R1+0x53c8], R2 ;  /* 0x0053c80201007387 */ /* 0x0003e80000100800 */
[----:B------:R2:W-:Y:S01]  /*1ead0*/  STL [R1+0x5754], R0 ;  /* 0x0057540001007387 */ /* 0x0005e20000100800 */
[----:B0-----:R-:W-:Y:S02]  /*1eae0*/  IADD3.X R3, R50, UR57, RZ, P1, !PT ;  /* 0x0000003932037c10 */ /* 0x001fe40008ffe4ff */
[----:B-1----:R-:W-:-:S02]  /*1eaf0*/  IADD3.X R2, R51, UR57, RZ, P0, !PT ;  /* 0x0000003933027c10 */ /* 0x002fc400087fe4ff */
[----:B--2---:R-:W-:-:S03]  /*1eb00*/  IADD3.X R0, R49, UR57, RZ, P2, !PT ;  /* 0x0000003931007c10 */ /* 0x004fc600097fe4ff */
        /* <DEDUP_REMOVED lines=13> */
[----:B------:R-:W-:Y:S01]  /*1ebe0*/  IMAD R41, R41, 0x90, RZ ;  /* 0x0000009029297824 */ /* 0x000fe200078e02ff */
        /* <DEDUP_REMOVED lines=15> */
[----:B------:R0:W-:Y:S01]  /*1ece0*/  STL [R1+0x53f8], R3 ;  /* 0x0053f80301007387 */ /* 0x0001e20000100800 */
[----:B-1----:R-:W-:-:S03]  /*1ecf0*/  IADD3 R0, P3, R52, UR60, RZ ;  /* 0x0000003c34007c10 */ /* 0x002fc6000ff7e0ff */
[----:B------:R1:W-:Y:S01]  /*1ed00*/  STL [R1+0x5400], R2 ;  /* 0x0054000201007387 */ /* 0x0003e20000100800 */
[----:B------:R-:W-:-:S03]  /*1ed10*/  ULDC UR60, c[0x0][0x238] ;  /* 0x00008e00003c7ab9 */ /* 0x000fc60000000800 */
[----:B------:R2:W-:Y:S01]  /*1ed20*/  STL [R1+0x5408], R0 ;  /* 0x0054080001007387 */ /* 0x0005e20000100800 */
[----:B0-----:R-:W-:Y:S02]  /*1ed30*/  IADD3.X R3, R50, UR57, RZ, P1, !PT ;  /* 0x0000003932037c10 */ /* 0x001fe40008ffe4ff */
[----:B-1----:R-:W-:Y:S02]  /*1ed40*/  IADD3.X R2, R49, UR57, RZ, P2, !PT ;  /* 0x0000003931027c10 */ /* 0x002fe400097fe4ff */
[----:B--2---:R-:W-:-:S05]  /*1ed50*/  IADD3.X R0, R51, UR57, RZ, P0, !PT ;  /* 0x0000003933007c10 */ /* 0x004fca00087fe4ff */
[----:B------:R0:W-:Y:S04]  /*1ed60*/  STL [R1+0x53ec], R0 ;  /* 0x0053ec0001007387 */ /* 0x0001e80000100800 */
[----:B------:R1:W-:Y:S01]  /*1ed70*/  STL [R1+0x53f4], R3 ;  /* 0x0053f40301007387 */ /* 0x0003e20000100800 */
[----:B0-----:R-:W-:-:S03]  /*1ed80*/  IADD3.X R0, R61, UR57, RZ, P3, !PT ;  /* 0x000000393d007c10 */ /* 0x001fc60009ffe4ff */
[----:B------:R0:W-:Y:S01]  /*1ed90*/  STL [R1+0x53fc], R2 ;  /* 0x0053fc0201007387 */ /* 0x0001e20000100800 */
[----:B-1----:R-:W-:-:S03]  /*1eda0*/  IADD3 R3, P1, R54, UR5, RZ ;  /* 0x0000000536037c10 */ /* 0x002fc6000ff3e0ff */
[----:B------:R1:W-:Y:S01]  /*1edb0*/  STL [R1+0x5404], R0 ;  /* 0x0054040001007387 */ /* 0x0003e20000100800 */
[----:B0-----:R-:W-:Y:S02]  /*1edc0*/  IADD3 R2, P0, R55, UR5, RZ ;  /* 0x0000000537027c10 */ /* 0x001fe4000ff1e0ff */
[----:B-1----:R-:W-:-:S03]  /*1edd0*/  IADD3 R0, P2, R53, UR5, RZ ;  /* 0x0000000535007c10 */ /* 0x002fc6000ff5e0ff */
[----:B------:R0:W-:Y:S01]  /*1ede0*/  STL [R1+0x5410], R2 ;  /* 0x0054100201007387 */ /* 0x0001e20000100800 */
[----:B------:R-:W-:-:S03]  /*1edf0*/  USHF.R.S32.HI UR57, URZ, 0x1f, UR5 ;  /* 0x0000001f3f397899 */ /* 0x000fc60008011405 */
[----:B------:R-:W-:Y:S04]  /*1ee00*/  STL [R1+0x5418], R3 ;  /* 0x0054180301007387 */ /* 0x000fe80000100800 */
[----:B------:R1:W-:Y:S01]  /*1ee10*/  STL [R1+0x5420], R0 ;  /* 0x0054200001007387 */ /* 0x0003e20000100800 */
[----:B0-----:R-:W-:Y:S01]  /*1ee20*/  IADD3 R2, P3, R52, UR5, RZ ;  /* 0x0000000534027c10 */ /* 0x001fe2000ff7e0ff */
[----:B------:R-:W-:-:S04]  /*1ee30*/  ULDC UR5, c[0x0][0x238] ;  /* 0x00008e0000057ab9 */ /* 0x000fc80000000800 */
[----:B------:R0:W-:Y:S01]  /*1ee40*/  STL [R1+0x5428], R2 ;  /* 0x0054280201007387 */ /* 0x0001e20000100800 */
[----:B-1----:R-:W-:Y:S02]  /*1ee50*/  LOP3.LUT R0, R41, 0x30, R42, 0x78, !PT ;  /* 0x0000003029007812 */ /* 0x002fe400078e782a */
[----:B------:R-:W-:-:S03]  /*1ee60*/  IADD3.X R3, R50, UR57, RZ, P1, !PT ;  /* 0x0000003932037c10 */ /* 0x000fc60008ffe4ff */
[----:B------:R1:W-:Y:S01]  /*1ee70*/  STL [R1+0xbe8], R0 ;  /* 0x000be80001007387 */ /* 0x0003e20000100800 */
[----:B0-----:R-:W-:-:S05]  /*1ee80*/  IADD3.X R2, R51, UR57, RZ, P0, !PT ;  /* 0x0000003933027c10 */ /* 0x001fca00087fe4ff */
[----:B------:R0:W-:Y:S01]  /*1ee90*/  STL [R1+0x540c], R2 ;  /* 0x00540c0201007387 */ /* 0x0001e20000100800 */
[----:B-1----:R-:W-:-:S03]  /*1eea0*/  IADD3.X R0, R49, UR57, RZ, P2, !PT ;  /* 0x0000003931007c10 */ /* 0x002fc600097fe4ff */
[----:B------:R-:W-:Y:S04]  /*1eeb0*/  STL [R1+0x5414], R3 ;  /* 0x0054140301007387 */ /* 0x000fe80000100800 */
[----:B------:R1:W-:Y:S01]  /*1eec0*/  STL [R1+0x541c], R0 ;  /* 0x00541c0001007387 */ /* 0x0003e20000100800 */
[----:B0-----:R-:W-:-:S05]  /*1eed0*/  IADD3.X R2, R61, UR57, RZ, P3, !PT ;  /* 0x000000393d027c10 */ /* 0x001fca0009ffe4ff */
[----:B------:R0:W-:Y:S01]  /*1eee0*/  STL [R1+0x5424], R2 ;  /* 0x0054240201007387 */ /* 0x0001e20000100800 */
[----:B-1----:R-:W-:-:S03]  /*1eef0*/  SHF.R.S32.HI R0, RZ, 0x1f, R10 ;  /* 0x0000001fff007819 */ /* 0x002fc6000001140a */
[----:B------:R-:W-:Y:S04]  /*1ef00*/  STL [R1+0x57a0], R10 ;  /* 0x0057a00a01007387 */ /* 0x000fe80000100800 */
[----:B------:R1:W-:Y:S01]  /*1ef10*/  STL [R1+0x68], R0 ;  /* 0x0000680001007387 */ /* 0x0003e20000100800 */
[----:B0-----:R-:W-:-:S03]  /*1ef20*/  SHF.R.S32.HI R2, RZ, 0x1f, R11 ;  /* 0x0000001fff027819 */ /* 0x001fc6000001140b */
[----:B------:R-:W-:Y:S01]  /*1ef30*/  STL [R1+0x57a4], R11 ;  /* 0x0057a40b01007387 */ /* 0x000fe20000100800 */
[----:B-1----:R-:W-:-:S03]  /*1ef40*/  SHF.R.S32.HI R0, RZ, 0x1f, R12 ;  /* 0x0000001fff007819 */ /* 0x002fc6000001140c */
[----:B------:R0:W-:Y:S04]  /*1ef50*/  STL [R1+0x64], R2 ;  /* 0x0000640201007387 */ /* 0x0001e80000100800 */
        /* <DEDUP_REMOVED lines=48> */
[----:B------:R-:W-:Y:S01]  /*1f260*/  STL [R1+0x57e0], R28 ;  /* 0x0057e01c01007387 */ /* 0x000fe20000100800 */
[----:B------:R-:W-:-:S03]  /*1f270*/  SHF.R.S32.HI R3, RZ, 0x1f, R31 ;  /* 0x0000001fff037819 */ /* 0x000fc6000001141f */
        /* <DEDUP_REMOVED lines=8> */
[----:B------:R0:W-:Y:S01]  /*1f300*/  STL [R1+0x14], R3 ;  /* 0x0000140301007387 */ /* 0x0001e20000100800 */
[----:B-1----:R-:W-:-:S03]  /*1f310*/  SHF.R.S32.HI R0, RZ, 0x1f, R33 ;  /* 0x0000001fff007819 */ /* 0x002fc60000011421 */
[----:B------:R1:W-:Y:S01]  /*1f320*/  STL [R1+0x10], R2 ;  /* 0x0000100201007387 */ /* 0x0003e20000100800 */
[----:B0-----:R-:W-:-:S03]  /*1f330*/  SHF.R.S32.HI R3, RZ, 0x1f, R34 ;  /* 0x0000001fff037819 */ /* 0x001fc60000011422 */
[----:B------:R0:W-:Y:S01]  /*1f340*/  STL [R1+0xc], R0 ;  /* 0x00000c0001007387 */ /* 0x0001e20000100800 */
[----:B-1----:R-:W-:-:S03]  /*1f350*/  SHF.R.S32.HI R2, RZ, 0x1f, R35 ;  /* 0x0000001fff027819 */ /* 0x002fc60000011423 */
[----:B------:R-:W-:Y:S01]  /*1f360*/  STL [R1+0x8], R3 ;  /* 0x0000080301007387 */ /* 0x000fe20000100800 */
[----:B0-----:R-:W-:-:S03]  /*1f370*/  SHF.R.S32.HI R0, RZ, 0x1f, R36 ;  /* 0x0000001fff007819 */ /* 0x001fc60000011424 */
[----:B------:R-:W2:Y:S04]  /*1f380*/  LDL R42, [R1+0x78] ;  /* 0x00007800012a7983 */ /* 0x000ea80000100800 */
[----:B------:R-:W-:Y:S04]  /*1f390*/  STL [R1+0x4], R2 ;  /* 0x0000040201007387 */ /* 0x000fe80000100800 */
[----:B------:R-:W3:Y:S04]  /*1f3a0*/  LDL R43, [R1+0x80] ;  /* 0x00008000012b7983 */ /* 0x000ee80000100800 */
[----:B------:R0:W-:Y:S04]  /*1f3b0*/  STL [R1], R0 ;  /* 0x0000000001007387 */ /* 0x0001e80000100800 */
[----:B------:R-:W4:Y:S04]  /*1f3c0*/  LDL R13, [R1+0x31c] ;  /* 0x00031c00010d7983 */ /* 0x000f280000100800 */
[----:B------:R-:W5:Y:S04]  /*1f3d0*/  LDL R12, [R1+0x318] ;  /* 0x00031800010c7983 */ /* 0x000f680000100800 */
[----:B------:R-:W2:Y:S04]  /*1f3e0*/  LDL R11, [R1+0x314] ;  /* 0x00031400010b7983 */ /* 0x000ea80000100800 */
[----:B------:R-:W3:Y:S04]  /*1f3f0*/  LDL R10, [R1+0x310] ;  /* 0x00031000010a7983 */ /* 0x000ee80000100800 */
[----:B------:R-:W3:Y:S04]  /*1f400*/  LDL R7, [R1+0x308] ;  /* 0x0003080001077983 */ /* 0x000ee80000100800 */
[----:B0-----:R-:W3:Y:S04]  /*1f410*/  LDL R0, [R1+0x30c] ;  /* 0x00030c0001007983 */ /* 0x001ee80000100800 */
[----:B------:R-:W3:Y:S04]  /*1f420*/  LDL R9, [R1+0x304] ;  /* 0x0003040001097983 */ /* 0x000ee80000100800 */
        /* <DEDUP_REMOVED lines=20> */
[----:B------:R-:W3:Y:S01]  /*1f570*/  LDL R58, [R1+0x320] ;  /* 0x00032000013a7983 */ /* 0x000ee20000100800 */
[----:B----4-:R-:W-:-:S02]  /*1f580*/  SHF.R.S32.HI R14, RZ, 0x1f, R13 ;  /* 0x0000001fff0e7819 */ /* 0x010fc4000001140d */
[----:B-----5:R-:W-:-:S03]  /*1f590*/  SHF.R.S32.HI R13, RZ, 0x1f, R12 ;  /* 0x0000001fff0d7819 */ /* 0x020fc6000001140c */
[----:B------:R-:W-:Y:S01]  /*1f5a0*/  STL [R1+0x6c], R14 ;  /* 0x00006c0e01007387 */ /* 0x000fe20000100800 */
[----:B--2---:R-:W-:-:S03]  /*1f5b0*/  SHF.R.S32.HI R12, RZ, 0x1f, R11 ;  /* 0x0000001fff0c7819 */ /* 0x004fc6000001140b */
[----:B------:R-:W-:Y:S01]  /*1f5c0*/  STL [R1+0x70], R13 ;  /* 0x0000700d01007387 */ /* 0x000fe20000100800 */
[----:B---3--:R-:W-:-:S03]  /*1f5d0*/  SHF.R.S32.HI R11, RZ, 0x1f, R10 ;  /* 0x0000001fff0b7819 */ /* 0x008fc6000001140a */
[----:B------:R-:W-:Y:S01]  /*1f5e0*/  STL [R1+0x74], R12 ;  /* 0x0000740c01007387 */ /* 0x000fe20000100800 */
[----:B------:R-:W-:-:S03]  /*1f5f0*/  SHF.R.S32.HI R10, RZ, 0x1f, R7 ;  /* 0x0000001fff0a7819 */ /* 0x000fc60000011407 */
[----:B------:R-:W-:Y:S04]  /*1f600*/  STL [R1+0x7c], R11 ;  /* 0x00007c0b01007387 */ /* 0x000fe80000100800 */
[----:B------:R-:W2:Y:S01]  /*1f610*/  LDL R7, [R1+0x2e8] ;  /* 0x0002e80001077983 */ /* 0x000ea20000100800 */
[----:B------:R-:W-:-:S05]  /*1f620*/  SHF.R.S32.HI R0, RZ, 0x1f, R0 ;  /* 0x0000001fff007819 */ /* 0x000fca0000011400 */
[----:B------:R0:W-:Y:S01]  /*1f630*/  STL [R1+0x88], R0 ;  /* 0x0000880001007387 */ /* 0x0001e20000100800 */
[----:B------:R-:W-:-:S03]  /*1f640*/  SHF.R.S32.HI R8, RZ, 0x1f, R8 ;  /* 0x0000001fff087819 */ /* 0x000fc60000011408 */
[----:B------:R-:W-:Y:S01]  /*1f650*/  STL [R1+0x98], R10 ;  /* 0x0000980a01007387 */ /* 0x000fe20000100800 */
[----:B------:R-:W-:Y:S02]  /*1f660*/  SHF.R.S32.HI R5, RZ, 0x1f, R5 ;  /* 0x0000001fff057819 */ /* 0x000fe40000011405 */
[----:B0-----:R-:W-:Y:S02]  /*1f670*/  SHF.R.S32.HI R0, RZ, 0x1f, R9 ;  /* 0x0000001fff007819 */ /* 0x001fe40000011409 */
[----:B------:R-:W-:-:S03]  /*1f680*/  SHF.R.S32.HI R3, RZ, 0x1f, R3 ;  /* 0x0000001fff037819 */ /* 0x000fc60000011403 */
[----:B------:R0:W-:Y:S04]  /*1f690*/  STL [R1+0x9c], R0 ;  /* 0x00009c0001007387 */ /* 0x0001e80000100800 */
[----:B------:R-:W-:Y:S01]  /*1f6a0*/  STL [R1+0xa0], R8 ;  /* 0x0000a00801007387 */ /* 0x000fe20000100800 */
[----:B0-----:R-:W-:-:S03]  /*1f6b0*/  SHF.R.S32.HI R0, RZ, 0x1f, R4 ;  /* 0x0000001fff007819 */ /* 0x001fc60000011404 */
[----:B------:R-:W-:Y:S01]  /*1f6c0*/  STL [R1+0xa4], R5 ;  /* 0x0000a40501007387 */ /* 0x000fe20000100800 */
[----:B------:R-:W-:-:S03]  /*1f6d0*/  SHF.R.S32.HI R2, RZ, 0x1f, R2 ;  /* 0x0000001fff027819 */ /* 0x000fc60000011402 */
[----:B------:R0:W-:Y:S04]  /*1f6e0*/  STL [R1+0xa8], R0 ;  /* 0x0000a80001007387 */ /* 0x0001e80000100800 */
[----:B------:R-:W-:Y:S04]  /*1f6f0*/  STL [R1+0xac], R3 ;  /* 0x0000ac0301007387 */ /* 0x000fe80000100800 */
[----:B------:R-:W3:Y:S01]  /*1f700*/  LDL R30, [R1+0x2e4] ;  /* 0x0002e400011e7983 */ /* 0x000ee20000100800 */
[----:B0-----:R-:W-:-:S03]  /*1f710*/  SHF.R.S32.HI R0, RZ, 0x1f, R6 ;  /* 0x0000001fff007819 */ /* 0x001fc60000011406 */
[----:B------:R-:W-:Y:S04]  /*1f720*/  STL [R1+0xb0], R2 ;  /* 0x0000b00201007387 */ /* 0x000fe80000100800 */
[----:B------:R-:W4:Y:S04]  /*1f730*/  LDL R29, [R1+0x2e0] ;  /* 0x0002e000011d7983 */ /* 0x000f280000100800 */
[----:B------:R0:W-:Y:S04]  /*1f740*/  STL [R1+0xb4], R0 ;  /* 0x0000b40001007387 */ /* 0x0001e80000100800 */
[----:B------:R-:W5:Y:S04]  /*1f750*/  LDL R28, [R1+0x2dc] ;  /* 0x0002dc00011c7983 */ /* 0x000f680000100800 */
        /* <DEDUP_REMOVED lines=19> */
[----:B0-----:R-:W5:Y:S04]  /*1f890*/  LDL R0, [R1+0x290] ;  /* 0x0002900001007983 */ /* 0x001f680000100800 */
[----:B------:R-:W5:Y:S04]  /*1f8a0*/  LDL R9, [R1+0x288] ;  /* 0x0002880001097983 */ /* 0x000f680000100800 */
[----:B------:R-:W5:Y:S01]  /*1f8b0*/  LDL R8, [R1+0x284] ;  /* 0x0002840001087983 */ /* 0x000f620000100800 */
[----:B--2---:R-:W-:-:S05]  /*1f8c0*/  SHF.R.S32.HI R2, RZ, 0x1f, R7 ;  /* 0x0000001fff027819 */ /* 0x004fca0000011407 */
[----:B------:R0:W-:Y:S04]  /*1f8d0*/  STL [R1+0xb8], R2 ;  /* 0x0000b80201007387 */ /* 0x0001e80000100800 */
[----:B------:R-:W2:Y:S04]  /*1f8e0*/  LDL R5, [R1+0x280] ;  /* 0x0002800001057983 */ /* 0x000ea80000100800 */
[----:B------:R-:W2:Y:S04]  /*1f8f0*/  LDL R4, [R1+0x278] ;  /* 0x0002780001047983 */ /* 0x000ea80000100800 */
[----:B------:R-:W2:Y:S04]  /*1f900*/  LDL R3, [R1+0x274] ;  /* 0x0002740001037983 */ /* 0x000ea80000100800 */
[----:B0-----:R-:W2:Y:S04]  /*1f910*/  LDL R2, [R1+0x270] ;  /* 0x0002700001027983 */ /* 0x001ea80000100800 */
[----:B------:R-:W2:Y:S01]  /*1f920*/  LDL R7, [R1+0x26c] ;  /* 0x00026c0001077983 */ /* 0x000ea20000100800 */
[----:B---3--:R-:W-:-:S05]  /*1f930*/  SHF.R.S32.HI R30, RZ, 0x1f, R30 ;  /* 0x0000001fff1e7819 */ /* 0x008fca000001141e */
[----:B------:R4:W-:Y:S02]  /*1f940*/  STL [R1+0xbc], R30 ;  /* 0x0000bc1e01007387 */ /* 0x0009e40000100800 */
[----:B----4-:R-:W-:Y:S02]  /*1f950*/  SHF.R.S32.HI R30, RZ, 0x1f, R29 ;  /* 0x0000001fff1e7819 */ /* 0x010fe4000001141d */
[----:B-----5:R-:W-:Y:S02]  /*1f960*/  SHF.R.S32.HI R29, RZ, 0x1f, R28 ;  /* 0x0000001fff1d7819 */ /* 0x020fe4000001141c */
[----:B------:R-:W-:Y:S01]  /*1f970*/  SHF.R.S32.HI R28, RZ, 0x1f, R27 ;  /* 0x0000001fff1c7819 */ /* 0x000fe2000001141b */
[----:B------:R-:W-:Y:S01]  /*1f980*/  STL [R1+0xc0], R30 ;  /* 0x0000c01e01007387 */ /* 0x000fe20000100800 */
[----:B------:R-:W-:-:S03]  /*1f990*/  SHF.R.S32.HI R27, RZ, 0x1f, R26 ;  /* 0x0000001fff1b7819 */ /* 0x000fc6000001141a */
        /* <DEDUP_REMOVED lines=34> */
[----:B------:R-:W-:Y:S04]  /*1fbc0*/  STL [R1+0x10c], R12 ;  /* 0x00010c0c01007387 */ /* 0x000fe80000100800 */
[----:B------:R-:W-:Y:S04]  /*1fbd0*/  STL [R1+0x110], R11 ;  /* 0x0001100b01007387 */ /* 0x000fe80000100800 */
[----:B------:R-:W3:Y:S01]  /*1fbe0*/  LDL R6, [R1+0x268] ;  /* 0x0002680001067983 */ /* 0x000ee20000100800 */
[----:B------:R-:W-:-:S05]  /*1fbf0*/  SHF.R.S32.HI R0, RZ, 0x1f, R0 ;  /* 0x0000001fff007819 */ /* 0x000fca0000011400 */
[----:B------:R0:W-:Y:S01]  /*1fc00*/  STL [R1+0x114], R0 ;  /* 0x0001140001007387 */ /* 0x0001e20000100800 */
[----:B------:R-:W-:-:S03]  /*1fc10*/  SHF.R.S32.HI R8, RZ, 0x1f, R8 ;  /* 0x0000001fff087819 */ /* 0x000fc60000011408 */
[----:B------:R-:W-:Y:S01]  /*1fc20*/  STL [R1+0x118], R10 ;  /* 0x0001180a01007387 */ /* 0x000fe20000100800 */
[----:B0-----:R-:W-:-:S05]  /*1fc30*/  SHF.R.S32.HI R0, RZ, 0x1f, R9 ;  /* 0x0000001fff007819 */ /* 0x001fca0000011409 */
[----:B------:R0:W-:Y:S04]  /*1fc40*/  STL [R1+0x11c], R0 ;  /* 0x00011c0001007387 */ /* 0x0001e80000100800 */
[----:B------:R-:W-:Y:S01]  /*1fc50*/  STL [R1+0x120], R8 ;  /* 0x0001200801007387 */ /* 0x000fe20000100800 */
[----:B--2---:R-:W-:Y:S02]  /*1fc60*/  SHF.R.S32.HI R5, RZ, 0x1f, R5 ;  /* 0x0000001fff057819 */ /* 0x004fe40000011405 */
[----:B0-----:R-:W-:-:S03]  /*1fc70*/  SHF.R.S32.HI R0, RZ, 0x1f, R4 ;  /* 0x0000001fff007819 */ /* 0x001fc60000011404 */
[----:B------:R-:W-:Y:S01]  /*1fc80*/  STL [R1+0x124], R5 ;  /* 0x0001240501007387 */ /* 0x000fe20000100800 */
[----:B------:R-:W-:-:S03]  /*1fc90*/  SHF.R.S32.HI R3, RZ, 0x1f, R3 ;  /* 0x0000001fff037819 */ /* 0x000fc60000011403 */
[----:B------:R0:W-:Y:S01]  /*1fca0*/  STL [R1+0x128], R0 ;  /* 0x0001280001007387 */ /* 0x0001e20000100800 */
[----:B------:R-:W-:-:S03]  /*1fcb0*/  SHF.R.S32.HI R2, RZ, 0x1f, R2 ;  /* 0x0000001fff027819 */ /* 0x000fc60000011402 */
[----:B------:R-:W-:Y:S04]  /*1fcc0*/  STL [R1+0x12c], R3 ;  /* 0x00012c0301007387 */ /* 0x000fe80000100800 */
[----:B------:R-:W2:Y:S01]  /*1fcd0*/  LDL R30, [R1+0x264] ;  /* 0x00026400011e7983 */ /* 0x000ea20000100800 */
        /* <DEDUP_REMOVED lines=27> */
[----:B---3--:R-:W-:-:S05]  /*1fe90*/  SHF.R.S32.HI R2, RZ, 0x1f, R6 ;  /* 0x0000001fff027819 */ /* 0x008fca0000011406 */
[----:B------:R0:W-:Y:S04]  /*1fea0*/  STL [R1+0x138], R2 ;  /* 0x0001380201007387 */ /* 0x0001e80000100800 */
[----:B------:R-:W3:Y:S04]  /*1feb0*/  LDL R5, [R1+0x200] ;  /* 0x0002000001057983 */ /* 0x000ee80000100800 */
[----:B------:R-:W3:Y:S04]  /*1fec0*/  LDL R4, [R1+0x1fc] ;  /* 0x0001fc0001047983 */ /* 0x000ee80000100800 */
[----:B------:R-:W3:Y:S04]  /*1fed0*/  LDL R3, [R1+0x1f8] ;  /* 0x0001f80001037983 */ /* 0x000ee80000100800 */
[----:B0-----:R-:W3:Y:S04]  /*1fee0*/  LDL R2, [R1+0x1f4] ;  /* 0x0001f40001027983 */ /* 0x001ee80000100800 */
[----:B------:R-:W3:Y:S01]  /*1fef0*/  LDL R6, [R1+0x1f0] ;  /* 0x0001f00001067983 */ /* 0x000ee20000100800 */
[----:B--2---:R-:W-:-:S05]  /*1ff00*/  SHF.R.S32.HI R30, RZ, 0x1f, R30 ;  /* 0x0000001fff1e7819 */ /* 0x004fca000001141e */
        /* <DEDUP_REMOVED lines=42> */
[----:B------:R-:W2:Y:S01]  /*201b0*/  LDL R7, [R1+0x1ec] ;  /* 0x0001ec0001077983 */ /* 0x000ea20000100800 */
[----:B------:R-:W-:-:S05]  /*201c0*/  SHF.R.S32.HI R0, RZ, 0x1f, R0 ;  /* 0x0000001fff007819 */ /* 0x000fca0000011400 */
[----:B------:R0:W-:Y:S01]  /*201d0*/  STL [R1+0x190], R0 ;  /* 0x0001900001007387 */ /* 0x0001e20000100800 */
[----:B------:R-:W-:-:S03]  /*201e0*/  SHF.R.S32.HI R8, RZ, 0x1f, R8 ;  /* 0x0000001fff087819 */ /* 0x000fc60000011408 */
[----:B------:R-:W-:Y:S01]  /*201f0*/  STL [R1+0x194], R10 ;  /* 0x0001940a01007387 */ /* 0x000fe20000100800 */
[----:B0-----:R-:W-:-:S05]  /*20200*/  SHF.R.S32.HI R0, RZ, 0x1f, R9 ;  /* 0x0000001fff007819 */ /* 0x001fca0000011409 */
[----:B------:R0:W-:Y:S01]  /*20210*/  STL [R1+0x198], R0 ;  /* 0x0001980001007387 */ /* 0x0001e20000100800 */
[----:B---3--:R-:W-:-:S03]  /*20220*/  SHF.R.S32.HI R5, RZ, 0x1f, R5 ;  /* 0x0000001fff057819 */ /* 0x008fc60000011405 */
[----:B------:R-:W-:Y:S01]  /*20230*/  STL [R1+0x19c], R8 ;  /* 0x00019c0801007387 */ /* 0x000fe20000100800 */
[----:B0-----:R-:W-:-:S03]  /*20240*/  SHF.R.S32.HI R0, RZ, 0x1f, R4 ;  /* 0x0000001fff007819 */ /* 0x001fc60000011404 */
[----:B------:R-:W-:Y:S01]  /*20250*/  STL [R1+0x1a0], R5 ;  /* 0x0001a00501007387 */ /* 0x000fe20000100800 */
[----:B------:R-:W-:-:S03]  /*20260*/  SHF.R.S32.HI R3, RZ, 0x1f, R3 ;  /* 0x0000001fff037819 */ /* 0x000fc60000011403 */
[----:B------:R0:W-:Y:S01]  /*20270*/  STL [R1+0x1a4], R0 ;  /* 0x0001a40001007387 */ /* 0x0001e20000100800 */
[----:B------:R-:W-:-:S03]  /*20280*/  SHF.R.S32.HI R2, RZ, 0x1f, R2 ;  /* 0x0000001fff027819 */ /* 0x000fc60000011402 */
        /* <DEDUP_REMOVED lines=279> */
[----:B------:R1:W-:Y:S04]  /*21400*/  STL [R1+0x62c], R3 ;  /* 0x00062c0301007387 */ /* 0x0003e80000100800 */
        /* <DEDUP_REMOVED lines=27> */
[----:B-1----:R-:W5:Y:S01]  /*215c0*/  LDL R3, [R1+0x660] ;  /* 0x0006600001037983 */ /* 0x002f620000100800 */
[----:B---3--:R-:W-:-:S05]  /*215d0*/  SHF.R.S32.HI R0, RZ, 0x1f, R6 ;  /* 0x0000001fff007819 */ /* 0x008fca0000011406 */
[----:B------:R0:W-:Y:S04]  /*215e0*/  STL [R1+0x648], R0 ;  /* 0x0006480001007387 */ /* 0x0001e80000100800 */
[----:B------:R-:W3:Y:S04]  /*215f0*/  LDL R2, [R1+0x668] ;  /* 0x0006680001027983 */ /* 0x000ee80000100800 */
[----:B------:R-:W3:Y:S04]  /*21600*/  LDL R7, [R1+0x670] ;  /* 0x0006700001077983 */ /* 0x000ee80000100800 */
[----:B------:R-:W3:Y:S04]  /*21610*/  LDL R6, [R1+0x678] ;  /* 0x0006780001067983 */ /* 0x000ee80000100800 */
[----:B------:R-:W3:Y:S04]  /*21620*/  LDL R16, [R1+0x680] ;  /* 0x0006800001107983 */ /* 0x000ee80000100800 */
[----:B0-----:R-:W3:Y:S01]  /*21630*/  LDL R0, [R1+0x684] ;  /* 0x0006840001007983 */ /* 0x001ee20000100800 */
[----:B--2---:R-:W-:-:S05]  /*21640*/  SHF.R.S32.HI R30, RZ, 0x1f, R30 ;  /* 0x0000001fff1e7819 */ /* 0x004fca000001141e */
[----:B------:R0:W-:Y:S01]  /*21650*/  STL [R1+0x650], R30 ;  /* 0x0006501e01007387 */ /* 0x0001e20000100800 */
[----:B----4-:R-:W-:-:S03]  /*21660*/  SHF.R.S32.HI R29, RZ, 0x1f, R29 ;  /* 0x0000001fff1d7819 */ /* 0x010fc6000001141d */
[----:B0-----:R-:W2:Y:S01]  /*21670*/  LDL.LU R30, [R1+0x57e8] ;  /* 0x0057e800011e7983 */ /* 0x001ea20000300800 */
[----:B-----5:R-:W-:-:S03]  /*21680*/  SHF.R.S32.HI R28, RZ, 0x1f, R28 ;  /* 0x0000001fff1c7819 */ /* 0x020fc6000001141c */
[----:B------:R0:W-:Y:S01]  /*21690*/  STL [R1+0x65c], R29 ;  /* 0x00065c1d01007387 */ /* 0x0001e20000100800 */
[----:B------:R-:W-:Y:S02]  /*216a0*/  SHF.R.S32.HI R27, RZ, 0x1f, R27 ;  /* 0x0000001fff1b7819 */ /* 0x000fe4000001141b */
[----:B------:R-:W-:Y:S01]  /*216b0*/  SHF.R.S32.HI R26, RZ, 0x1f, R26 ;  /* 0x0000001fff1a7819 */ /* 0x000fe2000001141a */
[----:B0-----:R-:W4:Y:S01]  /*216c0*/  LDL.LU R29, [R1+0x57e4] ;  /* 0x0057e400011d7983 */ /* 0x001f220000300800 */
[----:B------:R-:W-:-:S03]  /*216d0*/  SHF.R.S32.HI R25, RZ, 0x1f, R25 ;  /* 0x0000001fff197819 */ /* 0x000fc60000011419 */
[----:B------:R0:W-:Y:S01]  /*216e0*/  STL [R1+0x664], R28 ;  /* 0x0006641c01007387 */ /* 0x0001e20000100800 */
[----:B------:R-:W-:Y:S02]  /*216f0*/  SHF.R.S32.HI R24, RZ, 0x1f, R24 ;  /* 0x0000001fff187819 */ /* 0x000fe40000011418 */
[----:B------:R-:W-:Y:S01]  /*21700*/  SHF.R.S32.HI R23, RZ, 0x1f, R23 ;  /* 0x0000001fff177819 */ /* 0x000fe20000011417 */
[----:B0-----:R-:W5:Y:S04]  /*21710*/  LDL.LU R28, [R1+0x57e0] ;  /* 0x0057e000011c7983 */ /* 0x001f680000300800 */
[----:B------:R0:W-:Y:S01]  /*21720*/  STL [R1+0x66c], R27 ;  /* 0x00066c1b01007387 */ /* 0x0001e20000100800 */
[----:B------:R-:W-:Y:S02]  /*21730*/  SHF.R.S32.HI R22, RZ, 0x1f, R22 ;  /* 0x0000001fff167819 */ /* 0x000fe40000011416 */
[----:B------:R-:W-:Y:S01]  /*21740*/  SHF.R.S32.HI R21, RZ, 0x1f, R21 ;  /* 0x0000001fff157819 */ /* 0x000fe20000011415 */
[----:B0-----:R-:W2:Y:S04]  /*21750*/  LDL.LU R27, [R1+0x57dc] ;  /* 0x0057dc00011b7983 */ /* 0x001ea80000300800 */
[----:B------:R0:W-:Y:S01]  /*21760*/  STL [R1+0x674], R26 ;  /* 0x0006741a01007387 */ /* 0x0001e20000100800 */
[----:B------:R-:W-:-:S03]  /*21770*/  SHF.R.S32.HI R20, RZ, 0x1f, R20 ;  /* 0x0000001fff147819 */ /* 0x000fc60000011414 */
[----:B0-----:R-:W4:Y:S04]  /*21780*/  LDL.LU R26, [R1+0x57d8] ;  /* 0x0057d800011a7983 */ /* 0x001f280000300800 */
[----:B------:R0:W-:Y:S01]  /*21790*/  STL [R1+0x67c], R25 ;  /* 0x00067c1901007387 */ /* 0x0001e20000100800 */
[----:B------:R-:W-:-:S03]  /*217a0*/  SHF.R.S32.HI R19, RZ, 0x1f, R19 ;  /* 0x0000001fff137819 */ /* 0x000fc60000011413 */
[----:B0-----:R-:W5:Y:S04]  /*217b0*/  LDL.LU R25, [R1+0x57d4] ;  /* 0x0057d40001197983 */ /* 0x001f680000300800 */
[----:B------:R0:W-:Y:S01]  /*217c0*/  STL [R1+0x688], R24 ;  /* 0x0006881801007387 */ /* 0x0001e20000100800 */
[----:B------:R-:W-:-:S03]  /*217d0*/  SHF.R.S32.HI R18, RZ, 0x1f, R18 ;  /* 0x0000001fff127819 */ /* 0x000fc60000011412 */
        /* <DEDUP_REMOVED lines=38> */
[----:B---3--:R-:W-:-:S03]  /*21a40*/  SHF.R.S32.HI R2, RZ, 0x1f, R2 ;  /* 0x0000001fff027819 */ /* 0x008fc60000011402 */
[----:B0-----:R-:W3:Y:S04]  /*21a50*/  LDL.LU R9, [R1+0x579c] ;  /* 0x00579c0001097983 */ /* 0x001ee80000300800 */
[----:B------:R0:W-:Y:S01]  /*21a60*/  STL [R1+0x6e0], R8 ;  /* 0x0006e00801007387 */ /* 0x0001e20000100800 */
[----:B------:R-:W-:-:S03]  /*21a70*/  SHF.R.S32.HI R7, RZ, 0x1f, R7 ;  /* 0x0000001fff077819 */ /* 0x000fc60000011407 */
[----:B0-----:R-:W4:Y:S04]  /*21a80*/  LDL.LU R8, [R1+0x5798] ;  /* 0x0057980001087983 */ /* 0x001f280000300800 */
[----:B------:R0:W-:Y:S01]  /*21a90*/  STL [R1+0x6e4], R5 ;  /* 0x0006e40501007387 */ /* 0x0001e20000100800 */
[----:B------:R-:W-:-:S03]  /*21aa0*/  SHF.R.S32.HI R6, RZ, 0x1f, R6 ;  /* 0x0000001fff067819 */ /* 0x000fc60000011406 */
[----:B0-----:R-:W5:Y:S04]  /*21ab0*/  LDL.LU R5, [R1+0x5794] ;  /* 0x0057940001057983 */ /* 0x001f680000300800 */
[----:B------:R0:W-:Y:S04]  /*21ac0*/  STL [R1+0x6e8], R15 ;  /* 0x0006e80f01007387 */ /* 0x0001e80000100800 */
[----:B0-----:R-:W2:Y:S04]  /*21ad0*/  LDL.LU R15, [R1+0x64] ;  /* 0x00006400010f7983 */ /* 0x001ea80000300800 */
[----:B------:R0:W-:Y:S04]  /*21ae0*/  STL [R1+0x6f0], R4 ;  /* 0x0006f00401007387 */ /* 0x0001e80000100800 */
[----:B0-----:R-:W3:Y:S04]  /*21af0*/  LDL.LU R4, [R1+0x5790] ;  /* 0x0057900001047983 */ /* 0x001ee80000300800 */
[----:B------:R0:W-:Y:S04]  /*21b00*/  STL [R1+0x6f4], R3 ;  /* 0x0006f40301007387 */ /* 0x0001e80000100800 */
[----:B0-----:R-:W4:Y:S04]  /*21b10*/  LDL.LU R3, [R1+0x578c] ;  /* 0x00578c0001037983 */ /* 0x001f280000300800 */
[----:B------:R0:W-:Y:S04]  /*21b20*/  STL [R1+0x6f8], R2 ;  /* 0x0006f80201007387 */ /* 0x0001e80000100800 */
[----:B0-----:R-:W5:Y:S04]  /*21b30*/  LDL.LU R2, [R1+0x5788] ;  /* 0x0057880001027983 */ /* 0x001f680000300800 */
[----:B------:R0:W-:Y:S04]  /*21b40*/  STL [R1+0x6fc], R7 ;  /* 0x0006fc0701007387 */ /* 0x0001e80000100800 */
[----:B0-----:R-:W2:Y:S04]  /*21b50*/  LDL.LU R7, [R1+0x5784] ;  /* 0x0057840001077983 */ /* 0x001ea80000300800 */
[----:B------:R0:W-:Y:S04]  /*21b60*/  STL [R1+0x700], R6 ;  /* 0x0007000601007387 */ /* 0x0001e80000100800 */
[----:B0-----:R-:W3:Y:S01]  /*21b70*/  LDL.LU R6, [R1+0x5780] ;  /* 0x0057800001067983 */ /* 0x001ee20000300800 */
[----:B------:R-:W-:-:S02]  /*21b80*/  SHF.R.S32.HI R16, RZ, 0x1f, R16 ;  /* 0x0000001fff107819 */ /* 0x000fc40000011410 */
[----:B------:R-:W-:-:S03]  /*21b90*/  SHF.R.S32.HI R0, RZ, 0x1f, R0 ;  /* 0x0000001fff007819 */ /* 0x000fc60000011400 */
[----:B------:R3:W-:Y:S02]  /*21ba0*/  STL [R1+0x704], R16 ;  /* 0x0007041001007387 */ /* 0x0007e40000100800 */
[----:B---3--:R-:W-:Y:S02]  /*21bb0*/  SHF.R.S32.HI R16, RZ, 0x1f, R6 ;  /* 0x0000001fff107819 */ /* 0x008fe40000011406 */
[----:B------:R-:W3:Y:S04]  /*21bc0*/  LDL.LU R6, [R1+0x577c] ;  /* 0x00577c0001067983 */ /* 0x000ee80000300800 */
[----:B------:R2:W-:Y:S02]  /*21bd0*/  STL [R1+0x708], R0 ;  /* 0x0007080001007387 */ /* 0x0005e40000100800 */
[----:B--2---:R-:W-:-:S02]  /*21be0*/  SHF.R.S32.HI R0, RZ, 0x1f, R7 ;  /* 0x0000001fff007819 */ /* 0x004fc40000011407 */
[----:B------:R-:W2:Y:S04]  /*21bf0*/  LDL.LU R7, [R1+0x5778] ;  /* 0x0057780001077983 */ /* 0x000ea80000300800 */
[----:B------:R0:W-:Y:S04]  /*21c00*/  STL [R1+0x70c], R16 ;  /* 0x00070c1001007387 */ /* 0x0001e80000100800 */
[----:B0-----:R-:W2:Y:S04]  /*21c10*/  LDL.LU R16, [R1+0x60] ;  /* 0x0000600001107983 */ /* 0x001ea80000300800 */
[----:B------:R5:W-:Y:S02]  /*21c20*/  STL [R1+0x710], R0 ;  /* 0x0007100001007387 */ /* 0x000be40000100800 */
[----:B-----5:R-:W-:-:S02]  /*21c30*/  SHF.R.S32.HI R0, RZ, 0x1f, R2 ;  /* 0x0000001fff007819 */ /* 0x020fc40000011402 */
[----:B------:R-:W5:Y:S04]  /*21c40*/  LDL.LU R2, [R1+0x5774] ;  /* 0x0057740001027983 */ /* 0x000f680000300800 */
[----:B------:R4:W-:Y:S02]  /*21c50*/  STL [R1+0x714], R0 ;  /* 0x0007140001007387 */ /* 0x0009e40000100800 */
[----:B----4-:R-:W-:Y:S02]  /*21c60*/  SHF.R.S32.HI R0, RZ, 0x1f, R3 ;  /* 0x0000001fff007819 */ /* 0x010fe40000011403 */
[----:B------:R-:W4:Y:S04]  /*21c70*/  LDL.LU R3, [R1+0x5770] ;  /* 0x0057700001037983 */ /* 0x000f280000300800 */
[----:B------:R0:W-:Y:S02]  /*21c80*/  STL [R1+0x718], R0 ;  /* 0x0007180001007387 */ /* 0x0001e40000100800 */
[----:B0-----:R-:W-:-:S02]  /*21c90*/  SHF.R.S32.HI R0, RZ, 0x1f, R4 ;  /* 0x0000001fff007819 */ /* 0x001fc40000011404 */
[----:B------:R-:W3:Y:S04]  /*21ca0*/  LDL.LU R4, [R1+0x576c] ;  /* 0x00576c0001047983 */ /* 0x000ee80000300800 */
[----:B------:R0:W-:Y:S02]  /*21cb0*/  STL [R1+0x71c], R0 ;  /* 0x00071c0001007387 */ /* 0x0001e40000100800 */
[----:B0-----:R-:W-:Y:S02]  /*21cc0*/  SHF.R.S32.HI R0, RZ, 0x1f, R5 ;  /* 0x0000001fff007819 */ /* 0x001fe40000011405 */
[----:B------:R-:W2:Y:S04]  /*21cd0*/  LDL.LU R5, [R1+0x5768] ;  /* 0x0057680001057983 */ /* 0x000ea80000300800 */
[----:B------:R0:W-:Y:S02]  /*21ce0*/  STL [R1+0x720], R0 ;  /* 0x0007200001007387 */ /* 0x0001e40000100800 */
[----:B0-----:R-:W-:-:S02]  /*21cf0*/  SHF.R.S32.HI R0, RZ, 0x1f, R8 ;  /* 0x0000001fff007819 */ /* 0x001fc40000011408 */
[----:B------:R-:W2:Y:S04]  /*21d00*/  LDL.LU R8, [R1+0x5764] ;  /* 0x0057640001087983 */ /* 0x000ea80000300800 */
[----:B------:R0:W-:Y:S02]  /*21d10*/  STL [R1+0x724], R0 ;  /* 0x0007240001007387 */ /* 0x0001e40000100800 */
[----:B0-----:R-:W-:Y:S02]  /*21d20*/  SHF.R.S32.HI R0, RZ, 0x1f, R9 ;  /* 0x0000001fff007819 */ /* 0x001fe40000011409 */
[----:B-----5:R-:W-:-:S05]  /*21d30*/  IADD3 R9, P4, R10, R2, RZ ;  /* 0x000000020a097210 */ /* 0x020fca0007f9e0ff */
[----:B------:R4:W-:Y:S02]  /*21d40*/  STL [R1+0x4ac0], R9 ;  /* 0x004ac00901007387 */ /* 0x0009e40000100800 */
[----:B----4-:R-:W-:-:S05]  /*21d50*/  IADD3 R9, P6, R10, R3, RZ ;  /* 0x000000030a097210 */ /* 0x010fca0007fde0ff */
[----:B------:R3:W-:Y:S02]  /*21d60*/  STL [R1+0x4ac4], R9 ;  /* 0x004ac40901007387 */ /* 0x0007e40000100800 */
[----:B---3--:R-:W-:-:S05]  /*21d70*/  IADD3 R9, P3, R10, R4, RZ ;  /* 0x000000040a097210 */ /* 0x008fca0007f7e0ff */
[----:B------:R2:W-:Y:S02]  /*21d80*/  STL [R1+0x4ac8], R9 ;  /* 0x004ac80901007387 */ /* 0x0005e40000100800 */
[----:B--2---:R-:W-:Y:S02]  /*21d90*/  IADD3 R9, P2, R10, R5, RZ ;  /* 0x000000050a097210 */ /* 0x004fe40007f5e0ff */
[----:B------:R-:W2:Y:S04]  /*21da0*/  LDL.LU R10, [R1+0x68] ;  /* 0x00006800010a7983 */ /* 0x000ea80000300800 */
[----:B------:R0:W-:Y:S02]  /*21db0*/  STL [R1+0x4ab0], R9 ;  /* 0x004ab00901007387 */ /* 0x0001e40000100800 */
[----:B0-----:R-:W-:-:S05]  /*21dc0*/  IADD3 R9, P1, R11, R2, RZ ;  /* 0x000000020b097210 */ /* 0x001fca0007f3e0ff */
[----:B------:R0:W-:Y:S02]  /*21dd0*/  STL [R1+0x4ab4], R9 ;  /* 0x004ab40901007387 */ /* 0x0001e40000100800 */
[----:B0-----:R-:W-:-:S05]  /*21de0*/  IADD3 R9, P0, R11, R3, RZ ;  /* 0x000000030b097210 */ /* 0x001fca0007f1e0ff */
[----:B------:R2:W-:Y:S02]  /*21df0*/  STL [R1+0x4ab8], R9 ;  /* 0x004ab80901007387 */ /* 0x0005e40000100800 */
[----:B--2---:R-:W-:-:S05]  /*21e00*/  IMAD.X R9, R10, 0x1, R6, P4 ;  /* 0x000000010a097824 */ /* 0x004fca00020e0606 */
[----:B------:R0:W-:Y:S02]  /*21e10*/  STL [R1+0x4aa8], R9 ;  /* 0x004aa80901007387 */ /* 0x0001e40000100800 */
[----:B0-----:R-:W-:-:S05]  /*21e20*/  IADD3 R9, P5, R11, R4, RZ ;  /* 0x000000040b097210 */ /* 0x001fca0007fbe0ff */
[----:B------:R0:W-:Y:S02]  /*21e30*/  STL [R1+0x4abc], R9 ;  /* 0x004abc0901007387 */ /* 0x0001e40000100800 */
[----:B0-----:R-:W-:-:S05]  /*21e40*/  IMAD.X R9, R10, 0x1, R7, P6 ;  /* 0x000000010a097824 */ /* 0x001fca00030e0607 */
[----:B------:R0:W-:Y:S04]  /*21e50*/  STL [R1+0x4aac], R9 ;  /* 0x004aac0901007387 */ /* 0x0001e80000100800 */
[----:B0-----:R-:W2:Y:S01]  /*21e60*/  LDL.LU R9, [R1+0x5760] ;  /* 0x0057600001097983 */ /* 0x001ea20000300800 */
[----:B------:R-:W-:-:S05]  /*21e70*/  IADD3 R11, P4, R11, R5, RZ ;  /* 0x000000050b0b7210 */ /* 0x000fca0007f9e0ff */
[----:B------:R0:W-:Y:S02]  /*21e80*/  STL [R1+0x4aa0], R11 ;  /* 0x004aa00b01007387 */ /* 0x0001e40000100800 */
[----:B0-----:R-:W-:-:S05]  /*21e90*/  IMAD.X R11, R10, 0x1, R8, P3 ;  /* 0x000000010a0b7824 */ /* 0x001fca00018e0608 */
[----:B------:R0:W-:Y:S02]  /*21ea0*/  STL [R1+0x4a9c], R11 ;  /* 0x004a9c0b01007387 */ /* 0x0001e40000100800 */
[----:B0-----:R-:W-:-:S05]  /*21eb0*/  IADD3 R11, P3, R12, R2, RZ ;  /* 0x000000020c0b7210 */ /* 0x001fca0007f7e0ff */
[----:B------:R0:W-:Y:S01]  /*21ec0*/  STL [R1+0x4aa4], R11 ;  /* 0x004aa40b01007387 */ /* 0x0001e20000100800 */
[----:B--2---:R-:W-:Y:S01]  /*21ed0*/  IMAD.X R10, R10, 0x1, R9, P2 ;  /* 0x000000010a0a7824 */ /* 0x004fe200010e0609 */
[----:B0-----:R-:W-:-:S04]  /*21ee0*/  IADD3 R11, P2, R12, R3, RZ ;  /* 0x000000030c0b7210 */ /* 0x001fc80007f5e0ff */
[----:B------:R0:W-:Y:S04]  /*21ef0*/  STL [R1+0x4a88], R10 ;  /* 0x004a880a01007387 */ /* 0x0001e80000100800 */
[----:B------:R1:W-:Y:S01]  /*21f00*/  STL [R1+0x4a94], R11 ;  /* 0x004a940b01007387 */ /* 0x0003e20000100800 */
[----:B0-----:R-:W-:Y:S01]  /*21f10*/  IMAD.X R10, R15, 0x1, R6, P1 ;  /* 0x000000010f0a7824 */ /* 0x001fe200008e0606 */
[----:B-1----:R-:W-:-:S04]  /*21f20*/  IADD3 R11, P1, R12, R4, RZ ;  /* 0x000000040c0b7210 */ /* 0x002fc80007f3e0ff */
[----:B------:R0:W-:Y:S04]  /*21f30*/  STL [R1+0x4a8c], R10 ;  /* 0x004a8c0a01007387 */ /* 0x0001e80000100800 */
[----:B------:R1:W-:Y:S01]  /*21f40*/  STL [R1+0x4a98], R11 ;  /* 0x004a980b01007387 */ /* 0x0003e20000100800 */
[C---:B0-----:R-:W-:Y:S01]  /*21f50*/  IMAD.X R10, R15.reuse, 0x1, R7, P0 ;  /* 0x000000010f0a7824 */ /* 0x041fe200000e0607 */
[----:B-1----:R-:W-:Y:S02]  /*21f60*/  IADD3 R11, P0, R12, R5, RZ ;  /* 0x000000050c0b7210 */ /* 0x002fe40007f1e0ff */
[----:B------:R-:W2:Y:S04]  /*21f70*/  LDL.LU R12, [R1+0x58] ;  /* 0x00005800010c7983 */ /* 0x000ea80000300800 */
[----:B------:R0:W-:Y:S04]  /*21f80*/  STL [R1+0x4a90], R10 ;  /* 0x004a900a01007387 */ /* 0x0001e80000100800 */
[----:B------:R1:W-:Y:S01]  /*21f90*/  STL [R1+0x4a80], R11 ;  /* 0x004a800b01007387 */ /* 0x0003e20000100800 */
[----:B0-----:R-:W-:-:S03]  /*21fa0*/  IMAD.X R10, R15, 0x1, R8, P5 ;  /* 0x000000010f0a7824 */ /* 0x001fc600028e0608 */
[----:B-1----:R-:W3:Y:S04]  /*21fb0*/  LDL.LU R11, [R1+0x54] ;  /* 0x00005400010b7983 */ /* 0x002ee80000300800 */
[----:B------:R0:W-:Y:S01]  /*21fc0*/  STL [R1+0x4a7c], R10 ;  /* 0x004a7c0a01007387 */ /* 0x0001e20000100800 */
[----:B------:R-:W-:Y:S01]  /*21fd0*/  IMAD.X R15, R15, 0x1, R9, P4 ;  /* 0x000000010f0f7824 */ /* 0x000fe200020e0609 */
[----:B0-----:R-:W-:-:S05]  /*21fe0*/  IADD3 R10, P5, R13, R2, RZ ;  /* 0x000000020d0a7210 */ /* 0x001fca0007fbe0ff */
[----:B------:R0:W-:Y:S04]  /*21ff0*/  STL [R1+0x4a84], R10 ;  /* 0x004a840a01007387 */ /* 0x0001e80000100800 */
[----:B------:R1:W-:Y:S01]  /*22000*/  STL [R1+0x4a68], R15 ;  /* 0x004a680f01007387 */ /* 0x0003e20000100800 */
[----:B0-----:R-:W-:Y:S01]  /*22010*/  IADD3 R10, P4, R13, R3, RZ ;  /* 0x000000030d0a7210 */ /* 0x001fe20007f9e0ff */
[----:B-1----:R-:W-:-:S04]  /*22020*/  IMAD.X R15, R16, 0x1, R6, P3 ;  /* 0x00000001100f7824 */ /* 0x002fc800018e0606 */
[----:B------:R0:W-:Y:S04]  /*22030*/  STL [R1+0x4a74], R10 ;  /* 0x004a740a01007387 */ /* 0x0001e80000100800 */
[----:B------:R1:W-:Y:S01]  /*22040*/  STL [R1+0x4a6c], R15 ;  /* 0x004a6c0f01007387 */ /* 0x0003e20000100800 */
[----:B0-----:R-:W-:Y:S01]  /*22050*/  IADD3 R10, P3, R13, R4, RZ ;  /* 0x000000040d0a7210 */ /* 0x001fe20007f7e0ff */
[----:B-1----:R-:W-:-:S04]  /*22060*/  IMAD.X R15, R16, 0x1, R7, P2 ;  /* 0x00000001100f7824 */ /* 0x002fc800010e0607 */
[----:B------:R0:W-:Y:S02]  /*22070*/  STL [R1+0x4a78], R10 ;  /* 0x004a780a01007387 */ /* 0x0001e40000100800 */
[----:B0-----:R-:W-:Y:S02]  /*22080*/  IADD3 R10, P2, R13, R5, RZ ;  /* 0x000000050d0a7210 */ /* 0x001fe40007f5e0ff */
[----:B------:R-:W4:Y:S04]  /*22090*/  LDL.LU R13, [R1+0x5c] ;  /* 0x00005c00010d7983 */ /* 0x000f280000300800 */
[----:B------:R0:W-:Y:S04]  /*220a0*/  STL [R1+0x4a70], R15 ;  /* 0x004a700f01007387 */ /* 0x0001e80000100800 */
[----:B------:R1:W-:Y:S01]  /*220b0*/  STL [R1+0x4a60], R10 ;  /* 0x004a600a01007387 */ /* 0x0003e20000100800 */
[----:B0-----:R-:W-:-:S03]  /*220c0*/  IMAD.X R15, R16, 0x1, R8, P1 ;  /* 0x00000001100f7824 */ /* 0x001fc600008e0608 */
[----:B-1----:R-:W5:Y:S04]  /*220d0*/  LDL.LU R10, [R1+0x50] ;  /* 0x00005000010a7983 */ /* 0x002f680000300800 */
[----:B------:R0:W-:Y:S02]  /*220e0*/  STL [R1+0x4a5c], R15 ;  /* 0x004a5c0f01007387 */ /* 0x0001e40000100800 */
[----:B0-----:R-:W-:-:S05]  /*220f0*/  IADD3 R15, P1, R14, R2, RZ ;  /* 0x000000020e0f7210 */ /* 0x001fca0007f3e0ff */
[----:B------:R0:W-:Y:S04]  /*22100*/  STL [R1+0x4a64], R15 ;  /* 0x004a640f01007387 */ /* 0x0001e80000100800 */
[----:B0-----:R-:W2:Y:S01]  /*22110*/  LDL.LU R15, [R1+0x575c] ;  /* 0x00575c00010f7983 */ /* 0x001ea20000300800 */
[----:B------:R-:W-:-:S05]  /*22120*/  IMAD.X R16, R16, 0x1, R9, P0 ;  /* 0x0000000110107824 */ /* 0x000fca00000e0609 */
[----:B------:R0:W-:Y:S02]  /*22130*/  STL [R1+0x4a48], R16 ;  /* 0x004a481001007387 */ /* 0x0001e40000100800 */
[----:B0-----:R-:W-:-:S05]  /*22140*/  IADD3 R16, P0, R14, R3, RZ ;  /* 0x000000030e107210 */ /* 0x001fca0007f1e0ff */
[----:B------:R4:W-:Y:S02]  /*22150*/  STL [R1+0x4a54], R16 ;  /* 0x004a541001007387 */ /* 0x0009e40000100800 */
[----:B----4-:R-:W-:-:S05]  /*22160*/  IMAD.X R16, R13, 0x1, R6, P5 ;  /* 0x000000010d107824 */ /* 0x010fca00028e0606 */
[----:B------:R0:W-:Y:S02]  /*22170*/  STL [R1+0x4a4c], R16 ;  /* 0x004a4c1001007387 */ /* 0x0001e40000100800 */
[----:B0-----:R-:W-:-:S05]  /*22180*/  IADD3 R16, P5, R14, R4, RZ ;  /* 0x000000040e107210 */ /* 0x001fca0007fbe0ff */
[----:B------:R0:W-:Y:S02]  /*22190*/  STL [R1+0x4a58], R16 ;  /* 0x004a581001007387 */ /* 0x0001e40000100800 */
[----:B0-----:R-:W-:Y:S01]  /*221a0*/  IMAD.X R16, R13, 0x1, R7, P4 ;  /* 0x000000010d107824 */ /* 0x001fe200020e0607 */
[----:B------:R-:W-:-:S04]  /*221b0*/  IADD3 R14, P4, R14, R5, RZ ;  /* 0x000000050e0e7210 */ /* 0x000fc80007f9e0ff */
[----:B------:R0:W-:Y:S04]  /*221c0*/  STL [R1+0x4a50], R16 ;  /* 0x004a501001007387 */ /* 0x0001e80000100800 */
[----:B------:R1:W-:Y:S01]  /*221d0*/  STL [R1+0x4a40], R14 ;  /* 0x004a400e01007387 */ /* 0x0003e20000100800 */
[----:B0-----:R-:W-:-:S03]  /*221e0*/  IMAD.X R16, R13, 0x1, R8, P3 ;  /* 0x000000010d107824 */ /* 0x001fc600018e0608 */
[----:B-1----:R-:W4:Y:S04]  /*221f0*/  LDL.LU R14, [R1+0x4c] ;  /* 0x00004c00010e7983 */ /* 0x002f280000300800 */
[----:B------:R2:W-:Y:S02]  /*22200*/  STL [R1+0x4a3c], R16 ;  /* 0x004a3c1001007387 */ /* 0x0005e40000100800 */
[----:B--2---:R-:W-:-:S05]  /*22210*/  IADD3 R16, P3, R15, R2, RZ ;  /* 0x000000020f107210 */ /* 0x004fca0007f7e0ff */
[----:B------:R0:W-:Y:S04]  /*22220*/  STL [R1+0x4a44], R16 ;  /* 0x004a441001007387 */ /* 0x0001e80000100800 */
[----:B0-----:R-:W2:Y:S01]  /*22230*/  LDL.LU R16, [R1+0x5758] ;  /* 0x0057580001107983 */ /* 0x001ea20000300800 */
[----:B------:R-:W-:-:S05]  /*22240*/  IMAD.X R13, R13, 0x1, R9, P2 ;  /* 0x000000010d0d7824 */ /* 0x000fca00010e0609 */
[----:B------:R0:W-:Y:S02]  /*22250*/  STL [R1+0x4a28], R13 ;  /* 0x004a280d01007387 */ /* 0x0001e40000100800 */
[----:B0-----:R-:W-:-:S05]  /*22260*/  IADD3 R13, P2, R15, R3, RZ ;  /* 0x000000030f0d7210 */ /* 0x001fca0007f5e0ff */
[----:B------:R0:W-:Y:S02]  /*22270*/  STL [R1+0x4a34], R13 ;  /* 0x004a340d01007387 */ /* 0x0001e40000100800 */
[----:B0-----:R-:W-:-:S05]  /*22280*/  IMAD.X R13, R12, 0x1, R6, P1 ;  /* 0x000000010c0d7824 */ /* 0x001fca00008e0606 */
[----:B------:R0:W-:Y:S02]  /*22290*/  STL [R1+0x4a2c], R13 ;  /* 0x004a2c0d01007387 */ /* 0x0001e40000100800 */
[----:B0-----:R-:W-:-:S05]  /*222a0*/  IADD3 R13, P1, R15, R4, RZ ;  /* 0x000000040f0d7210 */ /* 0x001fca0007f3e0ff */
[----:B------:R0:W-:Y:S02]  /*222b0*/  STL [R1+0x4a38], R13 ;  /* 0x004a380d01007387 */ /* 0x0001e40000100800 */
[----:B0-----:R-:W-:-:S05]  /*222c0*/  IMAD.X R13, R12, 0x1, R7, P0 ;  /* 0x000000010c0d7824 */ /* 0x001fca00000e0607 */
[----:B------:R0:W-:Y:S02]  /*222d0*/  STL [R1+0x4a30], R13 ;  /* 0x004a300d01007387 */ /* 0x0001e40000100800 */
[----:B0-----:R-:W-:Y:S01]  /*222e0*/  IADD3 R13, P0, R15, R5, RZ ;  /* 0x000000050f0d7210 */ /* 0x001fe20007f1e0ff */
[----:B------:R-:W-:-:S04]  /*222f0*/  IMAD.X R15, R12, 0x1, R8, P5 ;  /* 0x000000010c0f7824 */ /* 0x000fc800028e0608 */
[----:B------:R0:W-:Y:S01]  /*22300*/  STL [R1+0x4a20], R13 ;  /* 0x004a200d01007387 */ /* 0x0001e20000100800 */
[----:B------:R-:W-:-:S03]  /*22310*/  IMAD.X R12, R12, 0x1, R9, P4 ;  /* 0x000000010c0c7824 */ /* 0x000fc600020e0609 */
[----:B0-----:R-:W4:Y:S04]  /*22320*/  LDL.LU R13, [R1+0x48] ;  /* 0x00004800010d7983 */ /* 0x001f280000300800 */
[----:B------:R2:W-:Y:S02]  /*22330*/  STL [R1+0x4a1c], R15 ;  /* 0x004a1c0f01007387 */ /* 0x0005e40000100800 */
[----:B--2---:R-:W-:-:S05]  /*22340*/  IADD3 R15, P5, R16, R2, RZ ;  /* 0x00000002100f7210 */ /* 0x004fca0007fbe0ff */
[----:B------:R0:W-:Y:S04]  /*22350*/  STL [R1+0x4a24], R15 ;  /* 0x004a240f01007387 */ /* 0x0001e80000100800 */
[----:B------:R3:W-:Y:S01]  /*22360*/  STL [R1+0x4a08], R12 ;  /* 0x004a080c01007387 */ /* 0x0007e20000100800 */
[----:B0-----:R-:W-:Y:S01]  /*22370*/  IADD3 R15, P4, R16, R3, RZ ;  /* 0x00000003100f7210 */ /* 0x001fe20007f9e0ff */
[----:B---3--:R-:W-:-:S04]  /*22380*/  IMAD.X R12, R11, 0x1, R6, P3 ;  /* 0x000000010b0c7824 */ /* 0x008fc800018e0606 */
[----:B------:R0:W-:Y:S04]  /*22390*/  STL [R1+0x4a14], R15 ;  /* 0x004a140f01007387 */ /* 0x0001e80000100800 */
[----:B------:R1:W-:Y:S01]  /*223a0*/  STL [R1+0x4a0c], R12 ;  /* 0x004a0c0c01007387 */ /* 0x0003e20000100800 */
[----:B0-----:R-:W-:Y:S01]  /*223b0*/  IADD3 R15, P3, R16, R4, RZ ;  /* 0x00000004100f7210 */ /* 0x001fe20007f7e0ff */
[----:B-1----:R-:W-:-:S04]  /*223c0*/  IMAD.X R12, R11, 0x1, R7, P2 ;  /* 0x000000010b0c7824 */ /* 0x002fc800010e0607 */
[----:B------:R-:W-:Y:S04]  /*223d0*/  STL [R1+0x4a18], R15 ;  /* 0x004a180f01007387 */ /* 0x000fe80000100800 */
[----:B------:R0:W-:Y:S04]  /*223e0*/  STL [R1+0x4a10], R12 ;  /* 0x004a100c01007387 */ /* 0x0001e80000100800 */
[----:B0-----:R-:W2:Y:S01]  /*223f0*/  LDL.LU R12, [R1+0x44] ;  /* 0x00004400010c7983 */ /* 0x001ea20000300800 */
[----:B------:R-:W-:Y:S01]  /*22400*/  IADD3 R15, P2, R16, R5, RZ ;  /* 0x00000005100f7210 */ /* 0x000fe20007f5e0ff */
[----:B------:R-:W-:-:S04]  /*22410*/  IMAD.X R16, R11, 0x1, R8, P1 ;  /* 0x000000010b107824 */ /* 0x000fc800008e0608 */
[----:B------:R0:W-:Y:S04]  /*22420*/  STL [R1+0x4a00], R15 ;  /* 0x004a000f01007387 */ /* 0x0001e80000100800 */
[----:B------:R1:W-:Y:S01]  /*22430*/  STL [R1+0x49fc], R16 ;  /* 0x0049fc1001007387 */ /* 0x0003e20000100800 */
[----:B0-----:R-:W-:Y:S01]  /*22440*/  IADD3 R15, P1, R17, R2, RZ ;  /* 0x00000002110f7210 */ /* 0x001fe20007f3e0ff */
[----:B-1----:R-:W-:Y:S01]  /*22450*/  IMAD.X R16, R11, 0x1, R9, P0 ;  /* 0x000000010b107824 */ /* 0x002fe200000e0609 */
[----:B------:R-:W-:-:S03]  /*22460*/  IADD3 R11, P0, R17, R3, RZ ;  /* 0x00000003110b7210 */ /* 0x000fc60007f1e0ff */
[----:B------:R5:W-:Y:S04]  /*22470*/  STL [R1+0x4a04], R15 ;  /* 0x004a040f01007387 */ /* 0x000be80000100800 */
[----:B------:R0:W-:Y:S04]  /*22480*/  STL [R1+0x49e8], R16 ;  /* 0x0049e81001007387 */ /* 0x0001e80000100800 */
[----:B------:R1:W-:Y:S01]  /*22490*/  STL [R1+0x49f4], R11 ;  /* 0x0049f40b01007387 */ /* 0x0003e20000100800 */
[----:B-----5:R-:W-:Y:S01]  /*224a0*/  IMAD.X R15, R10, 0x1, R6, P5 ;  /* 0x000000010a0f7824 */ /* 0x020fe200028e0606 */
[----:B0-----:R-:W-:-:S04]  /*224b0*/  IADD3 R16, P5, R17, R4, RZ ;  /* 0x0000000411107210 */ /* 0x001fc80007fbe0ff */
[----:B------:R0:W-:Y:S01]  /*224c0*/  STL [R1+0x49ec], R15 ;  /* 0x0049ec0f01007387 */ /* 0x0001e20000100800 */
[----:B-1----:R-:W-:-:S03]  /*224d0*/  IMAD.X R11, R10, 0x1, R7, P4 ;  /* 0x000000010a0b7824 */ /* 0x002fc600020e0607 */
[----:B------:R1:W-:Y:S04]  /*224e0*/  STL [R1+0x49f8], R16 ;  /* 0x0049f81001007387 */ /* 0x0003e80000100800 */
[----:B------:R3:W-:Y:S01]  /*224f0*/  STL [R1+0x49f0], R11 ;  /* 0x0049f00b01007387 */ /* 0x0007e20000100800 */
[----:B0-----:R-:W-:Y:S01]  /*22500*/  IADD3 R15, P4, R17, R5, RZ ;  /* 0x00000005110f7210 */ /* 0x001fe20007f9e0ff */
[----:B-1----:R-:W-:Y:S02]  /*22510*/  IMAD.X R16, R10, 0x1, R8, P3 ;  /* 0x000000010a107824 */ /* 0x002fe400018e0608 */
[----:B---3--:R-:W3:Y:S04]  /*22520*/  LDL.LU R11, [R1+0x40] ;  /* 0x00004000010b7983 */ /* 0x008ee80000300800 */
        /* <DEDUP_REMOVED lines=8> */
[----:B----4-:R-:W-:Y:S01]  /*225b0*/  IMAD.X R15, R14, 0x1, R6, P1 ;  /* 0x000000010e0f7824 */ /* 0x010fe200008e0606 */
[----:B0-----:R-:W-:-:S04]  /*225c0*/  IADD3 R16, P1, R18, R4, RZ ;  /* 0x0000000412107210 */ /* 0x001fc80007f3e0ff */
[----:B------:R0:W-:Y:S01]  /*225d0*/  STL [R1+0x49cc], R15 ;  /* 0x0049cc0f01007387 */ /* 0x0001e20000100800 */
[----:B-1----:R-:W-:-:S03]  /*225e0*/  IMAD.X R10, R14, 0x1, R7, P0 ;  /* 0x000000010e0a7824 */ /* 0x002fc600000e0607 */
[----:B------:R1:W-:Y:S04]  /*225f0*/  STL [R1+0x49d8], R16 ;  /* 0x0049d81001007387 */ /* 0x0003e80000100800 */
[----:B------:R4:W-:Y:S01]  /*22600*/  STL [R1+0x49d0], R10 ;  /* 0x0049d00a01007387 */ /* 0x0009e20000100800 */
[----:B0-----:R-:W-:Y:S01]  /*22610*/  IADD3 R15, P0, R18, R5, RZ ;  /* 0x00000005120f7210 */ /* 0x001fe20007f1e0ff */
[C---:B-1----:R-:W-:Y:S02]  /*22620*/  IMAD.X R16, R14.reuse, 0x1, R8, P5 ;  /* 0x000000010e107824 */ /* 0x042fe400028e0608 */
[----:B----4-:R-:W4:Y:S04]  /*22630*/  LDL.LU R10, [R1+0x3c] ;  /* 0x00003c00010a7983 */ /* 0x010f280000300800 */
[----:B------:R0:W-:Y:S04]  /*22640*/  STL [R1+0x49c0], R15 ;  /* 0x0049c00f01007387 */ /* 0x0001e80000100800 */
[----:B------:R1:W-:Y:S01]  /*22650*/  STL [R1+0x49bc], R16 ;  /* 0x0049bc1001007387 */ /* 0x0003e20000100800 */
[C---:B0-----:R-:W-:Y:S01]  /*22660*/  IADD3 R15, P5, R19.reuse, R2, RZ ;  /* 0x00000002130f7210 */ /* 0x041fe20007fbe0ff */
[----:B-1----:R-:W-:Y:S01]  /*22670*/  IMAD.X R16, R14, 0x1, R9, P4 ;  /* 0x000000010e107824 */ /* 0x002fe200020e0609 */
[----:B------:R-:W-:-:S03]  /*22680*/  IADD3 R14, P4, R19, R3, RZ ;  /* 0x00000003130e7210 */ /* 0x000fc60007f9e0ff */
[----:B------:R0:W-:Y:S04]  /*22690*/  STL [R1+0x49c4], R15 ;  /* 0x0049c40f01007387 */ /* 0x0001e80000100800 */
[----:B------:R1:W-:Y:S04]  /*226a0*/  STL [R1+0x49a8], R16 ;  /* 0x0049a81001007387 */ /* 0x0003e80000100800 */
[----:B------:R5:W-:Y:S01]  /*226b0*/  STL [R1+0x49b4], R14 ;  /* 0x0049b40e01007387 */ /* 0x000be20000100800 */
[----:B0-----:R-:W-:Y:S01]  /*226c0*/  IMAD.X R15, R13, 0x1, R6, P3 ;  /* 0x000000010d0f7824 */ /* 0x001fe200018e0606 */
[----:B-1----:R-:W-:-:S04]  /*226d0*/  IADD3 R16, P3, R19, R4, RZ ;  /* 0x0000000413107210 */ /* 0x002fc80007f7e0ff */
[----:B------:R0:W-:Y:S01]  /*226e0*/  STL [R1+0x49ac], R15 ;  /* 0x0049ac0f01007387 */ /* 0x0001e20000100800 */
[----:B-----5:R-:W-:-:S03]  /*226f0*/  IMAD.X R14, R13, 0x1, R7, P2 ;  /* 0x000000010d0e7824 */ /* 0x020fc600010e0607 */
[----:B------:R1:W-:Y:S04]  /*22700*/  STL [R1+0x49b8], R16 ;  /* 0x0049b81001007387 */ /* 0x0003e80000100800 */
[----:B------:R5:W-:Y:S01]  /*22710*/  STL [R1+0x49b0], R14 ;  /* 0x0049b00e01007387 */ /* 0x000be20000100800 */
[----:B0-----:R-:W-:Y:S01]  /*22720*/  IADD3 R15, P2, R19, R5, RZ ;  /* 0x00000005130f7210 */ /* 0x001fe20007f5e0ff */
[C---:B-1----:R-:W-:Y:S02]  /*22730*/  IMAD.X R16, R13.reuse, 0x1, R8, P1 ;  /* 0x000000010d107824 */ /* 0x042fe400008e0608 */
[----:B-----5:R-:W5:Y:S04]  /*22740*/  LDL.LU R14, [R1+0x38] ;  /* 0x00003800010e7983 */ /* 0x020f680000300800 */
        /* <DEDUP_REMOVED lines=8> */
[----:B--2---:R-:W-:Y:S01]  /*227d0*/  IMAD.X R15, R12, 0x1, R6, P5 ;  /* 0x000000010c0f7824 */ /* 0x004fe200028e0606 */
[----:B0-----:R-:W-:Y:S01]  /*227e0*/  IADD3 R16, P5, R20, R4, RZ ;  /* 0x0000000414107210 */ /* 0x001fe20007fbe0ff */
[----:B-1----:R-:W-:-:S03]  /*227f0*/  IMAD.X R13, R12, 0x1, R7, P4 ;  /* 0x000000010c0d7824 */ /* 0x002fc600020e0607 */
[----:B------:R-:W-:Y:S04]  /*22800*/  STL [R1+0x498c], R15 ;  /* 0x00498c0f01007387 */ /* 0x000fe80000100800 */
[----:B------:R-:W-:Y:S04]  /*22810*/  STL [R1+0x4998], R16 ;  /* 0x0049981001007387 */ /* 0x000fe80000100800 */
[----:B------:R0:W-:Y:S04]  /*22820*/  STL [R1+0x4990], R13 ;  /* 0x0049900d01007387 */ /* 0x0001e80000100800 */
[----:B0-----:R-:W2:Y:S01]  /*22830*/  LDL.LU R13, [R1+0x34] ;  /* 0x00003400010d7983 */ /* 0x001ea20000300800 */
[----:B------:R-:W-:Y:S01]  /*22840*/  IADD3 R15, P4, R20, R5, RZ ;  /* 0x00000005140f7210 */ /* 0x000fe20007f9e0ff */
[----:B------:R-:W-:-:S04]  /*22850*/  IMAD.X R16, R12, 0x1, R8, P3 ;  /* 0x000000010c107824 */ /* 0x000fc800018e0608 */
        /* <DEDUP_REMOVED lines=8> */
[----:B---3--:R-:W-:Y:S01]  /*228e0*/  IMAD.X R15, R11, 0x1, R6, P1 ;  /* 0x000000010b0f7824 */ /* 0x008fe200008e0606 */
[----:B0-----:R-:W-:-:S04]  /*228f0*/  IADD3 R16, P1, R21, R4, RZ ;  /* 0x0000000415107210 */ /* 0x001fc80007f3e0ff */
[----:B------:R0:W-:Y:S01]  /*22900*/  STL [R1+0x496c], R15 ;  /* 0x00496c0f01007387 */ /* 0x0001e20000100800 */
[----:B-1----:R-:W-:-:S03]  /*22910*/  IMAD.X R12, R11, 0x1, R7, P0 ;  /* 0x000000010b0c7824 */ /* 0x002fc600000e0607 */
[----:B------:R1:W-:Y:S04]  /*22920*/  STL [R1+0x4978], R16 ;  /* 0x0049781001007387 */ /* 0x0003e80000100800 */
[----:B------:R3:W-:Y:S01]  /*22930*/  STL [R1+0x4970], R12 ;  /* 0x0049700c01007387 */ /* 0x0007e20000100800 */
[----:B0-----:R-:W-:Y:S01]  /*22940*/  IADD3 R15, P0, R21, R5, RZ ;  /* 0x00000005150f7210 */ /* 0x001fe20007f1e0ff */
[C---:B-1----:R-:W-:Y:S02]  /*22950*/  IMAD.X R16, R11.reuse, 0x1, R8, P5 ;  /* 0x000000010b107824 */ /* 0x042fe400028e0608 */
[----:B---3--:R-:W3:Y:S04]  /*22960*/  LDL.LU R12, [R1+0x30] ;  /* 0x00003000010c7983 */ /* 0x008ee80000300800 */
        /* <DEDUP_REMOVED lines=33> */
[----:B-----5:R-:W5:Y:S04]  /*22b80*/  LDL.LU R10, [R1+0x28] ;  /* 0x00002800010a7983 */ /* 0x020f680000300800 */
        /* <DEDUP_REMOVED lines=8> */
[C---:B--2---:R-:W-:Y:S01]  /*22c10*/  IMAD.X R15, R13.reuse, 0x1, R6, P1 ;  /* 0x000000010d0f7824 */ /* 0x044fe200008e0606 */
        /* <DEDUP_REMOVED lines=14> */
[----:B------:R0:W-:Y:S01]  /*22d00*/  STL [R1+0x48e8], R16 ;  /* 0x0048e81001007387 */ /* 0x0001e20000100800 */
[----:B---3--:R-:W-:-:S03]  /*22d10*/  IMAD.X R15, R12, 0x1, R6, P3 ;  /* 0x000000010c0f7824 */ /* 0x008fc600018e0606 */
[----:B------:R1:W-:Y:S01]  /*22d20*/  STL [R1+0x48f4], R13 ;  /* 0x0048f40d01007387 */ /* 0x0003e20000100800 */
[----:B0-----:R-:W-:-:S03]  /*22d30*/  IADD3 R16, P3, R25, R4, RZ ;  /* 0x0000000419107210 */ /* 0x001fc60007f7e0ff */
[----:B------:R0:W-:Y:S04]  /*22d40*/  STL [R1+0x48ec], R15 ;  /* 0x0048ec0f01007387 */ /* 0x0001e80000100800 */
[----:B------:R3:W-:Y:S01]  /*22d50*/  STL [R1+0x48f8], R16 ;  /* 0x0048f81001007387 */ /* 0x0007e20000100800 */
[----:B-1----:R-:W-:Y:S01]  /*22d60*/  IMAD.X R13, R12, 0x1, R7, P2 ;  /* 0x000000010c0d7824 */ /* 0x002fe200010e0607 */
[----:B0-----:R-:W-:-:S04]  /*22d70*/  IADD3 R15, P2, R25, R5, RZ ;  /* 0x00000005190f7210 */ /* 0x001fc80007f5e0ff */
[----:B------:R0:W-:Y:S01]  /*22d80*/  STL [R1+0x48f0], R13 ;  /* 0x0048f00d01007387 */ /* 0x0001e20000100800 */
[----:B---3--:R-:W-:-:S03]  /*22d90*/  IMAD.X R16, R12, 0x1, R8, P1 ;  /* 0x000000010c107824 */ /* 0x008fc600008e0608 */
[----:B0-----:R-:W3:Y:S04]  /*22da0*/  LDL.LU R13, [R1+0x20] ;  /* 0x00002000010d7983 */ /* 0x001ee80000300800 */
[----:B------:R0:W-:Y:S04]  /*22db0*/  STL [R1+0x48e0], R15 ;  /* 0x0048e00f01007387 */ /* 0x0001e80000100800 */
[----:B------:R1:W-:Y:S01]  /*22dc0*/  STL [R1+0x48dc], R16 ;  /* 0x0048dc1001007387 */ /* 0x0003e20000100800 */
[----:B0-----:R-:W-:Y:S01]  /*22dd0*/  IADD3 R15, P1, R26, R2, RZ ;  /* 0x000000021a0f7210 */ /* 0x001fe20007f3e0ff */
[----:B-1----:R-:W-:Y:S01]  /*22de0*/  IMAD.X R16, R12, 0x1, R9, P0 ;  /* 0x000000010c107824 */ /* 0x002fe200000e0609 */
[----:B------:R-:W-:-:S03]  /*22df0*/  IADD3 R12, P0, R26, R3, RZ ;  /* 0x000000031a0c7210 */ /* 0x000fc60007f1e0ff */
[----:B------:R4:W-:Y:S04]  /*22e00*/  STL [R1+0x48e4], R15 ;  /* 0x0048e40f01007387 */ /* 0x0009e80000100800 */
[----:B------:R0:W-:Y:S01]  /*22e10*/  STL [R1+0x48c8], R16 ;  /* 0x0048c81001007387 */ /* 0x0001e20000100800 */
[----:B----4-:R-:W-:-:S03]  /*22e20*/  IMAD.X R15, R11, 0x1, R6, P5 ;  /* 0x000000010b0f7824 */ /* 0x010fc600028e0606 */
[----:B------:R1:W-:Y:S01]  /*22e30*/  STL [R1+0x48d4], R12 ;  /* 0x0048d40c01007387 */ /* 0x0003e20000100800 */
[----:B0-----:R-:W-:-:S03]  /*22e40*/  IADD3 R16, P5, R26, R4, RZ ;  /* 0x000000041a107210 */ /* 0x001fc60007fbe0ff */
[----:B------:R0:W-:Y:S04]  /*22e50*/  STL [R1+0x48cc], R15 ;  /* 0x0048cc0f01007387 */ /* 0x0001e80000100800 */
[----:B------:R4:W-:Y:S01]  /*22e60*/  STL [R1+0x48d8], R16 ;  /* 0x0048d81001007387 */ /* 0x0009e20000100800 */
[----:B-1----:R-:W-:Y:S01]  /*22e70*/  IMAD.X R12, R11, 0x1, R7, P4 ;  /* 0x000000010b0c7824 */ /* 0x002fe200020e0607 */
[----:B0-----:R-:W-:-:S04]  /*22e80*/  IADD3 R15, P4, R26, R5, RZ ;  /* 0x000000051a0f7210 */ /* 0x001fc80007f9e0ff */
[----:B------:R0:W-:Y:S01]  /*22e90*/  STL [R1+0x48d0], R12 ;  /* 0x0048d00c01007387 */ /* 0x0001e20000100800 */
[----:B----4-:R-:W-:-:S03]  /*22ea0*/  IMAD.X R16, R11, 0x1, R8, P3 ;  /* 0x000000010b107824 */ /* 0x010fc600018e0608 */
[----:B0-----:R-:W4:Y:S04]  /*22eb0*/  LDL.LU R12, [R1+0x1c] ;  /* 0x00001c00010c7983 */ /* 0x001f280000300800 */
[----:B------:R0:W-:Y:S04]  /*22ec0*/  STL [R1+0x48c0], R15 ;  /* 0x0048c00f01007387 */ /* 0x0001e80000100800 */
[----:B------:R1:W-:Y:S01]  /*22ed0*/  STL [R1+0x48bc], R16 ;  /* 0x0048bc1001007387 */ /* 0x0003e20000100800 */
[----:B0-----:R-:W-:Y:S01]  /*22ee0*/  IADD3 R15, P3, R27, R2, RZ ;  /* 0x000000021b0f7210 */ /* 0x001fe20007f7e0ff */
[----:B-1----:R-:W-:Y:S01]  /*22ef0*/  IMAD.X R16, R11, 0x1, R9, P2 ;  /* 0x000000010b107824 */ /* 0x002fe200010e0609 */
[----:B------:R-:W-:-:S03]  /*22f00*/  IADD3 R11, P2, R27, R3, RZ ;  /* 0x000000031b0b7210 */ /* 0x000fc60007f5e0ff */
[----:B------:R5:W-:Y:S04]  /*22f10*/  STL [R1+0x48c4], R15 ;  /* 0x0048c40f01007387 */ /* 0x000be80000100800 */
[----:B------:R0:W-:Y:S01]  /*22f20*/  STL [R1+0x48a8], R16 ;  /* 0x0048a81001007387 */ /* 0x0001e20000100800 */
[----:B-----5:R-:W-:-:S03]  /*22f30*/  IMAD.X R15, R10, 0x1, R6, P1 ;  /* 0x000000010a0f7824 */ /* 0x020fc600008e0606 */
[----:B------:R1:W-:Y:S01]  /*22f40*/  STL [R1+0x48b4], R11 ;  /* 0x0048b40b01007387 */ /* 0x0003e20000100800 */
[----:B0-----:R-:W-:-:S03]  /*22f50*/  IADD3 R16, P1, R27, R4, RZ ;  /* 0x000000041b107210 */ /* 0x001fc60007f3e0ff */
[----:B------:R0:W-:Y:S04]  /*22f60*/  STL [R1+0x48ac], R15 ;  /* 0x0048ac0f01007387 */ /* 0x0001e80000100800 */
[----:B------:R5:W-:Y:S01]  /*22f70*/  STL [R1+0x48b8], R16 ;  /* 0x0048b81001007387 */ /* 0x000be20000100800 */
[----:B-1----:R-:W-:Y:S01]  /*22f80*/  IMAD.X R11, R10, 0x1, R7, P0 ;  /* 0x000000010a0b7824 */ /* 0x002fe200000e0607 */
[----:B0-----:R-:W-:-:S04]  /*22f90*/  IADD3 R15, P0, R27, R5, RZ ;  /* 0x000000051b0f7210 */ /* 0x001fc80007f1e0ff */
[----:B------:R0:W-:Y:S01]  /*22fa0*/  STL [R1+0x48b0], R11 ;  /* 0x0048b00b01007387 */ /* 0x0001e20000100800 */
[----:B-----5:R-:W-:-:S03]  /*22fb0*/  IMAD.X R16, R10, 0x1, R8, P5 ;  /* 0x000000010a107824 */ /* 0x020fc600028e0608 */
[----:B0-----:R-:W5:Y:S04]  /*22fc0*/  LDL.LU R11, [R1+0x18] ;  /* 0x00001800010b7983 */ /* 0x001f680000300800 */
        /* <DEDUP_REMOVED lines=26> */
[----:B0-----:R-:W-:Y:S01]  /*23170*/  IADD3 R16, P5, R29, R4, RZ ;  /* 0x000000041d107210 */ /* 0x001fe20007fbe0ff */
[----:B-1----:R-:W-:-:S03]  /*23180*/  IMAD.X R14, R13, 0x1, R7, P4 ;  /* 0x000000010d0e7824 */ /* 0x002fc600020e0607 */
[----:B------:R0:W-:Y:S04]  /*23190*/  STL [R1+0x486c], R15 ;  /* 0x00486c0f01007387 */ /* 0x0001e80000100800 */
[----:B------:R1:W-:Y:S04]  /*231a0*/  STL [R1+0x4878], R16 ;  /* 0x0048781001007387 */ /* 0x0003e80000100800 */
[----:B------:R3:W-:Y:S01]  /*231b0*/  STL [R1+0x4870], R14 ;  /* 0x0048700e01007387 */ /* 0x0007e20000100800 */
[----:B0-----:R-:W-:Y:S01]  /*231c0*/  IADD3 R15, P4, R29, R5, RZ ;  /* 0x000000051d0f7210 */ /* 0x001fe20007f9e0ff */
[----:B-1----:R-:W-:-:S02]  /*231d0*/  IMAD.X R16, R13, 0x1, R8, P3 ;  /* 0x000000010d107824 */ /* 0x002fc400018e0608 */
        /* <DEDUP_REMOVED lines=10> */
[----:B0-----:R-:W-:Y:S01]  /*23280*/  IADD3 R16, P1, R30, R4, RZ ;  /* 0x000000041e107210 */ /* 0x001fe20007f3e0ff */
[----:B-1----:R-:W-:-:S03]  /*23290*/  IMAD.X R13, R12, 0x1, R7, P0 ;  /* 0x000000010c0d7824 */ /* 0x002fc600000e0607 */
[----:B------:R0:W-:Y:S04]  /*232a0*/  STL [R1+0x484c], R15 ;  /* 0x00484c0f01007387 */ /* 0x0001e80000100800 */
[----:B------:R1:W-:Y:S04]  /*232b0*/  STL [R1+0x4858], R16 ;  /* 0x0048581001007387 */ /* 0x0003e80000100800 */
[----:B------:R4:W-:Y:S01]  /*232c0*/  STL [R1+0x4850], R13 ;  /* 0x0048500d01007387 */ /* 0x0009e20000100800 */
[----:B0-----:R-:W-:Y:S01]  /*232d0*/  IADD3 R15, P0, R30, R5, RZ ;  /* 0x000000051e0f7210 */ /* 0x001fe20007f1e0ff */
[----:B-1----:R-:W-:-:S02]  /*232e0*/  IMAD.X R16, R12, 0x1, R8, P5 ;  /* 0x000000010c107824 */ /* 0x002fc400028e0608 */
[----:B----4-:R-:W4:Y:S01]  /*232f0*/  LDL.LU R13, [R1+0xc] ;  /* 0x00000c00010d7983 */ /* 0x010f220000300800 */
[----:B------:R-:W-:-:S03]  /*23300*/  IMAD.X R12, R12, 0x1, R9, P4 ;  /* 0x000000010c0c7824 */ /* 0x000fc600020e0609 */
[----:B------:R0:W-:Y:S04]  /*23310*/  STL [R1+0x4840], R15 ;  /* 0x0048400f01007387 */ /* 0x0001e80000100800 */
[----:B------:R1:W-:Y:S01]  /*23320*/  STL [R1+0x483c], R16 ;  /* 0x00483c1001007387 */ /* 0x0003e20000100800 */
[C---:B0-----:R-:W-:Y:S02]  /*23330*/  IADD3 R15, P5, R31.reuse, R2, RZ ;  /* 0x000000021f0f7210 */ /* 0x041fe40007fbe0ff */
[----:B-1----:R-:W-:-:S03]  /*23340*/  IADD3 R16, P4, R31, R3, RZ ;  /* 0x000000031f107210 */ /* 0x002fc60007f9e0ff */
[----:B------:R5:W-:Y:S04]  /*23350*/  STL [R1+0x4844], R15 ;  /* 0x0048440f01007387 */ /* 0x000be80000100800 */
[----:B------:R0:W-:Y:S04]  /*23360*/  STL [R1+0x4828], R12 ;  /* 0x0048280c01007387 */ /* 0x0001e80000100800 */
[----:B------:R1:W-:Y:S01]  /*23370*/  STL [R1+0x4834], R16 ;  /* 0x0048341001007387 */ /* 0x0003e20000100800 */
[----:B-----5:R-:W-:Y:S01]  /*23380*/  IMAD.X R15, R11, 0x1, R6, P3 ;  /* 0x000000010b0f7824 */ /* 0x020fe200018e0606 */
[----:B0-----:R-:W-:Y:S01]  /*23390*/  IADD3 R12, P3, R31, R4, RZ ;  /* 0x000000041f0c7210 */ /* 0x001fe20007f7e0ff */
[----:B-1----:R-:W-:-:S03]  /*233a0*/  IMAD.X R16, R11, 0x1, R7, P2 ;  /* 0x000000010b107824 */ /* 0x002fc600010e0607 */
[----:B------:R0:W-:Y:S04]  /*233b0*/  STL [R1+0x482c], R15 ;  /* 0x00482c0f01007387 */ /* 0x0001e80000100800 */
[----:B------:R1:W-:Y:S01]  /*233c0*/  STL [R1+0x4838], R12 ;  /* 0x0048380c01007387 */ /* 0x0003e20000100800 */
[----:B0-----:R-:W-:-:S03]  /*233d0*/  IADD3 R15, P2, R31, R5, RZ ;  /* 0x000000051f0f7210 */ /* 0x001fc60007f5e0ff */
[----:B-1----:R-:W5:Y:S04]  /*233e0*/  LDL.LU R12, [R1+0x8] ;  /* 0x00000800010c7983 */ /* 0x002f680000300800 */
[----:B------:R0:W-:Y:S04]  /*233f0*/  STL [R1+0x4830], R16 ;  /* 0x0048301001007387 */ /* 0x0001e80000100800 */
[----:B------:R1:W-:Y:S01]  /*23400*/  STL [R1+0x4820], R15 ;  /* 0x0048200f01007387 */ /* 0x0003e20000100800 */
[C---:B0-----:R-:W-:Y:S01]  /*23410*/  IMAD.X R16, R11.reuse, 0x1, R8, P1 ;  /* 0x000000010b107824 */ /* 0x041fe200008e0608 */
[----:B------:R-:W-:Y:S01]  /*23420*/  IADD3 R17, P1, R32, R2, RZ ;  /* 0x0000000220117210 */ /* 0x000fe20007f3e0ff */
[----:B-1----:R-:W-:-:S03]  /*23430*/  IMAD.X R15, R11, 0x1, R9, P0 ;  /* 0x000000010b0f7824 */ /* 0x002fc600000e0609 */
[----:B------:R0:W-:Y:S04]  /*23440*/  STL [R1+0x481c], R16 ;  /* 0x00481c1001007387 */ /* 0x0001e80000100800 */
[----:B------:R-:W-:Y:S01]  /*23450*/  STL [R1+0x4824], R17 ;  /* 0x0048241101007387 */ /* 0x000fe20000100800 */
[----:B0-----:R-:W-:-:S03]  /*23460*/  IADD3 R16, P0, R32, R3, RZ ;  /* 0x0000000320107210 */ /* 0x001fc60007f1e0ff */
[----:B------:R-:W-:Y:S04]  /*23470*/  STL [R1+0x4808], R15 ;  /* 0x0048080f01007387 */ /* 0x000fe80000100800 */
[----:B------:R-:W-:Y:S01]  /*23480*/  STL [R1+0x4814], R16 ;  /* 0x0048141001007387 */ /* 0x000fe20000100800 */
[----:B--2---:R-:W-:-:S05]  /*23490*/  IMAD.X R11, R10, 0x1, R6, P5 ;  /* 0x000000010a0b7824 */ /* 0x004fca00028e0606 */
[----:B------:R0:W-:Y:S04]  /*234a0*/  STL [R1+0x480c], R11 ;  /* 0x00480c0b01007387 */ /* 0x0001e80000100800 */
[----:B0-----:R-:W2:Y:S01]  /*234b0*/  LDL.LU R11, [R1+0x4] ;  /* 0x00000400010b7983 */ /* 0x001ea20000300800 */
[----:B------:R-:W-:Y:S01]  /*234c0*/  IADD3 R15, P5, R32, R4, RZ ;  /* 0x00000004200f7210 */ /* 0x000fe20007fbe0ff */
[----:B------:R-:W-:-:S04]  /*234d0*/  IMAD.X R16, R10, 0x1, R7, P4 ;  /* 0x000000010a107824 */ /* 0x000fc800020e0607 */
[----:B------:R0:W-:Y:S01]  /*234e0*/  STL [R1+0x4818], R15 ;  /* 0x0048180f01007387 */ /* 0x0001e20000100800 */
[----:B------:R-:W-:-:S03]  /*234f0*/  IMAD.X R17, R10, 0x1, R8, P3 ;  /* 0x000000010a117824 */ /* 0x000fc600018e0608 */
[----:B------:R1:W-:Y:S01]  /*23500*/  STL [R1+0x4810], R16 ;  /* 0x0048101001007387 */ /* 0x0003e20000100800 */
[----:B0-----:R-:W-:Y:S02]  /*23510*/  IADD3 R15, P4, R32, R5, RZ ;  /* 0x00000005200f7210 */ /* 0x001fe40007f9e0ff */
[----:B-1----:R-:W-:-:S03]  /*23520*/  IADD3 R16, P3, R33, R2, RZ ;  /* 0x0000000221107210 */ /* 0x002fc60007f7e0ff */
[----:B------:R0:W-:Y:S04]  /*23530*/  STL [R1+0x4800], R15 ;  /* 0x0048000f01007387 */ /* 0x0001e80000100800 */
[----:B------:R-:W-:Y:S01]  /*23540*/  STL [R1+0x47fc], R17 ;  /* 0x0047fc1101007387 */ /* 0x000fe20000100800 */
[----:B0-----:R-:W-:Y:S01]  /*23550*/  IMAD.X R15, R10, 0x1, R9, P2 ;  /* 0x000000010a0f7824 */ /* 0x001fe200010e0609 */
[C---:B------:R-:W-:Y:S02]  /*23560*/  IADD3 R10, P2, R33.reuse, R3, RZ ;  /* 0x00000003210a7210 */ /* 0x040fe40007f5e0ff */
[----:B------:R3:W-:Y:S04]  /*23570*/  STL [R1+0x4804], R16 ;  /* 0x0048041001007387 */ /* 0x0007e80000100800 */
[----:B------:R0:W-:Y:S04]  /*23580*/  STL [R1+0x47e8], R15 ;  /* 0x0047e80f01007387 */ /* 0x0001e80000100800 */
[----:B------:R1:W-:Y:S01]  /*23590*/  STL [R1+0x47f4], R10 ;  /* 0x0047f40a01007387 */ /* 0x0003e20000100800 */
[----:B---3--:R-:W-:Y:S01]  /*235a0*/  IMAD.X R16, R14, 0x1, R6, P1 ;  /* 0x000000010e107824 */ /* 0x008fe200008e0606 */
[----:B0-----:R-:W-:-:S02]  /*235b0*/  IADD3 R15, P1, R33, R4, RZ ;  /* 0x00000004210f7210 */ /* 0x001fc40007f3e0ff */
[----:B-1----:R-:W3:Y:S04]  /*235c0*/  LDL.LU R10, [R1] ;  /* 0x00000000010a7983 */ /* 0x002ee80000300800 */
[----:B------:R0:W-:Y:S04]  /*235d0*/  STL [R1+0x47ec], R16 ;  /* 0x0047ec1001007387 */ /* 0x0001e80000100800 */
[----:B------:R1:W-:Y:S01]  /*235e0*/  STL [R1+0x47f8], R15 ;  /* 0x0047f80f01007387 */ /* 0x0003e20000100800 */
[C---:B0-----:R-:W-:Y:S01]  /*235f0*/  IMAD.X R16, R14.reuse, 0x1, R7, P0 ;  /* 0x000000010e107824 */ /* 0x041fe200000e0607 */
[----:B------:R-:W-:Y:S01]  /*23600*/  IADD3 R17, P0, R33, R5, RZ ;  /* 0x0000000521117210 */ /* 0x000fe20007f1e0ff */
[----:B-1----:R-:W-:-:S03]  /*23610*/  IMAD.X R15, R14, 0x1, R8, P5 ;  /* 0x000000010e0f7824 */ /* 0x002fc600028e0608 */
[----:B------:R0:W-:Y:S01]  /*23620*/  STL [R1+0x47f0], R16 ;  /* 0x0047f01001007387 */ /* 0x0001e20000100800 */
[----:B------:R-:W-:-:S03]  /*23630*/  IMAD.X R14, R14, 0x1, R9, P4 ;  /* 0x000000010e0e7824 */ /* 0x000fc600020e0609 */
[----:B------:R-:W-:Y:S01]  /*23640*/  STL [R1+0x47e0], R17 ;  /* 0x0047e01101007387 */ /* 0x000fe20000100800 */
[----:B0-----:R-:W-:-:S03]  /*23650*/  IADD3 R16, P5, R34, R2, RZ ;  /* 0x0000000222107210 */ /* 0x001fc60007fbe0ff */
[----:B------:R0:W-:Y:S04]  /*23660*/  STL [R1+0x47dc], R15 ;  /* 0x0047dc0f01007387 */ /* 0x0001e80000100800 */
[----:B------:R4:W-:Y:S04]  /*23670*/  STL [R1+0x47e4], R16 ;  /* 0x0047e41001007387 */ /* 0x0009e80000100800 */
[----:B------:R1:W-:Y:S01]  /*23680*/  STL [R1+0x47c8], R14 ;  /* 0x0047c80e01007387 */ /* 0x0003e20000100800 */
[----:B0-----:R-:W-:-:S05]  /*23690*/  IADD3 R15, P4, R34, R3, RZ ;  /* 0x00000003220f7210 */ /* 0x001fca0007f9e0ff */
[----:B------:R0:W-:Y:S01]  /*236a0*/  STL [R1+0x47d4], R15 ;  /* 0x0047d40f01007387 */ /* 0x0001e20000100800 */
[C---:B----4-:R-:W-:Y:S01]  /*236b0*/  IMAD.X R16, R13.reuse, 0x1, R6, P3 ;  /* 0x000000010d107824 */ /* 0x050fe200018e0606 */
[----:B-1----:R-:W-:Y:S01]  /*236c0*/  IADD3 R14, P3, R34, R4, RZ ;  /* 0x00000004220e7210 */ /* 0x002fe20007f7e0ff */
[----:B0-----:R-:W-:-:S03]  /*236d0*/  IMAD.X R15, R13, 0x1, R7, P2 ;  /* 0x000000010d0f7824 */ /* 0x001fc600010e0607 */
[----:B------:R0:W-:Y:S04]  /*236e0*/  STL [R1+0x47cc], R16 ;  /* 0x0047cc1001007387 */ /* 0x0001e80000100800 */
[----:B------:R1:W-:Y:S01]  /*236f0*/  STL [R1+0x47d8], R14 ;  /* 0x0047d80e01007387 */ /* 0x0003e20000100800 */
[----:B0-----:R-:W-:-:S03]  /*23700*/  IADD3 R16, P2, R34, R5, RZ ;  /* 0x0000000522107210 */ /* 0x001fc60007f5e0ff */
[----:B------:R0:W-:Y:S01]  /*23710*/  STL [R1+0x47d0], R15 ;  /* 0x0047d00f01007387 */ /* 0x0001e20000100800 */
[----:B-1----:R-:W-:-:S03]  /*23720*/  IMAD.X R14, R13, 0x1, R8, P1 ;  /* 0x000000010d0e7824 */ /* 0x002fc600008e0608 */
[----:B------:R-:W-:Y:S01]  /*23730*/  STL [R1+0x47c0], R16 ;  /* 0x0047c01001007387 */ /* 0x000fe20000100800 */
[----:B------:R-:W-:-:S03]  /*23740*/  IMAD.X R13, R13, 0x1, R9, P0 ;  /* 0x000000010d0d7824 */ /* 0x000fc600000e0609 */
[----:B------:R1:W-:Y:S01]  /*23750*/  STL [R1+0x47bc], R14 ;  /* 0x0047bc0e01007387 */ /* 0x0003e20000100800 */
[----:B0-----:R-:W-:-:S05]  /*23760*/  IADD3 R15, P1, R35, R2, RZ ;  /* 0x00000002230f7210 */ /* 0x001fca0007f3e0ff */
[----:B------:R5:W-:Y:S01]  /*23770*/  STL [R1+0x47c4], R15 ;  /* 0x0047c40f01007387 */ /* 0x000be20000100800 */
[----:B-1----:R-:W-:-:S03]  /*23780*/  IADD3 R14, P0, R35, R3, RZ ;  /* 0x00000003230e7210 */ /* 0x002fc60007f1e0ff */
[----:B------:R0:W-:Y:S04]  /*23790*/  STL [R1+0x47a8], R13 ;  /* 0x0047a80d01007387 */ /* 0x0001e80000100800 */
[----:B------:R1:W-:Y:S01]  /*237a0*/  STL [R1+0x47b4], R14 ;  /* 0x0047b40e01007387 */ /* 0x0003e20000100800 */
[C---:B-----5:R-:W-:Y:S01]  /*237b0*/  IMAD.X R15, R12.reuse, 0x1, R6, P5 ;  /* 0x000000010c0f7824 */ /* 0x060fe200028e0606 */
[----:B0-----:R-:W-:Y:S01]  /*237c0*/  IADD3 R13, P5, R35, R4, RZ ;  /* 0x00000004230d7210 */ /* 0x001fe20007fbe0ff */
[----:B-1----:R-:W-:-:S03]  /*237d0*/  IMAD.X R14, R12, 0x1, R7, P4 ;  /* 0x000000010c0e7824 */ /* 0x002fc600020e0607 */
[----:B------:R0:W-:Y:S04]  /*237e0*/  STL [R1+0x47ac], R15 ;  /* 0x0047ac0f01007387 */ /* 0x0001e80000100800 */
[----:B------:R1:W-:Y:S04]  /*237f0*/  STL [R1+0x47b8], R13 ;  /* 0x0047b80d01007387 */ /* 0x0003e80000100800 */
[----:B------:R4:W-:Y:S01]  /*23800*/  STL [R1+0x47b0], R14 ;  /* 0x0047b00e01007387 */ /* 0x0009e20000100800 */
[----:B0-----:R-:W-:Y:S01]  /*23810*/  IADD3 R15, P4, R35, R5, RZ ;  /* 0x00000005230f7210 */ /* 0x001fe20007f9e0ff */
[----:B-1----:R-:W-:-:S02]  /*23820*/  IMAD.X R13, R12, 0x1, R8, P3 ;  /* 0x000000010c0d7824 */ /* 0x002fc400018e0608 */
[----:B------:R-:W-:Y:S01]  /*23830*/  IMAD.X R12, R12, 0x1, R9, P2 ;  /* 0x000000010c0c7824 */ /* 0x000fe200010e0609 */
[C---:B----4-:R-:W-:Y:S01]  /*23840*/  IADD3 R14, P3, R36.reuse, R2, RZ ;  /* 0x00000002240e7210 */ /* 0x050fe20007f7e0ff */
[----:B------:R-:W-:Y:S04]  /*23850*/  STL [R1+0x47a0], R15 ;  /* 0x0047a00f01007387 */ /* 0x000fe80000100800 */
[----:B------:R0:W-:Y:S04]  /*23860*/  STL [R1+0x479c], R13 ;  /* 0x00479c0d01007387 */ /* 0x0001e80000100800 */
[----:B------:R2:W-:Y:S04]  /*23870*/  STL [R1+0x47a4], R14 ;  /* 0x0047a40e01007387 */ /* 0x0005e80000100800 */
[----:B------:R1:W-:Y:S01]  /*23880*/  STL [R1+0x4788], R12 ;  /* 0x0047880c01007387 */ /* 0x0003e20000100800 */
[----:B0-----:R-:W-:-:S05]  /*23890*/  IADD3 R13, P2, R36, R3, RZ ;  /* 0x00000003240d7210 */ /* 0x001fca0007f5e0ff */
[----:B------:R0:W-:Y:S01]  /*238a0*/  STL [R1+0x4794], R13 ;  /* 0x0047940d01007387 */ /* 0x0001e20000100800 */
[C---:B--2---:R-:W-:Y:S01]  /*238b0*/  IMAD.X R14, R11.reuse, 0x1, R6, P1 ;  /* 0x000000010b0e7824 */ /* 0x044fe200008e0606 */
        /* <DEDUP_REMOVED lines=11> */
[----:B------:R-:W-:Y:S01]  /*23970*/  STL [R1+0x4784], R13 ;  /* 0x0047840d01007387 */ /* 0x000fe20000100800 */
[----:B-1----:R-:W-:-:S03]  /*23980*/  IADD3 R12, P4, R37, R3, RZ ;  /* 0x00000003250c7210 */ /* 0x002fc60007f9e0ff */
[----:B------:R-:W-:Y:S04]  /*23990*/  STL [R1+0x4768], R11 ;  /* 0x0047680b01007387 */ /* 0x000fe80000100800 */
[----:B------:R0:W-:Y:S04]  /*239a0*/  STL [R1+0x4774], R12 ;  /* 0x0047740c01007387 */ /* 0x0001e80000100800 */
[----:B0-----:R-:W2:Y:S01]  /*239b0*/  LDL.LU R12, [R1+0x78] ;  /* 0x00007800010c7983 */ /* 0x001ea20000300800 */
[----:B---3--:R-:W-:Y:S01]  /*239c0*/  IMAD.X R13, R10, 0x1, R6, P3 ;  /* 0x000000010a0d7824 */ /* 0x008fe200018e0606 */
[----:B------:R-:W-:-:S04]  /*239d0*/  IADD3 R11, P3, R37, R4, RZ ;  /* 0x00000004250b7210 */ /* 0x000fc80007f7e0ff */
[----:B------:R0:W-:Y:S04]  /*239e0*/  STL [R1+0x476c], R13 ;  /* 0x00476c0d01007387 */ /* 0x0001e80000100800 */
[----:B------:R1:W-:Y:S01]  /*239f0*/  STL [R1+0x4778], R11 ;  /* 0x0047780b01007387 */ /* 0x0003e20000100800 */
[C---:B0-----:R-:W-:Y:S01]  /*23a00*/  IMAD.X R13, R10.reuse, 0x1, R7, P2 ;  /* 0x000000010a0d7824 */ /* 0x041fe200010e0607 */
[----:B------:R-:W-:Y:S01]  /*23a10*/  IADD3 R14, P2, R37, R5, RZ ;  /* 0x00000005250e7210 */ /* 0x000fe20007f5e0ff */
[----:B-1----:R-:W-:-:S03]  /*23a20*/  IMAD.X R11, R10, 0x1, R8, P1 ;  /* 0x000000010a0b7824 */ /* 0x002fc600008e0608 */
[----:B------:R0:W-:Y:S01]  /*23a30*/  STL [R1+0x4770], R13 ;  /* 0x0047700d01007387 */ /* 0x0001e20000100800 */
[----:B------:R-:W-:Y:S01]  /*23a40*/  SHF.R.S32.HI R61, RZ, 0x1f, R37 ;  /* 0x0000001fff3d7819 */ /* 0x000fe20000011425 */
[----:B------:R-:W-:Y:S02]  /*23a50*/  IMAD.X R10, R10, 0x1, R9, P0 ;  /* 0x000000010a0a7824 */ /* 0x000fe400000e0609 */
[----:B------:R-:W-:Y:S04]  /*23a60*/  STL [R1+0x4760], R14 ;  /* 0x0047600e01007387 */ /* 0x000fe80000100800 */
[----:B------:R1:W-:Y:S01]  /*23a70*/  STL [R1+0x475c], R11 ;  /* 0x00475c0b01007387 */ /* 0x0003e20000100800 */
[----:B0-----:R-:W-:-:S05]  /*23a80*/  IADD3 R13, P1, R38, R2, RZ ;  /* 0x00000002260d7210 */ /* 0x001fca0007f3e0ff */
[----:B------:R0:W-:Y:S01]  /*23a90*/  STL [R1+0x4764], R13 ;  /* 0x0047640d01007387 */ /* 0x0001e20000100800 */
[----:B-1----:R-:W-:-:S03]  /*23aa0*/  IADD3 R11, P0, R38, R3, RZ ;  /* 0x00000003260b7210 */ /* 0x002fc60007f1e0ff */
[----:B------:R1:W-:Y:S04]  /*23ab0*/  STL [R1+0x4748], R10 ;  /* 0x0047480a01007387 */ /* 0x0003e80000100800 */
[----:B------:R3:W-:Y:S01]  /*23ac0*/  STL [R1+0x4754], R11 ;  /* 0x0047540b01007387 */ /* 0x0007e20000100800 */
[C---:B0-----:R-:W-:Y:S01]  /*23ad0*/  IMAD.X R13, R61.reuse, 0x1, R6, P5 ;  /* 0x000000013d0d7824 */ /* 0x041fe200028e0606 */
[----:B-1----:R-:W-:Y:S02]  /*23ae0*/  IADD3 R10, P5, R38, R4, RZ ;  /* 0x00000004260a7210 */ /* 0x002fe40007fbe0ff */
[----:B---3--:R-:W3:Y:S01]  /*23af0*/  LDL.LU R11, [R1+0x80] ;  /* 0x00008000010b7983 */ /* 0x008ee20000300800 */
[----:B------:R-:W-:-:S03]  /*23b00*/  IMAD.X R14, R61, 0x1, R8, P3 ;  /* 0x000000013d0e7824 */ /* 0x000fc600018e0608 */
[----:B------:R0:W-:Y:S04]  /*23b10*/  STL [R1+0x474c], R13 ;  /* 0x00474c0d01007387 */ /* 0x0001e80000100800 */
[----:B------:R1:W-:Y:S01]  /*23b20*/  STL [R1+0x4758], R10 ;  /* 0x0047580a01007387 */ /* 0x0003e20000100800 */
[----:B0-----:R-:W-:Y:S01]  /*23b30*/  IMAD.X R13, R61, 0x1, R7, P4 ;  /* 0x000000013d0d7824 */ /* 0x001fe200020e0607 */
[----:B-1----:R-:W-:-:S04]  /*23b40*/  IADD3 R10, P4, R38, R5, RZ ;  /* 0x00000005260a7210 */ /* 0x002fc80007f9e0ff */
[----:B------:R0:W-:Y:S04]  /*23b50*/  STL [R1+0x4750], R13 ;  /* 0x0047500d01007387 */ /* 0x0001e80000100800 */
[----:B------:R1:W-:Y:S04]  /*23b60*/  STL [R1+0x4740], R10 ;  /* 0x0047400a01007387 */ /* 0x0003e80000100800 */
[----:B------:R4:W-:Y:S01]  /*23b70*/  STL [R1+0x473c], R14 ;  /* 0x00473c0e01007387 */ /* 0x0009e20000100800 */
[----:B0-----:R-:W-:Y:S01]  /*23b80*/  IADD3 R13, P3, R39, R2, RZ ;  /* 0x00000002270d7210 */ /* 0x001fe20007f7e0ff */
[----:B-1----:R-:W-:-:S04]  /*23b90*/  IMAD.X R10, R61, 0x1, R9, P2 ;  /* 0x000000013d0a7824 */ /* 0x002fc800010e0609 */
[----:B------:R0:W-:Y:S01]  /*23ba0*/  STL [R1+0x4744], R13 ;  /* 0x0047440d01007387 */ /* 0x0001e20000100800 */
[----:B----4-:R-:W-:-:S03]  /*23bb0*/  IADD3 R14, P2, R39, R3, RZ ;  /* 0x00000003270e7210 */ /* 0x010fc60007f5e0ff */
[----:B------:R1:W-:Y:S04]  /*23bc0*/  STL [R1+0x4728], R10 ;  /* 0x0047280a01007387 */ /* 0x0003e80000100800 */
[----:B------:R4:W-:Y:S01]  /*23bd0*/  STL [R1+0x4734], R14 ;  /* 0x0047340e01007387 */ /* 0x0009e20000100800 */
[C---:B0-----:R-:W-:Y:S01]  /*23be0*/  IMAD.X R13, R60.reuse, 0x1, R6, P1 ;  /* 0x000000013c0d7824 */ /* 0x041fe200008e0606 */
[----:B-1----:R-:W-:Y:S02]  /*23bf0*/  IADD3 R10, P1, R39, R4, RZ ;  /* 0x00000004270a7210 */ /* 0x002fe40007f3e0ff */
[----:B----4-:R-:W4:Y:S01]  /*23c00*/  LDL.LU R14, [R1+0x84] ;  /* 0x00008400010e7983 */ /* 0x010f220000300800 */
[----:B------:R-:W-:-:S03]  /*23c10*/  IMAD.X R15, R60, 0x1, R7, P0 ;  /* 0x000000013c0f7824 */ /* 0x000fc600000e0607 */
[----:B------:R0:W-:Y:S04]  /*23c20*/  STL [R1+0x472c], R13 ;  /* 0x00472c0d01007387 */ /* 0x0001e80000100800 */
[----:B------:R1:W-:Y:S01]  /*23c30*/  STL [R1+0x4738], R10 ;  /* 0x0047380a01007387 */ /* 0x0003e20000100800 */
[----:B0-----:R-:W-:-:S03]  /*23c40*/  IADD3 R13, P0, R39, R5, RZ ;  /* 0x00000005270d7210 */ /* 0x001fc60007f1e0ff */
[----:B------:R0:W-:Y:S01]  /*23c50*/  STL [R1+0x4730], R15 ;  /* 0x0047300f01007387 */ /* 0x0001e20000100800 */
[----:B-1----:R-:W-:-:S03]  /*23c60*/  IMAD.X R10, R60, 0x1, R8, P5 ;  /* 0x000000013c0a7824 */ /* 0x002fc600028e0608 */
[----:B------:R1:W-:Y:S04]  /*23c70*/  STL [R1+0x4720], R13 ;  /* 0x0047200d01007387 */ /* 0x0003e80000100800 */
[----:B------:R5:W-:Y:S01]  /*23c80*/  STL [R1+0x471c], R10 ;  /* 0x00471c0a01007387 */ /* 0x000be20000100800 */
[----:B0-----:R-:W-:Y:S01]  /*23c90*/  IADD3 R15, P5, R40, R2, RZ ;  /* 0x00000002280f7210 */ /* 0x001fe20007fbe0ff */
[----:B-1----:R-:W-:-:S04]  /*23ca0*/  IMAD.X R13, R60, 0x1, R9, P4 ;  /* 0x000000013c0d7824 */ /* 0x002fc800020e0609 */
[----:B------:R0:W-:Y:S01]  /*23cb0*/  STL [R1+0x4724], R15 ;  /* 0x0047240f01007387 */ /* 0x0001e20000100800 */
[----:B-----5:R-:W-:-:S03]  /*23cc0*/  IADD3 R10, P4, R40, R3, RZ ;  /* 0x00000003280a7210 */ /* 0x020fc60007f9e0ff */
[----:B------:R1:W-:Y:S04]  /*23cd0*/  STL [R1+0x4708], R13 ;  /* 0x0047080d01007387 */ /* 0x0003e80000100800 */
[----:B------:R5:W-:Y:S01]  /*23ce0*/  STL [R1+0x4714], R10 ;  /* 0x0047140a01007387 */ /* 0x000be20000100800 */
[C---:B0-----:R-:W-:Y:S01]  /*23cf0*/  IMAD.X R15, R59.reuse, 0x1, R6, P3 ;  /* 0x000000013b0f7824 */ /* 0x041fe200018e0606 */
[----:B-1----:R-:W-:Y:S02]  /*23d00*/  IADD3 R13, P3, R40, R4, RZ ;  /* 0x00000004280d7210 */ /* 0x002fe40007f7e0ff */
[----:B-----5:R-:W5:Y:S01]  /*23d10*/  LDL.LU R10, [R1+0x8c] ;  /* 0x00008c00010a7983 */ /* 0x020f620000300800 */
[----:B------:R-:W-:-:S03]  /*23d20*/  IMAD.X R16, R59, 0x1, R7, P2 ;  /* 0x000000013b107824 */ /* 0x000fc600010e0607 */
[----:B------:R0:W-:Y:S04]  /*23d30*/  STL [R1+0x470c], R15 ;  /* 0x00470c0f01007387 */ /* 0x0001e80000100800 */
[----:B------:R1:W-:Y:S01]  /*23d40*/  STL [R1+0x4718], R13 ;  /* 0x0047180d01007387 */ /* 0x0003e20000100800 */
[----:B0-----:R-:W-:-:S03]  /*23d50*/  IADD3 R15, P2, R40, R5, RZ ;  /* 0x00000005280f7210 */ /* 0x001fc60007f5e0ff */
[----:B------:R-:W-:Y:S01]  /*23d60*/  STL [R1+0x4710], R16 ;  /* 0x0047101001007387 */ /* 0x000fe20000100800 */
[----:B-1----:R-:W-:-:S03]  /*23d70*/  IMAD.X R13, R59, 0x1, R8, P1 ;  /* 0x000000013b0d7824 */ /* 0x002fc600008e0608 */
[----:B------:R0:W-:Y:S04]  /*23d80*/  STL [R1+0x4700], R15 ;  /* 0x0047000f01007387 */ /* 0x0001e80000100800 */
[----:B------:R1:W-:Y:S01]  /*23d90*/  STL [R1+0x46fc], R13 ;  /* 0x0046fc0d01007387 */ /* 0x0003e20000100800 */
[----:B0-----:R-:W-:Y:S01]  /*23da0*/  IMAD.X R15, R59, 0x1, R9, P0 ;  /* 0x000000013b0f7824 */ /* 0x001fe200000e0609 */
[C---:B--2---:R-:W-:Y:S02]  /*23db0*/  IADD3 R16, P1, R12.reuse, R2, RZ ;  /* 0x000000020c107210 */ /* 0x044fe40007f3e0ff */
[----:B-1----:R-:W-:-:S03]  /*23dc0*/  IADD3 R13, P0, R12, R3, RZ ;  /* 0x000000030c0d7210 */ /* 0x002fc60007f1e0ff */
[----:B------:R-:W-:Y:S04]  /*23dd0*/  STL [R1+0x4704], R16 ;  /* 0x0047041001007387 */ /* 0x000fe80000100800 */
[----:B------:R-:W-:Y:S04]  /*23de0*/  STL [R1+0x46dc], R15 ;  /* 0x0046dc0f01007387 */ /* 0x000fe80000100800 */
[----:B------:R0:W-:Y:S04]  /*23df0*/  STL [R1+0x46ec], R13 ;  /* 0x0046ec0d01007387 */ /* 0x0001e80000100800 */
[----:B0-----:R-:W2:Y:S01]  /*23e00*/  LDL.LU R13, [R1+0x90] ;  /* 0x00009000010d7983 */ /* 0x001ea20000300800 */
[----:B------:R-:W-:-:S05]  /*23e10*/  SHF.R.S32.HI R41, RZ, 0x1f, R40 ;  /* 0x0000001fff297819 */ /* 0x000fca0000011428 */
[----:B------:R-:W-:Y:S01]  /*23e20*/  IMAD.X R16, R41, 0x1, R6, P5 ;  /* 0x0000000129107824 */ /* 0x000fe200028e0606 */
[----:B------:R-:W-:-:S04]  /*23e30*/  IADD3 R15, P5, R12, R4, RZ ;  /* 0x000000040c0f7210 */ /* 0x000fc80007fbe0ff */
[----:B------:R0:W-:Y:S04]  /*23e40*/  STL [R1+0x46e0], R16 ;  /* 0x0046e01001007387 */ /* 0x0001e80000100800 */
[----:B------:R1:W-:Y:S01]  /*23e50*/  STL [R1+0x46f0], R15 ;  /* 0x0046f00f01007387 */ /* 0x0003e20000100800 */
[C---:B0-----:R-:W-:Y:S01]  /*23e60*/  IMAD.X R16, R41.reuse, 0x1, R7, P4 ;  /* 0x0000000129107824 */ /* 0x041fe200020e0607 */
[----:B-1----:R-:W-:Y:S01]  /*23e70*/  IADD3 R15, P4, R12, R5, RZ ;  /* 0x000000050c0f7210 */ /* 0x002fe20007f9e0ff */
[----:B------:R-:W-:-:S03]  /*23e80*/  IMAD.X R12, R41, 0x1, R8, P3 ;  /* 0x00000001290c7824 */ /* 0x000fc600018e0608 */
[----:B------:R3:W-:Y:S01]  /*23e90*/  STL [R1+0x46e4], R16 ;  /* 0x0046e41001007387 */ /* 0x0007e20000100800 */
[----:B------:R-:W-:-:S03]  /*23ea0*/  SHF.R.S32.HI R42, RZ, 0x1f, R42 ;  /* 0x0000001fff2a7819 */ /* 0x000fc6000001142a */
[----:B------:R0:W-:Y:S04]  /*23eb0*/  STL [R1+0x46f4], R15 ;  /* 0x0046f40f01007387 */ /* 0x0001e80000100800 */
[----:B------:R1:W-:Y:S01]  /*23ec0*/  STL [R1+0x46e8], R12 ;  /* 0x0046e80c01007387 */ /* 0x0003e20000100800 */
[----:B---3--:R-:W-:Y:S01]  /*23ed0*/  IADD3 R16, P3, R11, R2, RZ ;  /* 0x000000020b107210 */ /* 0x008fe20007f7e0ff */
[----:B0-----:R-:W-:-:S04]  /*23ee0*/  IMAD.X R15, R41, 0x1, R9, P2 ;  /* 0x00000001290f7824 */ /* 0x001fc800010e0609 */
[----:B------:R0:W-:Y:S01]  /*23ef0*/  STL [R1+0x46f8], R16 ;  /* 0x0046f81001007387 */ /* 0x0001e20000100800 */
[----:B-1----:R-:W-:-:S03]  /*23f00*/  IADD3 R12, P2, R11, R3, RZ ;  /* 0x000000030b0c7210 */ /* 0x002fc60007f5e0ff */
[----:B------:R1:W-:Y:S04]  /*23f10*/  STL [R1+0x46bc], R15 ;  /* 0x0046bc0f01007387 */ /* 0x0003e80000100800 */
[----:B------:R3:W-:Y:S01]  /*23f20*/  STL [R1+0x46cc], R12 ;  /* 0x0046cc0c01007387 */ /* 0x0007e20000100800 */
[C---:B0-----:R-:W-:Y:S01]  /*23f30*/  IMAD.X R16, R42.reuse, 0x1, R6, P1 ;  /* 0x000000012a107824 */ /* 0x041fe200008e0606 */
[C---:B-1----:R-:W-:Y:S02]  /*23f40*/  IADD3 R15, P1, R11.reuse, R4, RZ ;  /* 0x000000040b0f7210 */ /* 0x042fe40007f3e0ff */
[----:B---3--:R-:W3:Y:S04]  /*23f50*/  LDL.LU R12, [R1+0x94] ;  /* 0x00009400010c7983 */ /* 0x008ee80000300800 */
        /* <DEDUP_REMOVED lines=9> */
[----:B----4-:R-:W-:Y:S01]  /*23ff0*/  IADD3 R16, P5, R14, R2, RZ ;  /* 0x000000020e107210 */ /* 0x010fe20007fbe0ff */
[----:B0-----:R-:W-:-:S04]  /*24000*/  IMAD.X R15, R42, 0x1, R9, P4 ;  /* 0x000000012a0f7824 */ /* 0x001fc800020e0609 */
[----:B------:R0:W-:Y:S01]  /*24010*/  STL [R1+0x46d8], R16 ;  /* 0x0046d81001007387 */ /* 0x0001e20000100800 */
[----:B-1----:R-:W-:-:S03]  /*24020*/  IADD3 R11, P4, R14, R3, RZ ;  /* 0x000000030e0b7210 */ /* 0x002fc60007f9e0ff */
[----:B------:R1:W-:Y:S04]  /*24030*/  STL [R1+0x469c], R15 ;  /* 0x00469c0f01007387 */ /* 0x0003e80000100800 */
[----:B------:R4:W-:Y:S01]  /*24040*/  STL [R1+0x46ac], R11 ;  /* 0x0046ac0b01007387 */ /* 0x0009e20000100800 */
[C---:B0-----:R-:W-:Y:S01]  /*24050*/  IMAD.X R16, R43.reuse, 0x1, R6, P3 ;  /* 0x000000012b107824 */ /* 0x041fe200018e0606 */
[C---:B-1----:R-:W-:Y:S02]  /*24060*/  IADD3 R15, P3, R14.reuse, R4, RZ ;  /* 0x000000040e0f7210 */ /* 0x042fe40007f7e0ff */
[----:B----4-:R-:W4:Y:S04]  /*24070*/  LDL.LU R11, [R1+0xc8] ;  /* 0x0000c800010b7983 */ /* 0x010f280000300800 */
        /* <DEDUP_REMOVED lines=9> */
[----:B-----5:R-:W-:Y:S01]  /*24110*/  IADD3 R16, P1, R10, R2, RZ ;  /* 0x000000020a107210 */ /* 0x020fe20007f3e0ff */
[----:B0-----:R-:W-:-:S04]  /*24120*/  IMAD.X R15, R43, 0x1, R9, P0 ;  /* 0x000000012b0f7824 */ /* 0x001fc800000e0609 */
[----:B------:R0:W-:Y:S01]  /*24130*/  STL [R1+0x46b8], R16 ;  /* 0x0046b81001007387 */ /* 0x0001e20000100800 */
[----:B-1----:R-:W-:-:S03]  /*24140*/  IADD3 R14, P0, R10, R3, RZ ;  /* 0x000000030a0e7210 */ /* 0x002fc60007f1e0ff */
[----:B------:R1:W-:Y:S04]  /*24150*/  STL [R1+0x467c], R15 ;  /* 0x00467c0f01007387 */ /* 0x0003e80000100800 */
[----:B------:R5:W-:Y:S01]  /*24160*/  STL [R1+0x468c], R14 ;  /* 0x00468c0e01007387 */ /* 0x000be20000100800 */
[----:B0-----:R-:W-:Y:S01]  /*24170*/  IMAD.X R16, R44, 0x1, R6, P5 ;  /* 0x000000012c107824 */ /* 0x001fe200028e0606 */
[----:B-1----:R-:W-:Y:S02]  /*24180*/  IADD3 R15, P5, R10, R4, RZ ;  /* 0x000000040a0f7210 */ /* 0x002fe40007fbe0ff */
[----:B-----5:R-:W5:Y:S04]  /*24190*/  LDL.LU R14, [R1+0x1a8] ;  /* 0x0001a800010e7983 */ /* 0x020f680000300800 */
[----:B------:R0:W-:Y:S04]  /*241a0*/  STL [R1+0x4680], R16 ;  /* 0x0046801001007387 */ /* 0x0001e80000100800 */
[----:B------:R1:W-:Y:S01]  /*241b0*/  STL [R1+0x4690], R15 ;  /* 0x0046900f01007387 */ /* 0x0003e20000100800 */
[----:B0-----:R-:W-:Y:S01]  /*241c0*/  IMAD.X R16, R44, 0x1, R7, P4 ;  /* 0x000000012c107824 */ /* 0x001fe200020e0607 */
[----:B-1----:R-:W-:Y:S01]  /*241d0*/  IADD3 R15, P4, R10, R5, RZ ;  /* 0x000000050a0f7210 */ /* 0x002fe20007f9e0ff */
[----:B------:R-:W-:-:S03]  /*241e0*/  IMAD.X R10, R44, 0x1, R8, P3 ;  /* 0x000000012c0a7824 */ /* 0x000fc600018e0608 */
[----:B------:R-:W-:Y:S04]  /*241f0*/  STL [R1+0x4684], R16 ;  /* 0x0046841001007387 */ /* 0x000fe80000100800 */
[----:B------:R0:W-:Y:S04]  /*24200*/  STL [R1+0x4694], R15 ;  /* 0x0046940f01007387 */ /* 0x0001e80000100800 */
[----:B------:R1:W-:Y:S01]  /*24210*/  STL [R1+0x4688], R10 ;  /* 0x0046880a01007387 */ /* 0x0003e20000100800 */
[----:B0-----:R-:W-:Y:S01]  /*24220*/  IMAD.X R15, R44, 0x1, R9, P2 ;  /* 0x000000012c0f7824 */ /* 0x001fe200010e0609 */
[----:B--2---:R-:W-:-:S02]  /*24230*/  IADD3 R16, P3, R13, R2, RZ ;  /* 0x000000020d107210 */ /* 0x004fc40007f7e0ff */
        /* <DEDUP_REMOVED lines=10> */
[----:B0-----:R-:W-:Y:S01]  /*242e0*/  IMAD.X R16, R45, 0x1, R7, P0 ;  /* 0x000000012d107824 */ /* 0x001fe200000e0607 */
        /* <DEDUP_REMOVED lines=12> */
[----:B0-----:R-:W-:Y:S01]  /*243b0*/  IMAD.X R16, R46, 0x1, R6, P3 ;  /* 0x000000012e107824 */ /* 0x001fe200018e0606 */
[----:B-1----:R-:W-:Y:S02]  /*243c0*/  IADD3 R15, P3, R12, R4, RZ ;  /* 0x000000040c0f7210 */ /* 0x002fe40007f7e0ff */
[----:B---3--:R-:W3:Y:S04]  /*243d0*/  LDL.LU R13, [R1+0x33c] ;  /* 0x00033c00010d7983 */ /* 0x008ee80000300800 */
[----:B------:R0:W-:Y:S04]  /*243e0*/  STL [R1+0x4640], R16 ;  /* 0x0046401001007387 */ /* 0x0001e80000100800 */
[----:B------:R1:W-:Y:S01]  /*243f0*/  STL [R1+0x4650], R15 ;  /* 0x0046500f01007387 */ /* 0x0003e20000100800 */
[----:B0-----:R-:W-:Y:S01]  /*24400*/  IMAD.X R16, R46, 0x1, R7, P2 ;  /* 0x000000012e107824 */ /* 0x001fe200010e0607 */
[----:B-1----:R-:W-:Y:S01]  /*24410*/  IADD3 R15, P2, R12, R5, RZ ;  /* 0x000000050c0f7210 */ /* 0x002fe20007f5e0ff */
[----:B------:R-:W-:-:S03]  /*24420*/  IMAD.X R12, R46, 0x1, R8, P1 ;  /* 0x000000012e0c7824 */ /* 0x000fc600008e0608 */
[----:B------:R4:W-:Y:S01]  /*24430*/  STL [R1+0x4644], R16 ;  /* 0x0046441001007387 */ /* 0x0009e20000100800 */
[----:B------:R-:W-:-:S03]  /*24440*/  SHF.R.S32.HI R47, RZ, 0x1f, R47 ;  /* 0x0000001fff2f7819 */ /* 0x000fc6000001142f */
[----:B------:R0:W-:Y:S01]  /*24450*/  STL [R1+0x4654], R15 ;  /* 0x0046540f01007387 */ /* 0x0001e20000100800 */
[----:B----4-:R-:W-:-:S03]  /*24460*/  IADD3 R16, P1, R11, R2, RZ ;  /* 0x000000020b107210 */ /* 0x010fc60007f3e0ff */
[----:B------:R1:W-:Y:S01]  /*24470*/  STL [R1+0x4648], R12 ;  /* 0x0046480c01007387 */ /* 0x0003e20000100800 */
[----:B0-----:R-:W-:-:S03]  /*24480*/  IMAD.X R15, R46, 0x1, R9, P0 ;  /* 0x000000012e0f7824 */ /* 0x001fc600000e0609 */
[----:B------:R0:W-:Y:S04]  /*24490*/  STL [R1+0x4658], R16 ;  /* 0x0046581001007387 */ /* 0x0001e80000100800 */
[----:B------:R4:W-:Y:S01]  /*244a0*/  STL [R1+0x461c], R15 ;  /* 0x00461c0f01007387 */ /* 0x0009e20000100800 */
[----:B-1----:R-:W-:Y:S01]  /*244b0*/  IADD3 R12, P0, R11, R3, RZ ;  /* 0x000000030b0c7210 */ /* 0x002fe20007f1e0ff */
[----:B0-----:R-:W-:-:S04]  /*244c0*/  IMAD.X R16, R47, 0x1, R6, P5 ;  /* 0x000000012f107824 */ /* 0x001fc800028e0606 */
[----:B------:R0:W-:Y:S01]  /*244d0*/  STL [R1+0x462c], R12 ;  /* 0x00462c0c01007387 */ /* 0x0001e20000100800 */
[----:B----4-:R-:W-:-:S03]  /*244e0*/  IADD3 R15, P5, R11, R4, RZ ;  /* 0x000000040b0f7210 */ /* 0x010fc60007fbe0ff */
[----:B0-----:R-:W4:Y:S04]  /*244f0*/  LDL.LU R12, [R1+0x338] ;  /* 0x00033800010c7983 */ /* 0x001f280000300800 */
        /* <DEDUP_REMOVED lines=8> */
[----:B-----5:R-:W-:-:S03]  /*24580*/  IADD3 R16, P3, R14, R2, RZ ;  /* 0x000000020e107210 */ /* 0x020fc60007f7e0ff */
[----:B------:R1:W-:Y:S01]  /*24590*/  STL [R1+0x4628], R11 ;  /* 0x0046280b01007387 */ /* 0x0003e20000100800 */
[----:B0-----:R-:W-:-:S03]  /*245a0*/  IMAD.X R15, R47, 0x1, R9, P2 ;  /* 0x000000012f0f7824 */ /* 0x001fc600010e0609 */
[----:B------:R0:W-:Y:S04]  /*245b0*/  STL [R1+0x4638], R16 ;  /* 0x0046381001007387 */ /* 0x0001e80000100800 */
[----:B------:R5:W-:Y:S01]  /*245c0*/  STL [R1+0x45fc], R15 ;  /* 0x0045fc0f01007387 */ /* 0x000be20000100800 */
[----:B-1----:R-:W-:Y:S01]  /*245d0*/  IADD3 R11, P2, R14, R3, RZ ;  /* 0x000000030e0b7210 */ /* 0x002fe20007f5e0ff */
[----:B0-----:R-:W-:-:S04]  /*245e0*/  IMAD.X R16, R48, 0x1, R6, P1 ;  /* 0x0000000130107824 */ /* 0x001fc800008e0606 */
[----:B------:R0:W-:Y:S01]  /*245f0*/  STL [R1+0x460c], R11 ;  /* 0x00460c0b01007387 */ /* 0x0001e20000100800 */
[----:B-----5:R-:W-:-:S03]  /*24600*/  IADD3 R15, P1, R14, R4, RZ ;  /* 0x000000040e0f7210 */ /* 0x020fc60007f3e0ff */
[----:B0-----:R-:W5:Y:S04]  /*24610*/  LDL.LU R11, [R1+0x334] ;  /* 0x00033400010b7983 */ /* 0x001f680000300800 */
        /* <DEDUP_REMOVED lines=46> */
[----:B0-----:R-:W-:Y:S01]  /*24900*/  IMAD.X R15, R50, 0x1, R9, P2 ;  /* 0x00000001320f7824 */ /* 0x001fe200010e0609 */
[----:B-1----:R-:W-:-:S03]  /*24910*/  IADD3 R13, P2, R12, R3, RZ ;  /* 0x000000030c0d7210 */ /* 0x002fc60007f5e0ff */
[----:B------:R0:W-:Y:S04]  /*24920*/  STL [R1+0x45d8], R16 ;  /* 0x0045d81001007387 */ /* 0x0001e80000100800 */
[----:B------:R1:W-:Y:S04]  /*24930*/  STL [R1+0x459c], R15 ;  /* 0x00459c0f01007387 */ /* 0x0003e80000100800 */
[----:B------:R4:W-:Y:S01]  /*24940*/  STL [R1+0x45ac], R13 ;  /* 0x0045ac0d01007387 */ /* 0x0009e20000100800 */
[----:B0-----:R-:W-:Y:S01]  /*24950*/  IMAD.X R16, R51, 0x1, R6, P1 ;  /* 0x0000000133107824 */ /* 0x001fe200008e0606 */
[----:B-1----:R-:W-:-:S02]  /*24960*/  IADD3 R15, P1, R12, R4, RZ ;  /* 0x000000040c0f7210 */ /* 0x002fc40007f3e0ff */
        /* <DEDUP_REMOVED lines=11> */
[----:B0-----:R-:W-:Y:S01]  /*24a20*/  IMAD.X R15, R51, 0x1, R9, P4 ;  /* 0x00000001330f7824 */ /* 0x001fe200020e0609 */
[----:B-1----:R-:W-:-:S03]  /*24a30*/  IADD3 R12, P4, R11, R3, RZ ;  /* 0x000000030b0c7210 */ /* 0x002fc60007f9e0ff */
[----:B------:R0:W-:Y:S04]  /*24a40*/  STL [R1+0x45b8], R16 ;  /* 0x0045b81001007387 */ /* 0x0001e80000100800 */
[----:B------:R1:W-:Y:S04]  /*24a50*/  STL [R1+0x457c], R15 ;  /* 0x00457c0f01007387 */ /* 0x0003e80000100800 */
[----:B------:R5:W-:Y:S01]  /*24a60*/  STL [R1+0x458c], R12 ;  /* 0x00458c0c01007387 */ /* 0x000be20000100800 */
[----:B0-----:R-:W-:Y:S01]  /*24a70*/  IMAD.X R16, R52, 0x1, R6, P3 ;  /* 0x0000000134107824 */ /* 0x001fe200018e0606 */
[----:B-1----:R-:W-:-:S02]  /*24a80*/  IADD3 R15, P3, R11, R4, RZ ;  /* 0x000000040b0f7210 */ /* 0x002fc40007f7e0ff */
[----:B-----5:R-:W5:Y:S01]  /*24a90*/  LDL.LU R12, [R1+0x324] ;  /* 0x00032400010c7983 */ /* 0x020f620000300800 */
[----:B------:R-:W-:-:S03]  /*24aa0*/  IMAD.X R17, R52, 0x1, R7, P2 ;  /* 0x0000000134117824 */ /* 0x000fc600010e0607 */
[----:B------:R0:W-:Y:S01]  /*24ab0*/  STL [R1+0x4580], R16 ;  /* 0x0045801001007387 */ /* 0x0001e20000100800 */
[----:B------:R-:W-:-:S03]  /*24ac0*/  SHF.R.S32.HI R53, RZ, 0x1f, R53 ;  /* 0x0000001fff357819 */ /* 0x000fc60000011435 */
        /* <DEDUP_REMOVED lines=9> */
[----:B------:R0:W-:Y:S04]  /*24b60*/  STL [R1+0x4598], R11 ;  /* 0x0045980b01007387 */ /* 0x0001e80000100800 */
[----:B------:R-:W-:Y:S01]  /*24b70*/  STL [R1+0x455c], R16 ;  /* 0x00455c1001007387 */ /* 0x000fe20000100800 */
[----:B0-----:R-:W-:-:S03]  /*24b80*/  IMAD.X R11, R53, 0x1, R6, P5 ;  /* 0x00000001350b7824 */ /* 0x001fc600028e0606 */
        /* <DEDUP_REMOVED lines=8> */
[----:B-1----:R-:W-:-:S04]  /*24c10*/  IMAD.X R15, R53, 0x1, R8, P3 ;  /* 0x00000001350f7824 */ /* 0x002fc800018e0608 */
[----:B------:R0:W-:Y:S01]  /*24c20*/  STL [R1+0x4574], R16 ;  /* 0x0045741001007387 */ /* 0x0001e20000100800 */
[----:B------:R-:W-:-:S03]  /*24c30*/  SHF.R.S32.HI R54, RZ, 0x1f, R54 ;  /* 0x0000001fff367819 */ /* 0x000fc60000011436 */
[----:B------:R1:W-:Y:S01]  /*24c40*/  STL [R1+0x4568], R15 ;  /* 0x0045680f01007387 */ /* 0x0003e20000100800 */
[C---:B---3--:R-:W-:Y:S01]  /*24c50*/  IADD3 R14, P3, R10.reuse, R2, RZ ;  /* 0x000000020a0e7210 */ /* 0x048fe20007f7e0ff */
[----:B0-----:R-:W-:Y:S01]  /*24c60*/  IMAD.X R16, R53, 0x1, R9, P2 ;  /* 0x0000000135107824 */ /* 0x001fe200010e0609 */
[----:B-1----:R-:W-:-:S03]  /*24c70*/  IADD3 R15, P2, R10, R3, RZ ;  /* 0x000000030a0f7210 */ /* 0x002fc60007f5e0ff */
[----:B------:R0:W-:Y:S04]  /*24c80*/  STL [R1+0x4578], R14 ;  /* 0x0045780e01007387 */ /* 0x0001e80000100800 */
[----:B------:R1:W-:Y:S04]  /*24c90*/  STL [R1+0x453c], R16 ;  /* 0x00453c1001007387 */ /* 0x0003e80000100800 */
[----:B------:R3:W-:Y:S01]  /*24ca0*/  STL [R1+0x454c], R15 ;  /* 0x00454c0f01007387 */ /* 0x0007e20000100800 */
[----:B0-----:R-:W-:Y:S01]  /*24cb0*/  IMAD.X R14, R54, 0x1, R6, P1 ;  /* 0x00000001360e7824 */ /* 0x001fe200008e0606 */
[----:B-1----:R-:W-:-:S04]  /*24cc0*/  IADD3 R16, P1, R10, R4, RZ ;  /* 0x000000040a107210 */ /* 0x002fc80007f3e0ff */
[----:B------:R0:W-:Y:S01]  /*24cd0*/  STL [R1+0x4540], R14 ;  /* 0x0045400e01007387 */ /* 0x0001e20000100800 */
[----:B---3--:R-:W-:-:S03]  /*24ce0*/  IMAD.X R15, R54, 0x1, R7, P0 ;  /* 0x00000001360f7824 */ /* 0x008fc600000e0607 */
[----:B------:R1:W-:Y:S01]  /*24cf0*/  STL [R1+0x4550], R16 ;  /* 0x0045501001007387 */ /* 0x0003e20000100800 */
[----:B0-----:R-:W-:-:S03]  /*24d00*/  IADD3 R14, P0, R10, R5, RZ ;  /* 0x000000050a0e7210 */ /* 0x001fc60007f1e0ff */
[----:B------:R-:W3:Y:S04]  /*24d10*/  LDL.LU R10, [R1+0x31c] ;  /* 0x00031c00010a7983 */ /* 0x000ee80000300800 */
[----:B------:R0:W-:Y:S01]  /*24d20*/  STL [R1+0x4544], R15 ;  /* 0x0045440f01007387 */ /* 0x0001e20000100800 */
[----:B------:R-:W-:Y:S01]  /*24d30*/  SHF.R.S32.HI R55, RZ, 0x1f, R55 ;  /* 0x0000001fff377819 */ /* 0x000fe20000011437 */
[C---:B-1----:R-:W-:Y:S02]  /*24d40*/  IMAD.X R16, R54.reuse, 0x1, R9, P4 ;  /* 0x0000000136107824 */ /* 0x042fe400020e0609 */
[----:B------:R4:W-:Y:S01]  /*24d50*/  STL [R1+0x4554], R14 ;  /* 0x0045540e01007387 */ /* 0x0009e20000100800 */
[----:B0-----:R-:W-:-:S05]  /*24d60*/  IMAD.X R15, R54, 0x1, R8, P5 ;  /* 0x00000001360f7824 */ /* 0x001fca00028e0608 */
[----:B------:R0:W-:Y:S01]  /*24d70*/  STL [R1+0x4548], R15 ;  /* 0x0045480f01007387 */ /* 0x0001e20000100800 */
[C---:B----4-:R-:W-:Y:S02]  /*24d80*/  IADD3 R14, P5, R13.reuse, R2, RZ ;  /* 0x000000020d0e7210 */ /* 0x050fe40007fbe0ff */
[----:B0-----:R-:W-:-:S03]  /*24d90*/  IADD3 R15, P4, R13, R3, RZ ;  /* 0x000000030d0f7210 */ /* 0x001fc60007f9e0ff */
[----:B------:R0:W-:Y:S04]  /*24da0*/  STL [R1+0x4558], R14 ;  /* 0x0045580e01007387 */ /* 0x0001e80000100800 */
[----:B------:R1:W-:Y:S04]  /*24db0*/  STL [R1+0x451c], R16 ;  /* 0x00451c1001007387 */ /* 0x0003e80000100800 */
[----:B------:R4:W-:Y:S01]  /*24dc0*/  STL [R1+0x452c], R15 ;  /* 0x00452c0f01007387 */ /* 0x0009e20000100800 */
[----:B0-----:R-:W-:Y:S01]  /*24dd0*/  IMAD.X R14, R55, 0x1, R6, P3 ;  /* 0x00000001370e7824 */ /* 0x001fe200018e0606 */
[----:B-1----:R-:W-:-:S04]  /*24de0*/  IADD3 R16, P3, R13, R4, RZ ;  /* 0x000000040d107210 */ /* 0x002fc80007f7e0ff */
[----:B------:R0:W-:Y:S01]  /*24df0*/  STL [R1+0x4520], R14 ;  /* 0x0045200e01007387 */ /* 0x0001e20000100800 */
[----:B----4-:R-:W-:-:S03]  /*24e00*/  IMAD.X R15, R55, 0x1, R7, P2 ;  /* 0x00000001370f7824 */ /* 0x010fc600010e0607 */
[----:B------:R-:W-:Y:S04]  /*24e10*/  STL [R1+0x4530], R16 ;  /* 0x0045301001007387 */ /* 0x000fe80000100800 */
[----:B------:R-:W-:Y:S01]  /*24e20*/  STL [R1+0x4524], R15 ;  /* 0x0045240f01007387 */ /* 0x000fe20000100800 */
[----:B0-----:R-:W-:Y:S01]  /*24e30*/  IADD3 R14, P2, R13, R5, RZ ;  /* 0x000000050d0e7210 */ /* 0x001fe20007f5e0ff */
[----:B------:R-:W-:Y:S02]  /*24e40*/  IMAD.X R13, R55, 0x1, R8, P1 ;  /* 0x00000001370d7824 */ /* 0x000fe400008e0608 */
[----:B------:R-:W4:Y:S01]  /*24e50*/  LDL.LU R17, [R1+0x318] ;  /* 0x0003180001117983 */ /* 0x000f220000300800 */
[----:B------:R-:W-:-:S03]  /*24e60*/  SHF.R.S32.HI R56, RZ, 0x1f, R56 ;  /* 0x0000001fff387819 */ /* 0x000fc60000011438 */
[----:B------:R-:W-:Y:S04]  /*24e70*/  STL [R1+0x4534], R14 ;  /* 0x0045340e01007387 */ /* 0x000fe80000100800 */
[----:B------:R0:W-:Y:S02]  /*24e80*/  STL [R1+0x4528], R13 ;  /* 0x0045280d01007387 */ /* 0x0001e40000100800 */
[----:B0-----:R-:W-:Y:S01]  /*24e90*/  IMAD.X R13, R55, 0x1, R9, P0 ;  /* 0x00000001370d7824 */ /* 0x001fe200000e0609 */
[C---:B-----5:R-:W-:Y:S02]  /*24ea0*/  IADD3 R15, P1, R12.reuse, R2, RZ ;  /* 0x000000020c0f7210 */ /* 0x060fe40007f3e0ff */
[----:B------:R-:W-:-:S03]  /*24eb0*/  IADD3 R14, P0, R12, R3, RZ ;  /* 0x000000030c0e7210 */ /* 0x000fc60007f1e0ff */
[----:B------:R-:W-:Y:S04]  /*24ec0*/  STL [R1+0x4538], R15 ;  /* 0x0045380f01007387 */ /* 0x000fe80000100800 */
[----:B------:R-:W5:Y:S04]  /*24ed0*/  LDL.LU R16, [R1+0x6c] ;  /* 0x00006c0001107983 */ /* 0x000f680000300800 */
[----:B------:R0:W-:Y:S04]  /*24ee0*/  STL [R1+0x44fc], R13 ;  /* 0x0044fc0d01007387 */ /* 0x0001e80000100800 */
[----:B------:R1:W-:Y:S01]  /*24ef0*/  STL [R1+0x450c], R14 ;  /* 0x00450c0e01007387 */ /* 0x0003e20000100800 */
[----:B0-----:R-:W-:Y:S01]  /*24f00*/  IMAD.X R13, R56, 0x1, R6, P5 ;  /* 0x00000001380d7824 */ /* 0x001fe200028e0606 */
[----:B------:R-:W-:Y:S01]  /*24f10*/  IADD3 R15, P5, R12, R4, RZ ;  /* 0x000000040c0f7210 */ /* 0x000fe20007fbe0ff */
[----:B-1----:R-:W-:-:S03]  /*24f20*/  IMAD.X R14, R56, 0x1, R7, P4 ;  /* 0x00000001380e7824 */ /* 0x002fc600020e0607 */
[----:B------:R0:W-:Y:S04]  /*24f30*/  STL [R1+0x4500], R13 ;  /* 0x0045000d01007387 */ /* 0x0001e80000100800 */
[----:B------:R1:W-:Y:S04]  /*24f40*/  STL [R1+0x4510], R15 ;  /* 0x0045100f01007387 */ /* 0x0003e80000100800 */
[----:B------:R-:W-:Y:S01]  /*24f50*/  STL [R1+0x4504], R14 ;  /* 0x0045040e01007387 */ /* 0x000fe20000100800 */
[----:B0-----:R-:W-:Y:S01]  /*24f60*/  IADD3 R13, P4, R12, R5, RZ ;  /* 0x000000050c0d7210 */ /* 0x001fe20007f9e0ff */
[----:B------:R-:W-:-:S02]  /*24f70*/  IMAD.X R12, R56, 0x1, R8, P3 ;  /* 0x00000001380c7824 */ /* 0x000fc400018e0608 */
[----:B-1----:R-:W5:Y:S01]  /*24f80*/  LDL.LU R15, [R1+0x314] ;  /* 0x00031400010f7983 */ /* 0x002f620000300800 */
[----:B------:R-:W-:-:S03]  /*24f90*/  SHF.R.S32.HI R57, RZ, 0x1f, R57 ;  /* 0x0000001fff397819 */ /* 0x000fc60000011439 */
[----:B------:R-:W-:Y:S04]  /*24fa0*/  STL [R1+0x4514], R13 ;  /* 0x0045140d01007387 */ /* 0x000fe80000100800 */
[----:B------:R0:W-:Y:S02]  /*24fb0*/  STL [R1+0x4508], R12 ;  /* 0x0045080c01007387 */ /* 0x0001e40000100800 */
[----:B0-----:R-:W-:Y:S01]  /*24fc0*/  IMAD.X R12, R56, 0x1, R9, P2 ;  /* 0x00000001380c7824 */ /* 0x001fe200010e0609 */
[C---:B--2---:R-:W-:Y:S02]  /*24fd0*/  IADD3 R14, P3, R11.reuse, R2, RZ ;  /* 0x000000020b0e7210 */ /* 0x044fe40007f7e0ff */
[----:B------:R-:W-:-:S03]  /*24fe0*/  IADD3 R13, P2, R11, R3, RZ ;  /* 0x000000030b0d7210 */ /* 0x000fc60007f5e0ff */
[----:B------:R0:W-:Y:S04]  /*24ff0*/  STL [R1+0x4518], R14 ;  /* 0x0045180e01007387 */ /* 0x0001e80000100800 */
[----:B0-----:R-:W2:Y:S04]  /*25000*/  LDL.LU R14, [R1+0x70] ;  /* 0x00007000010e7983 */ /* 0x001ea80000300800 */
[----:B------:R0:W-:Y:S04]  /*25010*/  STL [R1+0x44dc], R12 ;  /* 0x0044dc0c01007387 */ /* 0x0001e80000100800 */
[----:B------:R1:W-:Y:S01]  /*25020*/  STL [R1+0x44ec], R13 ;  /* 0x0044ec0d01007387 */ /* 0x0003e20000100800 */
[----:B0-----:R-:W-:Y:S01]  /*25030*/  IMAD.X R12, R57, 0x1, R6, P1 ;  /* 0x00000001390c7824 */ /* 0x001fe200008e0606 */
[----:B------:R-:W-:Y:S01]  /*25040*/  IADD3 R18, P1, R11, R4, RZ ;  /* 0x000000040b127210 */ /* 0x000fe20007f3e0ff */
[----:B-1----:R-:W-:-:S03]  /*25050*/  IMAD.X R13, R57, 0x1, R7, P0 ;  /* 0x00000001390d7824 */ /* 0x002fc600000e0607 */
[----:B------:R-:W-:Y:S04]  /*25060*/  STL [R1+0x44e0], R12 ;  /* 0x0044e00c01007387 */ /* 0x000fe80000100800 */
[----:B------:R-:W-:Y:S04]  /*25070*/  STL [R1+0x44f0], R18 ;  /* 0x0044f01201007387 */ /* 0x000fe80000100800 */
[----:B------:R0:W-:Y:S04]  /*25080*/  STL [R1+0x44e4], R13 ;  /* 0x0044e40d01007387 */ /* 0x0001e80000100800 */
[----:B0-----:R-:W2:Y:S01]  /*25090*/  LDL.LU R13, [R1+0x310] ;  /* 0x00031000010d7983 */ /* 0x001ea20000300800 */
[----:B------:R-:W-:Y:S01]  /*250a0*/  IADD3 R12, P0, R11, R5, RZ ;  /* 0x000000050b0c7210 */ /* 0x000fe20007f1e0ff */
[----:B------:R-:W-:-:S04]  /*250b0*/  IMAD.X R11, R57, 0x1, R8, P5 ;  /* 0x00000001390b7824 */ /* 0x000fc800028e0608 */
[----:B------:R3:W-:Y:S01]  /*250c0*/  STL [R1+0x44f4], R12 ;  /* 0x0044f40c01007387 */ /* 0x0007e20000100800 */
[----:B------:R-:W-:Y:S01]  /*250d0*/  SHF.R.S32.HI R58, RZ, 0x1f, R58 ;  /* 0x0000001fff3a7819 */ /* 0x000fe2000001143a */
[----:B------:R-:W-:Y:S02]  /*250e0*/  IMAD.X R18, R57, 0x1, R9, P4 ;  /* 0x0000000139127824 */ /* 0x000fe400020e0609 */
[----:B------:R0:W-:Y:S01]  /*250f0*/  STL [R1+0x44e8], R11 ;  /* 0x0044e80b01007387 */ /* 0x0001e20000100800 */
[C---:B---3--:R-:W-:Y:S02]  /*25100*/  IADD3 R12, P5, R10.reuse, R2, RZ ;  /* 0x000000020a0c7210 */ /* 0x048fe40007fbe0ff */
[----:B0-----:R-:W-:-:S03]  /*25110*/  IADD3 R11, P4, R10, R3, RZ ;  /* 0x000000030a0b7210 */ /* 0x001fc60007f9e0ff */
[----:B------:R0:W-:Y:S01]  /*25120*/  STL [R1+0x44f8], R12 ;  /* 0x0044f80c01007387 */ /* 0x0001e20000100800 */
[----:B------:R-:W-:-:S03]  /*25130*/  IMAD.X R19, R58, 0x1, R6, P3 ;  /* 0x000000013a137824 */ /* 0x000fc600018e0606 */
[----:B0-----:R-:W3:Y:S04]  /*25140*/  LDL.LU R12, [R1+0x74] ;  /* 0x00007400010c7983 */ /* 0x001ee80000300800 */
[----:B------:R0:W-:Y:S04]  /*25150*/  STL [R1+0x44bc], R18 ;  /* 0x0044bc1201007387 */ /* 0x0001e80000100800 */
[----:B------:R1:W-:Y:S01]  /*25160*/  STL [R1+0x44cc], R11 ;  /* 0x0044cc0b01007387 */ /* 0x0003e20000100800 */
[----:B0-----:R-:W-:-:S03]  /*25170*/  IADD3 R18, P3, R10, R4, RZ ;  /* 0x000000040a127210 */ /* 0x001fc60007f7e0ff */
[----:B------:R0:W-:Y:S01]  /*25180*/  STL [R1+0x44c0], R19 ;  /* 0x0044c01301007387 */ /* 0x0001e20000100800 */
[----:B-1----:R-:W-:Y:S01]  /*25190*/  IMAD.X R11, R58, 0x1, R7, P2 ;  /* 0x000000013a0b7824 */ /* 0x002fe200010e0607 */
[----:B------:R-:W-:Y:S02]  /*251a0*/  IADD3 R10, P2, R10, R5, RZ ;  /* 0x000000050a0a7210 */ /* 0x000fe40007f5e0ff */
[----:B------:R1:W-:Y:S04]  /*251b0*/  STL [R1+0x44d0], R18 ;  /* 0x0044d01201007387 */ /* 0x0003e80000100800 */
[----:B------:R1:W-:Y:S01]  /*251c0*/  STL [R1+0x44c4], R11 ;  /* 0x0044c40b01007387 */ /* 0x0003e20000100800 */
[C---:B0-----:R-:W-:Y:S02]  /*251d0*/  IMAD.X R19, R58.reuse, 0x1, R9, P0 ;  /* 0x000000013a137824 */ /* 0x041fe400000e0609 */
[----:B-1----:R-:W-:Y:S01]  /*251e0*/  IMAD.X R18, R58, 0x1, R8, P1 ;  /* 0x000000013a127824 */ /* 0x002fe200008e0608 */
[----:B------:R-:W3:Y:S04]  /*251f0*/  LDL.LU R11, [R1+0x30c] ;  /* 0x00030c00010b7983 */ /* 0x000ee80000300800 */
[----:B------:R4:W-:Y:S04]  /*25200*/  STL [R1+0x44d4], R10 ;  /* 0x0044d40a01007387 */ /* 0x0009e80000100800 */
[----:B------:R0:W-:Y:S01]  /*25210*/  STL [R1+0x44c8], R18 ;  /* 0x0044c81201007387 */ /* 0x0001e20000100800 */
[----:B----4-:R-:W-:-:S02]  /*25220*/  IADD3 R10, P1, R17, R2, RZ ;  /* 0x00000002110a7210 */ /* 0x010fc40007f3e0ff */
[----:B0-----:R-:W-:-:S03]  /*25230*/  IADD3 R18, P0, R17, R3, RZ ;  /* 0x0000000311127210 */ /* 0x001fc60007f1e0ff */
[----:B------:R0:W-:Y:S04]  /*25240*/  STL [R1+0x44d8], R10 ;  /* 0x0044d80a01007387 */ /* 0x0001e80000100800 */
[----:B0-----:R-:W4:Y:S04]  /*25250*/  LDL.LU R10, [R1+0x7c] ;  /* 0x00007c00010a7983 */ /* 0x001f280000300800 */
[----:B------:R0:W-:Y:S04]  /*25260*/  STL [R1+0x2b00], R19 ;  /* 0x002b001301007387 */ /* 0x0001e80000100800 */
[----:B------:R1:W-:Y:S01]  /*25270*/  STL [R1+0x2b1c], R18 ;  /* 0x002b1c1201007387 */ /* 0x0003e20000100800 */
[----:B-----5:R-:W-:-:S02]  /*25280*/  IMAD.X R20, R16, 0x1, R7, P4 ;  /* 0x0000000110147824 */ /* 0x020fc400020e0607 */
[----:B0-----:R-:W-:Y:S01]  /*25290*/  IMAD.X R19, R16, 0x1, R6, P5 ;  /* 0x0000000110137824 */ /* 0x001fe200028e0606 */
[----:B-1----:R-:W-:-:S04]  /*252a0*/  IADD3 R18, P5, R17, R4, RZ ;  /* 0x0000000411127210 */ /* 0x002fc80007fbe0ff */
[----:B------:R0:W-:Y:S04]  /*252b0*/  STL [R1+0x2b04], R19 ;  /* 0x002b041301007387 */ /* 0x0001e80000100800 */
[----:B------:R1:W-:Y:S04]  /*252c0*/  STL [R1+0x2b24], R18 ;  /* 0x002b241201007387 */ /* 0x0003e80000100800 */
[----:B------:R5:W-:Y:S01]  /*252d0*/  STL [R1+0x2b08], R20 ;  /* 0x002b081401007387 */ /* 0x000be20000100800 */
[----:B0-----:R-:W-:-:S03]  /*252e0*/  IADD3 R19, P4, R17, R5, RZ ;  /* 0x0000000511137210 */ /* 0x001fc60007f9e0ff */
[----:B------:R-:W4:Y:S01]  /*252f0*/  LDL.LU R17, [R1+0x308] ;  /* 0x0003080001117983 */ /* 0x000f220000300800 */
[----:B-1----:R-:W-:-:S03]  /*25300*/  IMAD.X R18, R16, 0x1, R8, P3 ;  /* 0x0000000110127824 */ /* 0x002fc600018e0608 */
[----:B------:R0:W-:Y:S01]  /*25310*/  STL [R1+0x2b2c], R19 ;  /* 0x002b2c1301007387 */ /* 0x0001e20000100800 */
[----:B-----5:R-:W-:-:S03]  /*25320*/  IADD3 R20, P3, R15, R2, RZ ;  /* 0x000000020f147210 */ /* 0x020fc60007f7e0ff */
[----:B------:R1:W-:Y:S01]  /*25330*/  STL [R1+0x2b0c], R18 ;  /* 0x002b0c1201007387 */ /* 0x0003e20000100800 */
[----:B0-----:R-:W-:-:S03]  /*25340*/  IMAD.X R19, R16, 0x1, R9, P2 ;  /* 0x0000000110137824 */ /* 0x001fc600010e0609 */
[----:B------:R-:W-:Y:S04]  /*25350*/  STL [R1+0x2b34], R20 ;  /* 0x002b341401007387 */ /* 0x000fe80000100800 */
[----:B------:R-:W5:Y:S01]  /*25360*/  LDL.LU R16, [R1+0x88] ;  /* 0x0000880001107983 */ /* 0x000f620000300800 */
[----:B-1----:R-:W-:-:S03]  /*25370*/  IADD3 R18, P2, R15, R3, RZ ;  /* 0x000000030f127210 */ /* 0x002fc60007f5e0ff */
[----:B------:R2:W-:Y:S04]  /*25380*/  STL [R1+0x2b10], R19 ;  /* 0x002b101301007387 */ /* 0x0005e80000100800 */
[----:B------:R0:W-:Y:S01]  /*25390*/  STL [R1+0x2b3c], R18 ;  /* 0x002b3c1201007387 */ /* 0x0001e20000100800 */
[C---:B--2---:R-:W-:Y:S01]  /*253a0*/  IMAD.X R19, R14.reuse, 0x1, R6, P1 ;  /* 0x000000010e137824 */ /* 0x044fe200008e0606 */
[----:B0-----:R-:W-:Y:S01]  /*253b0*/  IADD3 R18, P1, R15, R4, RZ ;  /* 0x000000040f127210 */ /* 0x001fe20007f3e0ff */
[----:B------:R-:W-:-:S03]  /*253c0*/  IMAD.X R20, R14, 0x1, R7, P0 ;  /* 0x000000010e147824 */ /* 0x000fc600000e0607 */
[----:B------:R0:W-:Y:S04]  /*253d0*/  STL [R1+0x2b14], R19 ;  /* 0x002b141301007387 */ /* 0x0001e80000100800 */
[----:B------:R1:W-:Y:S04]  /*253e0*/  STL [R1+0x2b44], R18 ;  /* 0x002b441201007387 */ /* 0x0003e80000100800 */
[----:B------:R-:W-:Y:S01]  /*253f0*/  STL [R1+0x2b18], R20 ;  /* 0x002b181401007387 */ /* 0x000fe20000100800 */
[----:B0-----:R-:W-:-:S03]  /*25400*/  IADD3 R19, P0, R15, R5, RZ ;  /* 0x000000050f137210 */ /* 0x001fc60007f1e0ff */
[----:B------:R-:W2:Y:S01]  /*25410*/  LDL.LU R15, [R1+0x304] ;  /* 0x00030400010f7983 */ /* 0x000ea20000300800 */
[----:B-1----:R-:W-:-:S03]  /*25420*/  IMAD.X R18, R14, 0x1, R8, P5 ;  /* 0x000000010e127824 */ /* 0x002fc600028e0608 */
[----:B------:R0:W-:Y:S04]  /*25430*/  STL [R1+0x2b4c], R19 ;  /* 0x002b4c1301007387 */ /* 0x0001e80000100800 */
[----:B------:R1:W-:Y:S01]  /*25440*/  STL [R1+0x2b20], R18 ;  /* 0x002b201201007387 */ /* 0x0003e20000100800 */
[----:B0-----:R-:W-:Y:S01]  /*25450*/  IMAD.X R19, R14, 0x1, R9, P4 ;  /* 0x000000010e137824 */ /* 0x001fe200020e0609 */
[----:B------:R-:W-:-:S05]  /*25460*/  IADD3 R20, P5, R13, R2, RZ ;  /* 0x000000020d147210 */ /* 0x000fca0007fbe0ff */
[----:B------:R-:W-:Y:S04]  /*25470*/  STL [R1+0x2b54], R20 ;  /* 0x002b541401007387 */ /* 0x000fe80000100800 */
[----:B------:R-:W2:Y:S01]  /*25480*/  LDL.LU R14, [R1+0x98] ;  /* 0x00009800010e7983 */ /* 0x000ea20000300800 */
[----:B-1----:R-:W-:-:S03]  /*25490*/  IADD3 R18, P4, R13, R3, RZ ;  /* 0x000000030d127210 */ /* 0x002fc60007f9e0ff */
[----:B------:R3:W-:Y:S04]  /*254a0*/  STL [R1+0x2b28], R19 ;  /* 0x002b281301007387 */ /* 0x0007e80000100800 */
[----:B------:R0:W-:Y:S01]  /*254b0*/  STL [R1+0x2b5c], R18 ;  /* 0x002b5c1201007387 */ /* 0x0001e20000100800 */
[C---:B---3--:R-:W-:Y:S01]  /*254c0*/  IMAD.X R19, R12.reuse, 0x1, R6, P3 ;  /* 0x000000010c137824 */ /* 0x048fe200018e0606 */
[----:B0-----:R-:W-:Y:S01]  /*254d0*/  IADD3 R18, P3, R13, R4, RZ ;  /* 0x000000040d127210 */ /* 0x001fe20007f7e0ff */
[----:B------:R-:W-:-:S03]  /*254e0*/  IMAD.X R20, R12, 0x1, R7, P2 ;  /* 0x000000010c147824 */ /* 0x000fc600010e0607 */
[----:B------:R0:W-:Y:S04]  /*254f0*/  STL [R1+0x2b30], R19 ;  /* 0x002b301301007387 */ /* 0x0001e80000100800 */
[----:B------:R1:W-:Y:S04]  /*25500*/  STL [R1+0x2b64], R18 ;  /* 0x002b641201007387 */ /* 0x0003e80000100800 */
[----:B------:R-:W-:Y:S01]  /*25510*/  STL [R1+0x2b38], R20 ;  /* 0x002b381401007387 */ /* 0x000fe20000100800 */
[----:B0-----:R-:W-:-:S03]  /*25520*/  IADD3 R19, P2, R13, R5, RZ ;  /* 0x000000050d137210 */ /* 0x001fc60007f5e0ff */
[----:B------:R-:W3:Y:S01]  /*25530*/  LDL.LU R13, [R1+0x300] ;  /* 0x00030000010d7983 */ /* 0x000ee20000300800 */
[----:B-1----:R-:W-:-:S03]  /*25540*/  IMAD.X R18, R12, 0x1, R8, P1 ;  /* 0x000000010c127824 */ /* 0x002fc600008e0608 */
[----:B------:R0:W-:Y:S04]  /*25550*/  STL [R1+0x2b6c], R19 ;  /* 0x002b6c1301007387 */ /* 0x0001e80000100800 */
[----:B------:R1:W-:Y:S01]  /*25560*/  STL [R1+0x2b40], R18 ;  /* 0x002b401201007387 */ /* 0x0003e20000100800 */
[----:B0-----:R-:W-:Y:S01]  /*25570*/  IMAD.X R19, R12, 0x1, R9, P0 ;  /* 0x000000010c137824 */ /* 0x001fe200000e0609 */
[C---:B------:R-:W-:Y:S02]  /*25580*/  IADD3 R20, P1, R11.reuse, R2, RZ ;  /* 0x000000020b147210 */ /* 0x040fe40007f3e0ff */
[----:B-1----:R-:W-:-:S03]  /*25590*/  IADD3 R18, P0, R11, R3, RZ ;  /* 0x000000030b127210 */ /* 0x002fc60007f1e0ff */
[----:B------:R-:W-:Y:S04]  /*255a0*/  STL [R1+0x2b74], R20 ;  /* 0x002b741401007387 */ /* 0x000fe80000100800 */
[----:B------:R-:W3:Y:S04]  /*255b0*/  LDL.LU R12, [R1+0x9c] ;  /* 0x00009c00010c7983 */ /* 0x000ee80000300800 */
[----:B------:R4:W-:Y:S04]  /*255c0*/  STL [R1+0x2b48], R19 ;  /* 0x002b481301007387 */ /* 0x0009e80000100800 */
[----:B------:R0:W-:Y:S01]  /*255d0*/  STL [R1+0x2b7c], R18 ;  /* 0x002b7c1201007387 */ /* 0x0001e20000100800 */
[C---:B----4-:R-:W-:Y:S01]  /*255e0*/  IMAD.X R19, R10.reuse, 0x1, R6, P5 ;  /* 0x000000010a137824 */ /* 0x050fe200028e0606 */
[----:B0-----:R-:W-:Y:S01]  /*255f0*/  IADD3 R18, P5, R11, R4, RZ ;  /* 0x000000040b127210 */ /* 0x001fe20007fbe0ff */
[----:B------:R-:W-:-:S03]  /*25600*/  IMAD.X R20, R10, 0x1, R7, P4 ;  /* 0x000000010a147824 */ /* 0x000fc600020e0607 */
[----:B------:R0:W-:Y:S04]  /*25610*/  STL [R1+0x2b50], R19 ;  /* 0x002b501301007387 */ /* 0x0001e80000100800 */
[----:B------:R1:W-:Y:S04]  /*25620*/  STL [R1+0x2b84], R18 ;  /* 0x002b841201007387 */ /* 0x0003e80000100800 */
[----:B------:R4:W-:Y:S01]  /*25630*/  STL [R1+0x2b58], R20 ;  /* 0x002b581401007387 */ /* 0x0009e20000100800 */
[----:B0-----:R-:W-:-:S03]  /*25640*/  IADD3 R19, P4, R11, R5, RZ ;  /* 0x000000050b137210 */ /* 0x001fc60007f9e0ff */
[----:B------:R-:W3:Y:S01]  /*25650*/  LDL.LU R11, [R1+0x2fc] ;  /* 0x0002fc00010b7983 */ /* 0x000ee20000300800 */
[----:B-1----:R-:W-:-:S03]  /*25660*/  IMAD.X R18, R10, 0x1, R8, P3 ;  /* 0x000000010a127824 */ /* 0x002fc600018e0608 */
[----:B------:R0:W-:Y:S04]  /*25670*/  STL [R1+0x2b8c], R19 ;  /* 0x002b8c1301007387 */ /* 0x0001e80000100800 */
[----:B------:R1:W-:Y:S01]  /*25680*/  STL [R1+0x2b60], R18 ;  /* 0x002b601201007387 */ /* 0x0003e20000100800 */
[C---:B----4-:R-:W-:Y:S01]  /*25690*/  IADD3 R20, P3, R17.reuse, R2, RZ ;  /* 0x0000000211147210 */ /* 0x050fe20007f7e0ff */
[----:B0-----:R-:W-:Y:S01]  /*256a0*/  IMAD.X R19, R10, 0x1, R9, P2 ;  /* 0x000000010a137824 */ /* 0x001fe200010e0609 */
[----:B-1----:R-:W-:-:S03]  /*256b0*/  IADD3 R18, P2, R17, R3, RZ ;  /* 0x0000000311127210 */ /* 0x002fc60007f5e0ff */
[----:B------:R5:W-:Y:S04]  /*256c0*/  STL [R1+0x2b94], R20 ;  /* 0x002b941401007387 */ /* 0x000be80000100800 */
[----:B------:R-:W4:Y:S04]  /*256d0*/  LDL.LU R10, [R1+0xa0] ;  /* 0x0000a000010a7983 */ /* 0x000f280000300800 */
[----:B------:R0:W-:Y:S04]  /*256e0*/  STL [R1+0x2b68], R19 ;  /* 0x002b681301007387 */ /* 0x0001e80000100800 */
[----:B------:R1:W-:Y:S01]  /*256f0*/  STL [R1+0x2b9c], R18 ;  /* 0x002b9c1201007387 */ /* 0x0003e20000100800 */
[----:B-----5:R-:W-:-:S02]  /*25700*/  IMAD.X R20, R16, 0x1, R7, P0 ;  /* 0x0000000110147824 */ /* 0x020fc400000e0607 */
[----:B0-----:R-:W-:Y:S01]  /*25710*/  IMAD.X R19, R16, 0x1, R6, P1 ;  /* 0x0000000110137824 */ /* 0x001fe200008e0606 */
[----:B-1----:R-:W-:-:S04]  /*25720*/  IADD3 R18, P1, R17, R4, RZ ;  /* 0x0000000411127210 */ /* 0x002fc80007f3e0ff */
[----:B------:R0:W-:Y:S04]  /*25730*/  STL [R1+0x2b70], R19 ;  /* 0x002b701301007387 */ /* 0x0001e80000100800 */
[----:B------:R1:W-:Y:S04]  /*25740*/  STL [R1+0x2ba4], R18 ;  /* 0x002ba41201007387 */ /* 0x0003e80000100800 */
[----:B------:R-:W-:Y:S01]  /*25750*/  STL [R1+0x2b78], R20 ;  /* 0x002b781401007387 */ /* 0x000fe20000100800 */
[----:B0-----:R-:W-:-:S03]  /*25760*/  IADD3 R19, P0, R17, R5, RZ ;  /* 0x0000000511137210 */ /* 0x001fc60007f1e0ff */
[----:B------:R-:W5:Y:S01]  /*25770*/  LDL.LU R17, [R1+0x2f8] ;  /* 0x0002f80001117983 */ /* 0x000f620000300800 */
[----:B-1----:R-:W-:-:S03]  /*25780*/  IMAD.X R18, R16, 0x1, R8, P5 ;  /* 0x0000000110127824 */ /* 0x002fc600028e0608 */
[----:B------:R0:W-:Y:S04]  /*25790*/  STL [R1+0x2bac], R19 ;  /* 0x002bac1301007387 */ /* 0x0001e80000100800 */
[----:B------:R1:W-:Y:S01]  /*257a0*/  STL [R1+0x2b80], R18 ;  /* 0x002b801201007387 */ /* 0x0003e20000100800 */
[----:B0-----:R-:W-:Y:S01]  /*257b0*/  IMAD.X R19, R16, 0x1, R9, P4 ;  /* 0x0000000110137824 */ /* 0x001fe200020e0609 */
[C---:B--2---:R-:W-:Y:S02]  /*257c0*/  IADD3 R20, P5, R15.reuse, R2, RZ ;  /* 0x000000020f147210 */ /* 0x044fe40007fbe0ff */
[----:B-1----:R-:W-:-:S03]  /*257d0*/  IADD3 R18, P4, R15, R3, RZ ;  /* 0x000000030f127210 */ /* 0x002fc60007f9e0ff */
[----:B------:R-:W-:Y:S04]  /*257e0*/  STL [R1+0x2bb4], R20 ;  /* 0x002bb41401007387 */ /* 0x000fe80000100800 */
[----:B------:R-:W2:Y:S04]  /*257f0*/  LDL.LU R16, [R1+0xa4] ;  /* 0x0000a40001107983 */ /* 0x000ea80000300800 */
[----:B------:R0:W-:Y:S04]  /*25800*/  STL [R1+0x2b88], R19 ;  /* 0x002b881301007387 */ /* 0x0001e80000100800 */
[----:B------:R1:W-:Y:S01]  /*25810*/  STL [R1+0x2bbc], R18 ;  /* 0x002bbc1201007387 */ /* 0x0003e20000100800 */
[C---:B0-----:R-:W-:Y:S01]  /*25820*/  IMAD.X R19, R14.reuse, 0x1, R6, P3 ;  /* 0x000000010e137824 */ /* 0x041fe200018e0606 */
[----:B-1----:R-:W-:Y:S01]  /*25830*/  IADD3 R18, P3, R15, R4, RZ ;  /* 0x000000040f127210 */ /* 0x002fe20007f7e0ff */
        /* <DEDUP_REMOVED lines=10> */
[C---:B---3--:R-:W-:Y:S02]  /*258e0*/  IADD3 R20, P1, R13.reuse, R2, RZ ;  /* 0x000000020d147210 */ /* 0x048fe40007f3e0ff */
[----:B-1----:R-:W-:-:S03]  /*258f0*/  IADD3 R18, P0, R13, R3, RZ ;  /* 0x000000030d127210 */ /* 0x002fc60007f1e0ff */
[----:B------:R-:W-:Y:S04]  /*25900*/  STL [R1+0x2bd4], R20 ;  /* 0x002bd41401007387 */ /* 0x000fe80000100800 */
[----:B------:R-:W3:Y:S04]  /*25910*/  LDL.LU R14, [R1+0xa8] ;  /* 0x0000a800010e7983 */ /* 0x000ee80000300800 */
        /* <DEDUP_REMOVED lines=20> */
[----:B----4-:R-:W-:-:S02]  /*25a60*/  IMAD.X R19, R10, 0x1, R6, P1 ;  /* 0x000000010a137824 */ /* 0x010fc400008e0606 */
[----:B------:R-:W-:Y:S01]  /*25a70*/  IMAD.X R20, R10, 0x1, R7, P0 ;  /* 0x000000010a147824 */ /* 0x000fe200000e0607 */
[C---:B0-----:R-:W-:Y:S02]  /*25a80*/  IADD3 R18, P1, R11.reuse, R4, RZ ;  /* 0x000000040b127210 */ /* 0x041fe40007f3e0ff */
[----:B------:R0:W-:Y:S04]  /*25a90*/  STL [R1+0x2bd0], R19 ;  /* 0x002bd01301007387 */ /* 0x0001e80000100800 */
[----:B------:R1:W-:Y:S04]  /*25aa0*/  STL [R1+0x2c04], R18 ;  /* 0x002c041201007387 */ /* 0x0003e80000100800 */
[----:B------:R5:W-:Y:S01]  /*25ab0*/  STL [R1+0x2bd8], R20 ;  /* 0x002bd81401007387 */ /* 0x000be20000100800 */
[----:B0-----:R-:W-:-:S03]  /*25ac0*/  IADD3 R19, P0, R11, R5, RZ ;  /* 0x000000050b137210 */ /* 0x001fc60007f1e0ff */
[----:B------:R-:W4:Y:S01]  /*25ad0*/  LDL.LU R11, [R1+0x2ec] ;  /* 0x0002ec00010b7983 */ /* 0x000f220000300800 */
[----:B-1----:R-:W-:-:S03]  /*25ae0*/  IMAD.X R18, R10, 0x1, R8, P5 ;  /* 0x000000010a127824 */ /* 0x002fc600028e0608 */
[----:B------:R0:W-:Y:S04]  /*25af0*/  STL [R1+0x2c0c], R19 ;  /* 0x002c0c1301007387 */ /* 0x0001e80000100800 */
[----:B------:R1:W-:Y:S01]  /*25b00*/  STL [R1+0x2be0], R18 ;  /* 0x002be01201007387 */ /* 0x0003e20000100800 */
[C---:B-----5:R-:W-:Y:S01]  /*25b10*/  IADD3 R20, P5, R17.reuse, R2, RZ ;  /* 0x0000000211147210 */ /* 0x060fe20007fbe0ff */
[----:B0-----:R-:W-:Y:S01]  /*25b20*/  IMAD.X R19, R10, 0x1, R9, P4 ;  /* 0x000000010a137824 */ /* 0x001fe200020e0609 */
[----:B-1----:R-:W-:-:S03]  /*25b30*/  IADD3 R18, P4, R17, R3, RZ ;  /* 0x0000000311127210 */ /* 0x002fc60007f9e0ff */
[----:B------:R-:W-:Y:S04]  /*25b40*/  STL [R1+0x2c14], R20 ;  /* 0x002c141401007387 */ /* 0x000fe80000100800 */
[----:B------:R-:W5:Y:S04]  /*25b50*/  LDL.LU R10, [R1+0xb0] ;  /* 0x0000b000010a7983 */ /* 0x000f680000300800 */
        /* <DEDUP_REMOVED lines=52> */
[----:B------:R-:W-:Y:S04]  /*25ea0*/  STL [R1+0x2c74], R20 ;  /* 0x002c741401007387 */ /* 0x000fe80000100800 */
[----:B------:R-:W4:Y:S04]  /*25eb0*/  LDL.LU R12, [R1+0xbc] ;  /* 0x0000bc00010c7983 */ /* 0x000f280000300800 */
[----:B------:R5:W-:Y:S04]  /*25ec0*/  STL [R1+0x2c48], R19 ;  /* 0x002c481301007387 */ /* 0x000be80000100800 */
[----:B------:R0:W-:Y:S01]  /*25ed0*/  STL [R1+0x2c7c], R18 ;  /* 0x002c7c1201007387 */ /* 0x0001e20000100800 */
[----:B-----5:R-:W-:-:S02]  /*25ee0*/  IMAD.X R19, R10, 0x1, R6, P3 ;  /* 0x000000010a137824 */ /* 0x020fc400018e0606 */
[----:B------:R-:W-:Y:S01]  /*25ef0*/  IMAD.X R20, R10, 0x1, R7, P2 ;  /* 0x000000010a147824 */ /* 0x000fe200010e0607 */
[C---:B0-----:R-:W-:Y:S02]  /*25f00*/  IADD3 R18, P3, R11.reuse, R4, RZ ;  /* 0x000000040b127210 */ /* 0x041fe40007f7e0ff */
        /* <DEDUP_REMOVED lines=3323> */
[----:B------:R4:W-:Y:S04]  /*32ec0*/  STL [R1+0x4374], R20 ;  /* 0x0043741401007387 */ /* 0x0009e80000100800 */
[----:B------:R-:W3:Y:S04]  /*32ed0*/  LDL.LU R10, [R1+0x70c] ;  /* 0x00070c00010a7983 */ /* 0x000ee80000300800 */
[----:B------:R0:W-:Y:S04]  /*32ee0*/  STL [R1+0x4348], R19 ;  /* 0x0043481301007387 */ /* 0x0001e80000100800 */
[----:B------:R1:W-:Y:S01]  /*32ef0*/  STL [R1+0x437c], R18 ;  /* 0x00437c1201007387 */ /* 0x0003e20000100800 */
[C---:B----4-:R-:W-:Y:S01]  /*32f00*/  IMAD.X R20, R16.reuse, 0x1, R6, P1 ;  /* 0x0000000110147824 */ /* 0x050fe200008e0606 */
[----:B0-----:R-:W-:Y:S01]  /*32f10*/  IADD3 R19, P1, R17, R4, RZ ;  /* 0x0000000411137210 */ /* 0x001fe20007f3e0ff */
[----:B-1----:R-:W-:-:S03]  /*32f20*/  IMAD.X R18, R16, 0x1, R7, P0 ;  /* 0x0000000110127824 */ /* 0x002fc600000e0607 */
[----:B------:R-:W-:Y:S01]  /*32f30*/  STL [R1+0x4350], R20 ;  /* 0x0043501401007387 */ /* 0x000fe20000100800 */
[----:B------:R-:W-:-:S03]  /*32f40*/  IADD3 R17, P0, R17, R5, RZ ;  /* 0x0000000511117210 */ /* 0x000fc60007f1e0ff */
[----:B------:R0:W-:Y:S04]  /*32f50*/  STL [R1+0x4384], R19 ;  /* 0x0043841301007387 */ /* 0x0001e80000100800 */
[----:B------:R1:W-:Y:S01]  /*32f60*/  STL [R1+0x4358], R18 ;  /* 0x0043581201007387 */ /* 0x0003e20000100800 */
[----:B0-----:R-:W-:-:S03]  /*32f70*/  IMAD.X R19, R16, 0x1, R8, P5 ;  /* 0x0000000110137824 */ /* 0x001fc600028e0608 */
[----:B-1----:R-:W4:Y:S04]  /*32f80*/  LDL.LU R18, [R1+0x69c] ;  /* 0x00069c0001127983 */ /* 0x002f280000300800 */
[----:B------:R5:W-:Y:S04]  /*32f90*/  STL [R1+0x438c], R17 ;  /* 0x00438c1101007387 */ /* 0x000be80000100800 */
[----:B------:R0:W-:Y:S01]  /*32fa0*/  STL [R1+0x4360], R19 ;  /* 0x0043601301007387 */ /* 0x0001e20000100800 */
[C---:B-----5:R-:W-:Y:S01]  /*32fb0*/  IADD3 R17, P5, R15.reuse, R2, RZ ;  /* 0x000000020f117210 */ /* 0x060fe20007fbe0ff */
[----:B0-----:R-:W-:Y:S01]  /*32fc0*/  IMAD.X R19, R16, 0x1, R9, P4 ;  /* 0x0000000110137824 */ /* 0x001fe200020e0609 */
[----:B------:R-:W-:-:S03]  /*32fd0*/  IADD3 R16, P4, R15, R3, RZ ;  /* 0x000000030f107210 */ /* 0x000fc60007f9e0ff */
[----:B------:R0:W-:Y:S04]  /*32fe0*/  STL [R1+0x4394], R17 ;  /* 0x0043941101007387 */ /* 0x0001e80000100800 */
[----:B0-----:R-:W5:Y:S04]  /*32ff0*/  LDL.LU R17, [R1+0x710] ;  /* 0x0007100001117983 */ /* 0x001f680000300800 */
[----:B------:R0:W-:Y:S04]  /*33000*/  STL [R1+0x4368], R19 ;  /* 0x0043681301007387 */ /* 0x0001e80000100800 */
[----:B------:R1:W-:Y:S01]  /*33010*/  STL [R1+0x439c], R16 ;  /* 0x00439c1001007387 */ /* 0x0003e20000100800 */
[C---:B--2---:R-:W-:Y:S01]  /*33020*/  IMAD.X R20, R14.reuse, 0x1, R6, P3 ;  /* 0x000000010e147824 */ /* 0x044fe200018e0606 */
[C---:B0-----:R-:W-:Y:S01]  /*33030*/  IADD3 R19, P3, R15.reuse, R4, RZ ;  /* 0x000000040f137210 */ /* 0x041fe20007f7e0ff */
[----:B-1----:R-:W-:Y:S01]  /*33040*/  IMAD.X R16, R14, 0x1, R7, P2 ;  /* 0x000000010e107824 */ /* 0x002fe200010e0607 */
[----:B------:R-:W-:-:S02]  /*33050*/  IADD3 R15, P2, R15, R5, RZ ;  /* 0x000000050f0f7210 */ /* 0x000fc40007f5e0ff */
[----:B------:R-:W-:Y:S04]  /*33060*/  STL [R1+0x4370], R20 ;  /* 0x0043701401007387 */ /* 0x000fe80000100800 */
[----:B------:R0:W-:Y:S04]  /*33070*/  STL [R1+0x43a4], R19 ;  /* 0x0043a41301007387 */ /* 0x0001e80000100800 */
[----:B------:R1:W-:Y:S01]  /*33080*/  STL [R1+0x4378], R16 ;  /* 0x0043781001007387 */ /* 0x0003e20000100800 */
[----:B0-----:R-:W-:-:S03]  /*33090*/  IMAD.X R19, R14, 0x1, R8, P1 ;  /* 0x000000010e137824 */ /* 0x001fc600008e0608 */
[----:B-1----:R-:W2:Y:S04]  /*330a0*/  LDL.LU R16, [R1+0x6a0] ;  /* 0x0006a00001107983 */ /* 0x002ea80000300800 */
[----:B------:R0:W-:Y:S04]  /*330b0*/  STL [R1+0x43ac], R15 ;  /* 0x0043ac0f01007387 */ /* 0x0001e80000100800 */
[----:B------:R-:W-:Y:S01]  /*330c0*/  STL [R1+0x4380], R19 ;  /* 0x0043801301007387 */ /* 0x000fe20000100800 */
[----:B0-----:R-:W-:-:S05]  /*330d0*/  IADD3 R15, P1, R13, R2, RZ ;  /* 0x000000020d0f7210 */ /* 0x001fca0007f3e0ff */
[----:B------:R0:W-:Y:S04]  /*330e0*/  STL [R1+0x43b4], R15 ;  /* 0x0043b40f01007387 */ /* 0x0001e80000100800 */
[----:B0-----:R-:W2:Y:S01]  /*330f0*/  LDL.LU R15, [R1+0x714] ;  /* 0x00071400010f7983 */ /* 0x001ea20000300800 */
[----:B------:R-:W-:Y:S01]  /*33100*/  IMAD.X R19, R14, 0x1, R9, P0 ;  /* 0x000000010e137824 */ /* 0x000fe200000e0609 */
[----:B------:R-:W-:-:S04]  /*33110*/  IADD3 R14, P0, R13, R3, RZ ;  /* 0x000000030d0e7210 */ /* 0x000fc80007f1e0ff */
[----:B------:R3:W-:Y:S04]  /*33120*/  STL [R1+0x4388], R19 ;  /* 0x0043881301007387 */ /* 0x0007e80000100800 */
[----:B------:R0:W-:Y:S01]  /*33130*/  STL [R1+0x43bc], R14 ;  /* 0x0043bc0e01007387 */ /* 0x0001e20000100800 */
[C---:B---3--:R-:W-:Y:S01]  /*33140*/  IMAD.X R19, R12.reuse, 0x1, R6, P5 ;  /* 0x000000010c137824 */ /* 0x048fe200028e0606 */
[----:B------:R-:W-:Y:S01]  /*33150*/  IADD3 R20, P5, R13, R4, RZ ;  /* 0x000000040d147210 */ /* 0x000fe20007fbe0ff */
[----:B0-----:R-:W-:-:S03]  /*33160*/  IMAD.X R14, R12, 0x1, R7, P4 ;  /* 0x000000010c0e7824 */ /* 0x001fc600020e0607 */
[----:B------:R0:W-:Y:S04]  /*33170*/  STL [R1+0x4390], R19 ;  /* 0x0043901301007387 */ /* 0x0001e80000100800 */
[----:B------:R-:W-:Y:S01]  /*33180*/  STL [R1+0x43c4], R20 ;  /* 0x0043c41401007387 */ /* 0x000fe20000100800 */
[----:B0-----:R-:W-:-:S03]  /*33190*/  IADD3 R19, P4, R13, R5, RZ ;  /* 0x000000050d137210 */ /* 0x001fc60007f9e0ff */
[----:B------:R0:W-:Y:S01]  /*331a0*/  STL [R1+0x4398], R14 ;  /* 0x0043980e01007387 */ /* 0x0001e20000100800 */
[C---:B------:R-:W-:Y:S02]  /*331b0*/  IMAD.X R13, R12.reuse, 0x1, R8, P3 ;  /* 0x000000010c0d7824 */ /* 0x040fe400018e0608 */
[----:B------:R-:W-:Y:S01]  /*331c0*/  IMAD.X R12, R12, 0x1, R9, P2 ;  /* 0x000000010c0c7824 */ /* 0x000fe200010e0609 */
[----:B0-----:R-:W3:Y:S04]  /*331d0*/  LDL.LU R14, [R1+0x6a8] ;  /* 0x0006a800010e7983 */ /* 0x001ee80000300800 */
[----:B------:R0:W-:Y:S04]  /*331e0*/  STL [R1+0x43cc], R19 ;  /* 0x0043cc1301007387 */ /* 0x0001e80000100800 */
[----:B------:R1:W-:Y:S01]  /*331f0*/  STL [R1+0x43a0], R13 ;  /* 0x0043a00d01007387 */ /* 0x0003e20000100800 */
[----:B------:R-:W-:-:S02]  /*33200*/  IADD3 R20, P2, R11, R3, RZ ;  /* 0x000000030b147210 */ /* 0x000fc40007f5e0ff */
[C---:B0-----:R-:W-:Y:S01]  /*33210*/  IADD3 R19, P3, R11.reuse, R2, RZ ;  /* 0x000000020b137210 */ /* 0x041fe20007f7e0ff */
[----:B-1----:R-:W3:Y:S04]  /*33220*/  LDL.LU R13, [R1+0x718] ;  /* 0x00071800010d7983 */ /* 0x002ee80000300800 */
[----:B------:R0:W-:Y:S04]  /*33230*/  STL [R1+0x43d4], R19 ;  /* 0x0043d41301007387 */ /* 0x0001e80000100800 */
[----:B------:R1:W-:Y:S04]  /*33240*/  STL [R1+0x43a8], R12 ;  /* 0x0043a80c01007387 */ /* 0x0003e80000100800 */
[----:B------:R1:W-:Y:S01]  /*33250*/  STL [R1+0x43dc], R20 ;  /* 0x0043dc1401007387 */ /* 0x0003e20000100800 */
[C---:B0-----:R-:W-:Y:S01]  /*33260*/  IMAD.X R19, R10.reuse, 0x1, R6, P1 ;  /* 0x000000010a137824 */ /* 0x041fe200008e0606 */
[----:B-1----:R-:W-:Y:S01]  /*33270*/  IADD3 R12, P1, R11, R4, RZ ;  /* 0x000000040b0c7210 */ /* 0x002fe20007f3e0ff */
[----:B------:R-:W-:-:S03]  /*33280*/  IMAD.X R20, R10, 0x1, R7, P0 ;  /* 0x000000010a147824 */ /* 0x000fc600000e0607 */
[----:B------:R0:W-:Y:S04]  /*33290*/  STL [R1+0x43b0], R19 ;  /* 0x0043b01301007387 */ /* 0x0001e80000100800 */
[----:B------:R1:W-:Y:S01]  /*332a0*/  STL [R1+0x43e4], R12 ;  /* 0x0043e40c01007387 */ /* 0x0003e20000100800 */
[----:B0-----:R-:W-:Y:S01]  /*332b0*/  IADD3 R19, P0, R11, R5, RZ ;  /* 0x000000050b137210 */ /* 0x001fe20007f1e0ff */
[C---:B------:R-:W-:Y:S02]  /*332c0*/  IMAD.X R11, R10.reuse, 0x1, R8, P5 ;  /* 0x000000010a0b7824 */ /* 0x040fe400028e0608 */
[----:B-1----:R-:W3:Y:S04]  /*332d0*/  LDL.LU R12, [R1+0x6b0] ;  /* 0x0006b000010c7983 */ /* 0x002ee80000300800 */
[----:B------:R-:W-:Y:S04]  /*332e0*/  STL [R1+0x43b8], R20 ;  /* 0x0043b81401007387 */ /* 0x000fe80000100800 */
[----:B------:R4:W-:Y:S01]  /*332f0*/  STL [R1+0x43ec], R19 ;  /* 0x0043ec1301007387 */ /* 0x0009e20000100800 */
[----:B------:R-:W-:-:S03]  /*33300*/  IMAD.X R10, R10, 0x1, R9, P4 ;  /* 0x000000010a0a7824 */ /* 0x000fc600020e0609 */
[----:B------:R0:W-:Y:S01]  /*33310*/  STL [R1+0x43c0], R11 ;  /* 0x0043c00b01007387 */ /* 0x0001e20000100800 */
[----:B----4-:R-:W-:-:S03]  /*33320*/  IADD3 R19, P5, R18, R2, RZ ;  /* 0x0000000212137210 */ /* 0x010fc60007fbe0ff */
[----:B0-----:R-:W4:Y:S04]  /*33330*/  LDL.LU R11, [R1+0x71c] ;  /* 0x00071c00010b7983 */ /* 0x001f280000300800 */
[----:B------:R0:W-:Y:S04]  /*33340*/  STL [R1+0x43f4], R19 ;  /* 0x0043f41301007387 */ /* 0x0001e80000100800 */
[----:B------:R5:W-:Y:S01]  /*33350*/  STL [R1+0x43c8], R10 ;  /* 0x0043c80a01007387 */ /* 0x000be20000100800 */
[----:B0-----:R-:W-:-:S05]  /*33360*/  IADD3 R19, P4, R18, R3, RZ ;  /* 0x0000000312137210 */ /* 0x001fca0007f9e0ff */
[----:B------:R0:W-:Y:S01]  /*33370*/  STL [R1+0x43fc], R19 ;  /* 0x0043fc1301007387 */ /* 0x0001e20000100800 */
[C---:B-----5:R-:W-:Y:S01]  /*33380*/  IMAD.X R10, R17.reuse, 0x1, R6, P3 ;  /* 0x00000001110a7824 */ /* 0x060fe200018e0606 */
[----:B------:R-:W-:Y:S01]  /*33390*/  IADD3 R20, P3, R18, R4, RZ ;  /* 0x0000000412147210 */ /* 0x000fe20007f7e0ff */
[----:B0-----:R-:W-:-:S03]  /*333a0*/  IMAD.X R19, R17, 0x1, R7, P2 ;  /* 0x0000000111137824 */ /* 0x001fc600010e0607 */
[----:B------:R0:W-:Y:S04]  /*333b0*/  STL [R1+0x43d0], R10 ;  /* 0x0043d00a01007387 */ /* 0x0001e80000100800 */
[----:B0-----:R-:W5:Y:S04]  /*333c0*/  LDL.LU R10, [R1+0x6b8] ;  /* 0x0006b800010a7983 */ /* 0x001f680000300800 */
[----:B------:R0:W-:Y:S04]  /*333d0*/  STL [R1+0x4404], R20 ;  /* 0x0044041401007387 */ /* 0x0001e80000100800 */
[----:B------:R1:W-:Y:S01]  /*333e0*/  STL [R1+0x43d8], R19 ;  /* 0x0043d81301007387 */ /* 0x0003e20000100800 */
[----:B0-----:R-:W-:Y:S01]  /*333f0*/  IADD3 R20, P2, R18, R5, RZ ;  /* 0x0000000512147210 */ /* 0x001fe20007f5e0ff */
[----:B-1----:R-:W-:-:S04]  /*33400*/  IMAD.X R19, R17, 0x1, R8, P1 ;  /* 0x0000000111137824 */ /* 0x002fc800008e0608 */
[----:B------:R-:W-:Y:S01]  /*33410*/  STL [R1+0x440c], R20 ;  /* 0x00440c1401007387 */ /* 0x000fe20000100800 */
[----:B------:R-:W-:-:S03]  /*33420*/  IMAD.X R17, R17, 0x1, R9, P0 ;  /* 0x0000000111117824 */ /* 0x000fc600000e0609 */
[----:B------:R-:W-:Y:S04]  /*33430*/  STL [R1+0x43e0], R19 ;  /* 0x0043e01301007387 */ /* 0x000fe80000100800 */
[----:B------:R-:W5:Y:S01]  /*33440*/  LDL.LU R21, [R1+0x720] ;  /* 0x0007200001157983 */ /* 0x000f620000300800 */
[----:B--2---:R-:W-:-:S05]  /*33450*/  IADD3 R18, P1, R16, R2, RZ ;  /* 0x0000000210127210 */ /* 0x004fca0007f3e0ff */
[----:B------:R0:W-:Y:S04]  /*33460*/  STL [R1+0x441c], R18 ;  /* 0x00441c1201007387 */ /* 0x0001e80000100800 */
[----:B------:R1:W-:Y:S01]  /*33470*/  STL [R1+0x43e8], R17 ;  /* 0x0043e81101007387 */ /* 0x0003e20000100800 */
[----:B0-----:R-:W-:-:S05]  /*33480*/  IADD3 R18, P0, R16, R3, RZ ;  /* 0x0000000310127210 */ /* 0x001fca0007f1e0ff */
[----:B------:R0:W-:Y:S01]  /*33490*/  STL [R1+0x4424], R18 ;  /* 0x0044241201007387 */ /* 0x0001e20000100800 */
[C---:B-1----:R-:W-:Y:S01]  /*334a0*/  IMAD.X R17, R15.reuse, 0x1, R6, P5 ;  /* 0x000000010f117824 */ /* 0x042fe200028e0606 */
[----:B------:R-:W-:Y:S01]  /*334b0*/  IADD3 R19, P5, R16, R4, RZ ;  /* 0x0000000410137210 */ /* 0x000fe20007fbe0ff */
[----:B0-----:R-:W-:-:S03]  /*334c0*/  IMAD.X R18, R15, 0x1, R7, P4 ;  /* 0x000000010f127824 */ /* 0x001fc600020e0607 */
[----:B------:R0:W-:Y:S04]  /*334d0*/  STL [R1+0x43f0], R17 ;  /* 0x0043f01101007387 */ /* 0x0001e80000100800 */
[----:B------:R-:W-:Y:S04]  /*334e0*/  STL [R1+0x442c], R19 ;  /* 0x00442c1301007387 */ /* 0x000fe80000100800 */
[----:B------:R-:W-:Y:S04]  /*334f0*/  STL [R1+0x43f8], R18 ;  /* 0x0043f81201007387 */ /* 0x000fe80000100800 */
[----:B------:R-:W2:Y:S01]  /*33500*/  LDL.LU R20, [R1+0x6c0] ;  /* 0x0006c00001147983 */ /* 0x000ea20000300800 */
[----:B0-----:R-:W-:Y:S01]  /*33510*/  IADD3 R17, P4, R16, R5, RZ ;  /* 0x0000000510117210 */ /* 0x001fe20007f9e0ff */
[----:B------:R-:W-:-:S04]  /*33520*/  IMAD.X R16, R15, 0x1, R8, P3 ;  /* 0x000000010f107824 */ /* 0x000fc800018e0608 */
[----:B------:R-:W-:Y:S04]  /*33530*/  STL [R1+0x4434], R17 ;  /* 0x0044341101007387 */ /* 0x000fe80000100800 */
[----:B------:R0:W-:Y:S02]  /*33540*/  STL [R1+0x4400], R16 ;  /* 0x0044001001007387 */ /* 0x0001e40000100800 */
[----:B0-----:R-:W-:Y:S01]  /*33550*/  IMAD.X R16, R15, 0x1, R9, P2 ;  /* 0x000000010f107824 */ /* 0x001fe200010e0609 */
[C---:B---3--:R-:W-:Y:S02]  /*33560*/  IADD3 R17, P3, R14.reuse, R2, RZ ;  /* 0x000000020e117210 */ /* 0x048fe40007f7e0ff */
[----:B------:R-:W-:-:S03]  /*33570*/  IADD3 R15, P2, R14, R3, RZ ;  /* 0x000000030e0f7210 */ /* 0x000fc60007f5e0ff */
[----:B------:R0:W-:Y:S04]  /*33580*/  STL [R1+0x443c], R17 ;  /* 0x00443c1101007387 */ /* 0x0001e80000100800 */
[----:B------:R1:W-:Y:S04]  /*33590*/  STL [R1+0x4408], R16 ;  /* 0x0044081001007387 */ /* 0x0003e80000100800 */
[----:B------:R3:W-:Y:S01]  /*335a0*/  STL [R1+0x4444], R15 ;  /* 0x0044440f01007387 */ /* 0x0007e20000100800 */
[C---:B0-----:R-:W-:Y:S01]  /*335b0*/  IMAD.X R17, R13.reuse, 0x1, R6, P1 ;  /* 0x000000010d117824 */ /* 0x041fe200008e0606 */
[----:B-1----:R-:W-:Y:S01]  /*335c0*/  IADD3 R16, P1, R14, R4, RZ ;  /* 0x000000040e107210 */ /* 0x002fe20007f3e0ff */
[----:B---3--:R-:W-:-:S03]  /*335d0*/  IMAD.X R15, R13, 0x1, R7, P0 ;  /* 0x000000010d0f7824 */ /* 0x008fc600000e0607 */
[----:B------:R-:W-:Y:S01]  /*335e0*/  STL [R1+0x4418], R17 ;  /* 0x0044181101007387 */ /* 0x000fe20000100800 */
[----:B------:R-:W-:-:S03]  /*335f0*/  IADD3 R14, P0, R14, R5, RZ ;  /* 0x000000050e0e7210 */ /* 0x000fc60007f1e0ff */
[----:B------:R-:W3:Y:S04]  /*33600*/  LDL.LU R19, [R1+0x724] ;  /* 0x0007240001137983 */ /* 0x000ee80000300800 */
[----:B------:R0:W-:Y:S04]  /*33610*/  STL [R1+0x444c], R16 ;  /* 0x00444c1001007387 */ /* 0x0001e80000100800 */
[----:B------:R-:W-:Y:S01]  /*33620*/  STL [R1+0x4420], R15 ;  /* 0x0044200f01007387 */ /* 0x000fe20000100800 */
[----:B0-----:R-:W-:-:S03]  /*33630*/  IMAD.X R16, R13, 0x1, R8, P5 ;  /* 0x000000010d107824 */ /* 0x001fc600028e0608 */
[----:B------:R0:W-:Y:S04]  /*33640*/  STL [R1+0x4454], R14 ;  /* 0x0044540e01007387 */ /* 0x0001e80000100800 */
[----:B------:R-:W-:Y:S04]  /*33650*/  STL [R1+0x4428], R16 ;  /* 0x0044281001007387 */ /* 0x000fe80000100800 */
[----:B------:R-:W3:Y:S01]  /*33660*/  LDL.LU R18, [R1+0x6ec] ;  /* 0x0006ec0001127983 */ /* 0x000ee20000300800 */
[----:B0-----:R-:W-:Y:S01]  /*33670*/  IMAD.X R14, R13, 0x1, R9, P4 ;  /* 0x000000010d0e7824 */ /* 0x001fe200020e0609 */
[----:B------:R-:W-:-:S02]  /*33680*/  IADD3 R15, P5, R12, R2, RZ ;  /* 0x000000020c0f7210 */ /* 0x000fc40007fbe0ff */
[----:B------:R-:W-:-:S03]  /*33690*/  IADD3 R13, P4, R12, R3, RZ ;  /* 0x000000030c0d7210 */ /* 0x000fc60007f9e0ff */
[----:B------:R4:W-:Y:S04]  /*336a0*/  STL [R1+0x445c], R15 ;  /* 0x00445c0f01007387 */ /* 0x0009e80000100800 */
[----:B------:R0:W-:Y:S04]  /*336b0*/  STL [R1+0x4430], R14 ;  /* 0x0044300e01007387 */ /* 0x0001e80000100800 */
[----:B------:R1:W-:Y:S01]  /*336c0*/  STL [R1+0x4464], R13 ;  /* 0x0044640d01007387 */ /* 0x0003e20000100800 */
[C---:B----4-:R-:W-:Y:S01]  /*336d0*/  IMAD.X R15, R11.reuse, 0x1, R6, P3 ;  /* 0x000000010b0f7824 */ /* 0x050fe200018e0606 */
[C---:B0-----:R-:W-:Y:S01]  /*336e0*/  IADD3 R14, P3, R12.reuse, R4, RZ ;  /* 0x000000040c0e7210 */ /* 0x041fe20007f7e0ff */
[----:B-1----:R-:W-:Y:S01]  /*336f0*/  IMAD.X R13, R11, 0x1, R7, P2 ;  /* 0x000000010b0d7824 */ /* 0x002fe200010e0607 */
[----:B------:R-:W-:-:S02]  /*33700*/  IADD3 R12, P2, R12, R5, RZ ;  /* 0x000000050c0c7210 */ /* 0x000fc40007f5e0ff */
[----:B------:R-:W-:Y:S04]  /*33710*/  STL [R1+0x4438], R15 ;  /* 0x0044380f01007387 */ /* 0x000fe80000100800 */
[----:B------:R0:W-:Y:S04]  /*33720*/  STL [R1+0x446c], R14 ;  /* 0x00446c0e01007387 */ /* 0x0001e80000100800 */
[----:B------:R-:W-:Y:S01]  /*33730*/  STL [R1+0x4440], R13 ;  /* 0x0044400d01007387 */ /* 0x000fe20000100800 */
[----:B0-----:R-:W-:-:S03]  /*33740*/  IMAD.X R14, R11, 0x1, R8, P1 ;  /* 0x000000010b0e7824 */ /* 0x001fc600008e0608 */
[----:B------:R0:W-:Y:S04]  /*33750*/  STL [R1+0x4474], R12 ;  /* 0x0044740c01007387 */ /* 0x0001e80000100800 */
[----:B------:R-:W-:Y:S04]  /*33760*/  STL [R1+0x4448], R14 ;  /* 0x0044480e01007387 */ /* 0x000fe80000100800 */
[----:B------:R-:W4:Y:S01]  /*33770*/  LDL R17, [R1+0x1e0c] ;  /* 0x001e0c0001117983 */ /* 0x000f220000100800 */
[----:B0-----:R-:W-:Y:S01]  /*33780*/  IMAD.X R12, R11, 0x1, R9, P0 ;  /* 0x000000010b0c7824 */ /* 0x001fe200000e0609 */
[----:B-----5:R-:W-:-:S02]  /*33790*/  IADD3 R13, P1, R10, R2, RZ ;  /* 0x000000020a0d7210 */ /* 0x020fc40007f3e0ff */
[----:B------:R-:W-:-:S03]  /*337a0*/  IADD3 R11, P0, R10, R3, RZ ;  /* 0x000000030a0b7210 */ /* 0x000fc60007f1e0ff */
[----:B------:R-:W-:Y:S04]  /*337b0*/  STL [R1+0x447c], R13 ;  /* 0x00447c0d01007387 */ /* 0x000fe80000100800 */
[----:B------:R0:W-:Y:S04]  /*337c0*/  STL [R1+0x4450], R12 ;  /* 0x0044500c01007387 */ /* 0x0001e80000100800 */
[----:B------:R-:W5:Y:S04]  /*337d0*/  LDL R16, [R1+0x1e08] ;  /* 0x001e080001107983 */ /* 0x000f680000100800 */
[----:B------:R1:W-:Y:S04]  /*337e0*/  STL [R1+0x4484], R11 ;  /* 0x0044840b01007387 */ /* 0x0003e80000100800 */
[----:B------:R-:W5:Y:S01]  /*337f0*/  LDL R15, [R1+0x1e04] ;  /* 0x001e0400010f7983 */ /* 0x000f620000100800 */
[C---:B0-----:R-:W-:Y:S01]  /*33800*/  IMAD.X R12, R21.reuse, 0x1, R6, P5 ;  /* 0x00000001150c7824 */ /* 0x041fe200028e0606 */
[----:B-1----:R-:W-:Y:S01]  /*33810*/  IADD3 R11, P5, R10, R4, RZ ;  /* 0x000000040a0b7210 */ /* 0x002fe20007fbe0ff */
[----:B------:R-:W-:-:S03]  /*33820*/  IMAD.X R13, R21, 0x1, R7, P4 ;  /* 0x00000001150d7824 */ /* 0x000fc600020e0607 */
[----:B------:R0:W-:Y:S04]  /*33830*/  STL [R1+0x4458], R12 ;  /* 0x0044580c01007387 */ /* 0x0001e80000100800 */
[----:B------:R-:W5:Y:S04]  /*33840*/  LDL R14, [R1+0x1e00] ;  /* 0x001e0000010e7983 */ /* 0x000f680000100800 */
[----:B------:R1:W-:Y:S01]  /*33850*/  STL [R1+0x448c], R11 ;  /* 0x00448c0b01007387 */ /* 0x0003e20000100800 */
[----:B0-----:R-:W-:-:S03]  /*33860*/  IADD3 R12, P4, R10, R5, RZ ;  /* 0x000000050a0c7210 */ /* 0x001fc60007f9e0ff */
[----:B------:R0:W-:Y:S01]  /*33870*/  STL [R1+0x4460], R13 ;  /* 0x0044600d01007387 */ /* 0x0001e20000100800 */
[----:B-1----:R-:W-:-:S03]  /*33880*/  IMAD.X R11, R21, 0x1, R8, P3 ;  /* 0x00000001150b7824 */ /* 0x002fc600018e0608 */
[----:B------:R1:W-:Y:S04]  /*33890*/  STL [R1+0x4490], R12 ;  /* 0x0044900c01007387 */ /* 0x0003e80000100800 */
[----:B0-----:R-:W5:Y:S04]  /*338a0*/  LDL R13, [R1+0x1df0] ;  /* 0x001df000010d7983 */ /* 0x001f680000100800 */
[----:B------:R0:W-:Y:S04]  /*338b0*/  STL [R1+0x4468], R11 ;  /* 0x0044680b01007387 */ /* 0x0001e80000100800 */
[----:B-1----:R-:W5:Y:S01]  /*338c0*/  LDL R12, [R1+0x1df4] ;  /* 0x001df400010c7983 */ /* 0x002f620000100800 */
[----:B--2---:R-:W-:-:S05]  /*338d0*/  IADD3 R10, P3, R20, R2, RZ ;  /* 0x00000002140a7210 */ /* 0x004fca0007f7e0ff */
[----:B------:R1:W-:Y:S04]  /*338e0*/  STL [R1+0x4494], R10 ;  /* 0x0044940a01007387 */ /* 0x0003e80000100800 */
[----:B0-----:R-:W2:Y:S04]  /*338f0*/  LDL R11, [R1+0x1df8] ;  /* 0x001df800010b7983 */ /* 0x001ea80000100800 */
[----:B-1----:R-:W2:Y:S01]  /*33900*/  LDL R10, [R1+0x1dfc] ;  /* 0x001dfc00010a7983 */ /* 0x002ea20000100800 */
[----:B------:R-:W-:Y:S01]  /*33910*/  IMAD.X R21, R21, 0x1, R9, P2 ;  /* 0x0000000115157824 */ /* 0x000fe200010e0609 */
[----:B------:R-:W-:-:S04]  /*33920*/  IADD3 R23, P2, R20, R3, RZ ;  /* 0x0000000314177210 */ /* 0x000fc80007f5e0ff */
[----:B------:R0:W-:Y:S04]  /*33930*/  STL [R1+0x4470], R21 ;  /* 0x0044701501007387 */ /* 0x0001e80000100800 */
[----:B------:R1:W-:Y:S01]  /*33940*/  STL [R1+0x4498], R23 ;  /* 0x0044981701007387 */ /* 0x0003e20000100800 */
[C---:B---3--:R-:W-:Y:S01]  /*33950*/  IMAD.X R22, R19.reuse, 0x1, R6, P1 ;  /* 0x0000000113167824 */ /* 0x048fe200008e0606 */
[----:B0-----:R-:W-:Y:S01]  /*33960*/  IADD3 R21, P1, R20, R4, RZ ;  /* 0x0000000414157210 */ /* 0x001fe20007f3e0ff */
[----:B-1----:R-:W-:-:S03]  /*33970*/  IMAD.X R23, R19, 0x1, R7, P0 ;  /* 0x0000000113177824 */ /* 0x002fc600000e0607 */
[----:B------:R0:W-:Y:S04]  /*33980*/  STL [R1+0x4478], R22 ;  /* 0x0044781601007387 */ /* 0x0001e80000100800 */
[----:B------:R1:W-:Y:S01]  /*33990*/  STL [R1+0x449c], R21 ;  /* 0x00449c1501007387 */ /* 0x0003e20000100800 */
[----:B0-----:R-:W-:-:S03]  /*339a0*/  IADD3 R22, P0, R20, R5, RZ ;  /* 0x0000000514167210 */ /* 0x001fc60007f1e0ff */
[----:B------:R-:W-:Y:S01]  /*339b0*/  STL [R1+0x4480], R23 ;  /* 0x0044801701007387 */ /* 0x000fe20000100800 */
[----:B-1----:R-:W-:-:S03]  /*339c0*/  IMAD.X R21, R19, 0x1, R8, P5 ;  /* 0x0000000113157824 */ /* 0x002fc600028e0608 */
[----:B------:R-:W-:Y:S01]  /*339d0*/  STL [R1+0x44a0], R22 ;  /* 0x0044a01601007387 */ /* 0x000fe20000100800 */
[C---:B------:R-:W-:Y:S01]  /*339e0*/  IADD3 R20, P5, R18.reuse, R2, RZ ;  /* 0x0000000212147210 */ /* 0x040fe20007fbe0ff */
[----:B------:R-:W-:Y:S01]  /*339f0*/  IMAD.X R2, R19, 0x1, R9, P4 ;  /* 0x0000000113027824 */ /* 0x000fe200020e0609 */
[----:B------:R-:W-:Y:S01]  /*33a00*/  IADD3 R19, P4, R18, R3, RZ ;  /* 0x0000000312137210 */ /* 0x000fe20007f9e0ff */
[----:B------:R-:W-:Y:S01]  /*33a10*/  STL [R1+0x4488], R21 ;  /* 0x0044881501007387 */ /* 0x000fe20000100800 */
[----:B------:R-:W-:-:S03]  /*33a20*/  IMAD.X R3, R0, 0x1, R6, P3 ;  /* 0x0000000100037824 */ /* 0x000fc600018e0606 */
[----:B------:R-:W-:Y:S04]  /*33a30*/  STL [R1+0x2afc], R20 ;  /* 0x002afc1401007387 */ /* 0x000fe80000100800 */
[----:B------:R0:W-:Y:S04]  /*33a40*/  STL [R1+0x2af8], R2 ;  /* 0x002af80201007387 */ /* 0x0001e80000100800 */
[----:B------:R-:W-:Y:S04]  /*33a50*/  STL [R1+0x2af4], R19 ;  /* 0x002af41301007387 */ /* 0x000fe80000100800 */
[----:B------:R1:W-:Y:S01]  /*33a60*/  STL [R1+0x2af0], R3 ;  /* 0x002af00301007387 */ /* 0x0003e20000100800 */
[----:B0-----:R-:W-:Y:S01]  /*33a70*/  IADD3 R2, P3, R18, R4, RZ ;  /* 0x0000000412027210 */ /* 0x001fe20007f7e0ff */
[----:B------:R-:W-:-:S04]  /*33a80*/  IMAD.X R4, R0, 0x1, R7, P2 ;  /* 0x0000000100047824 */ /* 0x000fc800010e0607 */
[----:B------:R0:W-:Y:S01]  /*33a90*/  STL [R1+0x2aec], R2 ;  /* 0x002aec0201007387 */ /* 0x0001e20000100800 */
[----:B-1----:R-:W-:-:S03]  /*33aa0*/  IADD3 R3, P2, R18, R5, RZ ;  /* 0x0000000512037210 */ /* 0x002fc60007f5e0ff */
[----:B------:R1:W-:Y:S04]  /*33ab0*/  STL [R1+0x2ae8], R4 ;  /* 0x002ae80401007387 */ /* 0x0003e80000100800 */
[----:B------:R4:W-:Y:S01]  /*33ac0*/  STL [R1+0x2adc], R3 ;  /* 0x002adc0301007387 */ /* 0x0009e20000100800 */
[----:B0-----:R-:W-:Y:S01]  /*33ad0*/  SHF.R.S32.HI R2, RZ, 0x1f, R18 ;  /* 0x0000001fff027819 */ /* 0x001fe20000011412 */
[C---:B-1----:R-:W-:Y:S02]  /*33ae0*/  IMAD.X R4, R0.reuse, 0x1, R8, P1 ;  /* 0x0000000100047824 */ /* 0x042fe400008e0608 */
[----:B------:R-:W-:-:S03]  /*33af0*/  IMAD.X R5, R0, 0x1, R9, P0 ;  /* 0x0000000100057824 */ /* 0x000fc600000e0609 */
[----:B------:R-:W-:Y:S04]  /*33b00*/  STL [R1+0x2ad4], R4 ;  /* 0x002ad40401007387 */ /* 0x000fe80000100800 */
[----:B------:R-:W3:Y:S01]  /*33b10*/  LDL.LU R0, [R1+0x5754] ;  /* 0x0057540001007983 */ /* 0x000ee20000300800 */
[----:B----4-:R-:W-:-:S05]  /*33b20*/  IADD3 R3, P1, R17, UR6, RZ ;  /* 0x0000000611037c10 */ /* 0x010fca000ff3e0ff */
[----:B------:R0:W-:Y:S04]  /*33b30*/  STL [R1+0x2ae0], R3 ;  /* 0x002ae00301007387 */ /* 0x0001e80000100800 */
[----:B------:R1:W-:Y:S01]  /*33b40*/  STL [R1+0x2ad8], R5 ;  /* 0x002ad80501007387 */ /* 0x0003e20000100800 */
[----:B0-----:R-:W-:Y:S01]  /*33b50*/  IMAD.X R3, R2, 0x1, R6, P5 ;  /* 0x0000000102037824 */ /* 0x001fe200028e0606 */
[----:B------:R-:W-:Y:S02]  /*33b60*/  USHF.R.S32.HI UR57, URZ, 0x1f, UR6 ;  /* 0x0000001f3f397899 */ /* 0x000fe40008011406 */
[----:B-----5:R-:W-:-:S05]  /*33b70*/  IADD3 R4, P0, R16, UR6, RZ ;  /* 0x0000000610047c10 */ /* 0x020fca000ff1e0ff */
[----:B------:R0:W-:Y:S01]  /*33b80*/  STL [R1+0x2ae4], R4 ;  /* 0x002ae40401007387 */ /* 0x0001e20000100800 */
[----:B-1----:R-:W-:-:S03]  /*33b90*/  IADD3 R5, P5, R15, UR6, RZ ;  /* 0x000000060f057c10 */ /* 0x002fc6000ffbe0ff */
[----:B------:R1:W-:Y:S01]  /*33ba0*/  STL [R1+0x2acc], R3 ;  /* 0x002acc0301007387 */ /* 0x0003e20000100800 */
[----:B0-----:R-:W-:-:S03]  /*33bb0*/  IMAD.X R4, R2, 0x1, R7, P4 ;  /* 0x0000000102047824 */ /* 0x001fc600020e0607 */
[----:B------:R-:W-:Y:S01]  /*33bc0*/  STL [R1+0x2ad0], R5 ;  /* 0x002ad00501007387 */ /* 0x000fe20000100800 */
[----:B-1----:R-:W-:-:S03]  /*33bd0*/  IADD3 R3, P4, R14, UR6, RZ ;  /* 0x000000060e037c10 */ /* 0x002fc6000ff9e0ff */
[----:B------:R0:W-:Y:S01]  /*33be0*/  STL [R1+0x2ac4], R4 ;  /* 0x002ac40401007387 */ /* 0x0001e20000100800 */
[----:B------:R-:W-:-:S03]  /*33bf0*/  ULDC UR6, c[0x0][0x238] ;  /* 0x00008e0000067ab9 */ /* 0x000fc60000000800 */
[----:B------:R1:W-:Y:S01]  /*33c00*/  STL [R1+0x2ac8], R3 ;  /* 0x002ac80301007387 */ /* 0x0003e20000100800 */
[C---:B0-----:R-:W-:Y:S02]  /*33c10*/  IMAD.X R4, R2.reuse, 0x1, R8, P3 ;  /* 0x0000000102047824 */ /* 0x041fe400018e0608 */
[----:B-1----:R-:W-:-:S03]  /*33c20*/  IMAD.X R3, R2, 0x1, R9, P2 ;  /* 0x0000000102037824 */ /* 0x002fc600010e0609 */
[----:B------:R0:W-:Y:S01]  /*33c30*/  STL [R1+0x2ac0], R4 ;  /* 0x002ac00401007387 */ /* 0x0001e20000100800 */
[----:B------:R-:W-:-:S03]  /*33c40*/  IADD3.X R2, R13, UR57, RZ, P1, !PT ;  /* 0x000000390d027c10 */ /* 0x000fc60008ffe4ff */
[----:B------:R-:W-:Y:S04]  /*33c50*/  STL [R1+0x244c], R3 ;  /* 0x00244c0301007387 */ /* 0x000fe80000100800 */
[----:B------:R-:W-:Y:S01]  /*33c60*/  STL [R1+0x2450], R2 ;  /* 0x0024500201007387 */ /* 0x000fe20000100800 */
[----:B0-----:R-:W-:-:S05]  /*33c70*/  IADD3.X R4, R12, UR57, RZ, P0, !PT ;  /* 0x000000390c047c10 */ /* 0x001fca00087fe4ff */
[----:B------:R0:W-:Y:S02]  /*33c80*/  STL [R1+0x2454], R4 ;  /* 0x0024540401007387 */ /* 0x0001e40000100800 */
[----:B0-----:R-:W-:Y:S02]  /*33c90*/  IADD3 R4, P1, R16, UR7, RZ ;  /* 0x0000000710047c10 */ /* 0x001fe4000ff3e0ff */
[----:B--2---:R-:W-:Y:S02]  /*33ca0*/  IADD3.X R3, R11, UR57, RZ, P5, !PT ;  /* 0x000000390b037c10 */ /* 0x004fe4000affe4ff */
[----:B------:R-:W-:-:S03]  /*33cb0*/  IADD3.X R2, R10, UR57, RZ, P4, !PT ;  /* 0x000000390a027c10 */ /* 0x000fc6000a7fe4ff */
[----:B------:R0:W-:Y:S01]  /*33cc0*/  STL [R1+0x2458], R3 ;  /* 0x0024580301007387 */ /* 0x0001e20000100800 */
[----:B------:R-:W-:-:S03]  /*33cd0*/  USHF.R.S32.HI UR57, URZ, 0x1f, UR7 ;  /* 0x0000001f3f397899 */ /* 0x000fc60008011407 */
[----:B------:R1:W-:Y:S01]  /*33ce0*/  STL [R1+0x245c], R2 ;  /* 0x00245c0201007387 */ /* 0x0003e20000100800 */
[----:B0-----:R-:W-:Y:S02]  /*33cf0*/  IADD3 R3, P0, R17, UR7, RZ ;  /* 0x0000000711037c10 */ /* 0x001fe4000ff1e0ff */
[----:B-1----:R-:W-:-:S03]  /*33d00*/  IADD3 R2, P2, R15, UR7, RZ ;  /* 0x000000070f027c10 */ /* 0x002fc6000ff5e0ff */
[----:B------:R0:W-:Y:S04]  /*33d10*/  STL [R1+0x2464], R3 ;  /* 0x0024640301007387 */ /* 0x0001e80000100800 */
[----:B------:R1:W-:Y:S04]  /*33d20*/  STL [R1+0x246c], R4 ;  /* 0x00246c0401007387 */ /* 0x0003e80000100800 */
[----:B------:R2:W-:Y:S01]  /*33d30*/  STL [R1+0x2474], R2 ;  /* 0x0024740201007387 */ /* 0x0005e20000100800 */
[----:B0-----:R-:W-:Y:S01]  /*33d40*/  IADD3 R3, P3, R14, UR7, RZ ;  /* 0x000000070e037c10 */ /* 0x001fe2000ff7e0ff */
[----:B------:R-:W-:Y:S01]  /*33d50*/  ULDC UR7, c[0x0][0x238] ;  /* 0x00008e0000077ab9 */ /* 0x000fe20000000800 */
[----:B-1----:R-:W-:-:S02]  /*33d60*/  IADD3.X R4, R12, UR57, RZ, P1, !PT ;  /* 0x000000390c047c10 */ /* 0x002fc40008ffe4ff */
[----:B--2---:R-:W-:Y:S01]  /*33d70*/  IADD3.X R2, R13, UR57, RZ, P0, !PT ;  /* 0x000000390d027c10 */ /* 0x004fe200087fe4ff */
[----:B------:R0:W-:Y:S04]  /*33d80*/  STL [R1+0x247c], R3 ;  /* 0x00247c0301007387 */ /* 0x0001e80000100800 */
[----:B------:R1:W-:Y:S01]  /*33d90*/  STL [R1+0x2460], R2 ;  /* 0x0024600201007387 */ /* 0x0003e20000100800 */
[----:B0-----:R-:W-:-:S03]  /*33da0*/  IADD3.X R3, R11, UR57, RZ, P2, !PT ;  /* 0x000000390b037c10 */ /* 0x001fc600097fe4ff */
[----:B------:R-:W-:Y:S01]  /*33db0*/  STL [R1+0x2468], R4 ;  /* 0x0024680401007387 */ /* 0x000fe20000100800 */
[----:B-1----:R-:W-:-:S03]  /*33dc0*/  IADD3.X R2, R10, UR57, RZ, P3, !PT ;  /* 0x000000390a027c10 */ /* 0x002fc60009ffe4ff */
[----:B------:R-:W-:Y:S01]  /*33dd0*/  STL [R1+0x2470], R3 ;  /* 0x0024700301007387 */ /* 0x000fe20000100800 */
[----:B------:R-:W-:-:S03]  /*33de0*/  ULDC UR57, c[0x0][0x238] ;  /* 0x00008e0000397ab9 */ /* 0x000fc60000000800 */
[----:B------:R0:W-:Y:S04]  /*33df0*/  STL [R1+0x2478], R2 ;  /* 0x0024780201007387 */ /* 0x0001e80000100800 */
        /* <DEDUP_REMOVED lines=968> */
[----:B------:R-:W-:Y:S01]  /*37a80*/  STL [R1+0xdec], RZ ;  /* 0x000decff01007387 */ /* 0x000fe20000100800 */
[----:B0-----:R-:W-:-:S03]  /*37a90*/  IADD3 R2, P0, R17, UR10, RZ ;  /* 0x0000000a11027c10 */ /* 0x001fc6000ff1e0ff */
[----:B------:R-:W-:Y:S04]  /*37aa0*/  STL [R1+0xdc0], RZ ;  /* 0x000dc0ff01007387 */ /* 0x000fe80000100800 */
[----:B------:R-:W-:Y:S04]  /*37ab0*/  STL [R1+0xdc4], RZ ;  /* 0x000dc4ff01007387 */ /* 0x000fe80000100800 */
[----:B------:R-:W-:Y:S04]  /*37ac0*/  STL [R1+0xdc8], RZ ;  /* 0x000dc8ff01007387 */ /* 0x000fe80000100800 */
[----:B------:R-:W-:Y:S01]  /*37ad0*/  STL [R1+0xdcc], RZ ;  /* 0x000dccff01007387 */ /* 0x000fe20000100800 */
[----:B------:R-:W-:-:S03]  /*37ae0*/  IADD3 R4, P1, R16, UR10, RZ ;  /* 0x0000000a10047c10 */ /* 0x000fc6000ff3e0ff */
[----:B------:R-:W-:Y:S01]  /*37af0*/  STL [R1+0xdb0], RZ ;  /* 0x000db0ff01007387 */ /* 0x000fe20000100800 */
[----:B------:R-:W-:-:S03]  /*37b00*/  IADD3 R3, P2, R15, UR10, RZ ;  /* 0x0000000a0f037c10 */ /* 0x000fc6000ff5e0ff */
[----:B------:R-:W-:Y:S04]  /*37b10*/  STL [R1+0xdb4], RZ ;  /* 0x000db4ff01007387 */ /* 0x000fe80000100800 */
[----:B------:R-:W-:Y:S04]  /*37b20*/  STL [R1+0xdb8], RZ ;  /* 0x000db8ff01007387 */ /* 0x000fe80000100800 */
[----:B------:R-:W-:Y:S04]  /*37b30*/  STL [R1+0xdbc], RZ ;  /* 0x000dbcff01007387 */ /* 0x000fe80000100800 */
[----:B------:R0:W-:Y:S04]  /*37b40*/  STL [R1+0x2484], R2 ;  /* 0x0024840201007387 */ /* 0x0001e80000100800 */
[----:B------:R-:W-:Y:S01]  /*37b50*/  STL [R1+0x248c], R4 ;  /* 0x00248c0401007387 */ /* 0x000fe20000100800 */
[----:B0-----:R-:W-:-:S03]  /*37b60*/  IADD3 R2, P3, R14, UR10, RZ ;  /* 0x0000000a0e027c10 */ /* 0x001fc6000ff7e0ff */
[----:B------:R0:W-:Y:S04]  /*37b70*/  STL [R1+0x2494], R3 ;  /* 0x0024940301007387 */ /* 0x0001e80000100800 */
[----:B------:R1:W-:Y:S04]  /*37b80*/  STL [R1+0x249c], R2 ;  /* 0x00249c0201007387 */ /* 0x0003e80000100800 */
[----:B------:R-:W-:Y:S01]  /*37b90*/  STL [R1+0xda0], RZ ;  /* 0x000da0ff01007387 */ /* 0x000fe20000100800 */
[----:B------:R-:W-:Y:S02]  /*37ba0*/  USHF.L.U32 UR9, UR9, 0x7, URZ ;  /* 0x0000000709097899 */ /* 0x000fe4000800063f */
[----:B------:R-:W-:-:S02]  /*37bb0*/  UIMAD UR59, UR59, 0x31, URZ ;  /* 0x000000313b3b78a4 */ /* 0x000fc4000f8e023f */
[----:B------:R-:W-:Y:S02]  /*37bc0*/  UIMAD UR11, UR11, 0x30, URZ ;  /* 0x000000300b0b78a4 */ /* 0x000fe4000f8e023f */
        /* <DEDUP_REMOVED lines=31> */
[----:B------:R-:W-:Y:S02]  /*37dc0*/  USHF.L.U32 UR43, UR43, 0x4, URZ ;  /* 0x000000042b2b7899 */ /* 0x000fe4000800063f */
        /* <DEDUP_REMOVED lines=11> */
[----:B------:R-:W-:Y:S02]  /*37e80*/  USHF.L.U32 UR61, UR61, 0x2, URZ ;  /* 0x000000023d3d7899 */ /* 0x000fe4000800063f */
[----:B------:R-:W-:Y:S02]  /*37e90*/  UIMAD UR8, UR8, 0x3, URZ ;  /* 0x00000003080878a4 */ /* 0x000fe4000f8e023f */
[----:B------:R-:W-:Y:S02]  /*37ea0*/  USHF.R.S32.HI UR10, URZ, 0x1f, UR10 ;  /* 0x0000001f3f0a7899 */ /* 0x000fe4000801140a */
[----:B------:R-:W-:-:S04]  /*37eb0*/  USHF.L.U32 UR58, UR58, 0x1, URZ ;  /* 0x000000013a3a7899 */ /* 0x000fc8000800063f */
[----:B0-----:R-:W-:Y:S01]  /*37ec0*/  IADD3.X R3, R13, UR10, RZ, P0, !PT ;  /* 0x0000000a0d037c10 */ /* 0x001fe200087fe4ff */
[----:B------:R-:W0:Y:S01]  /*37ed0*/  LDC R19, c[0x0][0x230] ;  /* 0x00008c00ff137b82 */ /* 0x000e220000000800 */
[----:B------:R-:W-:Y:S01]  /*37ee0*/  IADD3.X R4, R12, UR10, RZ, P1, !PT ;  /* 0x0000000a0c047c10 */ /* 0x000fe20008ffe4ff */
[----:B------:R-:W-:Y:S01]  /*37ef0*/  USHF.R.S32.HI UR60, URZ, 0x1f, UR60 ;  /* 0x0000001f3f3c7899 */ /* 0x000fe2000801143c */
[----:B-1----:R-:W-:Y:S01]  /*37f00*/  IADD3.X R2, R11, UR10, RZ, P2, !PT ;  /* 0x0000000a0b027c10 */ /* 0x002fe200097fe4ff */
[----:B------:R1:W-:Y:S04]  /*37f10*/  STL [R1+0x2480], R3 ;  /* 0x0024800301007387 */ /* 0x0003e80000100800 */
[----:B------:R2:W-:Y:S04]  /*37f20*/  STL [R1+0x2488], R4 ;  /* 0x0024880401007387 */ /* 0x0005e80000100800 */
[----:B------:R4:W-:Y:S01]  /*37f30*/  STL [R1+0x2490], R2 ;  /* 0x0024900201007387 */ /* 0x0009e20000100800 */
[----:B-1----:R-:W-:Y:S01]  /*37f40*/  IADD3.X R3, R10, UR10, RZ, P3, !PT ;  /* 0x0000000a0a037c10 */ /* 0x002fe20009ffe4ff */
[----:B------:R-:W-:-:S02]  /*37f50*/  USHF.R.S32.HI UR10, URZ, 0x1f, UR59 ;  /* 0x0000001f3f0a7899 */ /* 0x000fc4000801143b */
[----:B--2---:R-:W-:Y:S02]  /*37f60*/  IADD3 R4, P1, R16, UR59, RZ ;  /* 0x0000003b10047c10 */ /* 0x004fe4000ff3e0ff */
[----:B------:R1:W-:Y:S01]  /*37f70*/  STL [R1+0x2498], R3 ;  /* 0x0024980301007387 */ /* 0x0003e20000100800 */
[----:B----4-:R-:W-:Y:S01]  /*37f80*/  IADD3 R2, P0, R17, UR59, RZ ;  /* 0x0000003b11027c10 */ /* 0x010fe2000ff1e0ff */
[----:B0-----:R-:W-:-:S04]  /*37f90*/  VIADD R19, R19, 0x7f ;  /* 0x0000007f13137836 */ /* 0x001fc80000000000 */
[----:B------:R0:W-:Y:S01]  /*37fa0*/  STL [R1+0x24a4], R2 ;  /* 0x0024a40201007387 */ /* 0x0001e20000100800 */
[----:B-1----:R-:W-:-:S03]  /*37fb0*/  IADD3 R3, P2, R15, UR59, RZ ;  /* 0x0000003b0f037c10 */ /* 0x002fc6000ff5e0ff */
[----:B------:R1:W-:Y:S01]  /*37fc0*/  STL [R1+0x24ac], R4 ;  /* 0x0024ac0401007387 */ /* 0x0003e20000100800 */
[----:B------:R-:W-:-:S03]  /*37fd0*/  SHF.R.S32.HI R18, RZ, 0x1f, R19 ;  /* 0x0000001fff127819 */ /* 0x000fc60000011413 */
[----:B------:R2:W-:Y:S01]  /*37fe0*/  STL [R1+0x24b4], R3 ;  /* 0x0024b40301007387 */ /* 0x0005e20000100800 */
[----:B------:R-:W-:Y:S02]  /*37ff0*/  LEA.HI R18, R18, R19, RZ, 0x7 ;  /* 0x0000001312127211 */ /* 0x000fe400078f38ff */
[----:B0-----:R-:W-:Y:S01]  /*38000*/  IADD3 R2, P3, R14, UR59, RZ ;  /* 0x0000003b0e027c10 */ /* 0x001fe2000ff7e0ff */
[----:B------:R-:W-:Y:S01]  /*38010*/  USHF.R.S32.HI UR59, URZ, 0x1f, UR11 ;  /* 0x0000001f3f3b7899 */ /* 0x000fe2000801140b */
[----:B-1----:R-:W-:-:S03]  /*38020*/  IADD3.X R4, R12, UR10, RZ, P1, !PT ;  /* 0x0000000a0c047c10 */ /* 0x002fc60008ffe4ff */
[----:B------:R0:W-:Y:S01]  /*38030*/  STL [R1+0x24bc], R2 ;  /* 0x0024bc0201007387 */ /* 0x0001e20000100800 */
[----:B--2---:R-:W-:-:S05]  /*38040*/  IADD3.X R3, R13, UR10, RZ, P0, !PT ;  /* 0x0000000a0d037c10 */ /* 0x004fca00087fe4ff */
[----:B------:R1:W-:Y:S01]  /*38050*/  STL [R1+0x24a0], R3 ;  /* 0x0024a00301007387 */ /* 0x0003e20000100800 */
[----:B0-----:R-:W-:-:S03]  /*38060*/  IADD3.X R2, R11, UR10, RZ, P2, !PT ;  /* 0x0000000a0b027c10 */ /* 0x001fc600097fe4ff */
[----:B------:R0:W-:Y:S04]  /*38070*/  STL [R1+0x24a8], R4 ;  /* 0x0024a80401007387 */ /* 0x0001e80000100800 */
[----:B------:R2:W-:Y:S01]  /*38080*/  STL [R1+0x24b0], R2 ;  /* 0x0024b00201007387 */ /* 0x0005e20000100800 */
[----:B-1----:R-:W-:Y:S01]  /*38090*/  IADD3.X R3, R10, UR10, RZ, P3, !PT ;  /* 0x0000000a0a037c10 */ /* 0x002fe20009ffe4ff */
[----:B------:R-:W-:Y:S01]  /*380a0*/  USHF.R.S32.HI UR10, URZ, 0x1f, UR12 ;  /* 0x0000001f3f0a7899 */ /* 0x000fe2000801140c */
[----:B0-----:R-:W-:-:S03]  /*380b0*/  IADD3 R4, P1, R16, UR11, RZ ;  /* 0x0000000b10047c10 */ /* 0x001fc6000ff3e0ff */
[----:B------:R0:W-:Y:S01]  /*380c0*/  STL [R1+0x24b8], R3 ;  /* 0x0024b80301007387 */ /* 0x0001e20000100800 */
[----:B--2---:R-:W-:-:S05]  /*380d0*/  IADD3 R2, P0, R17, UR11, RZ ;  /* 0x0000000b11027c10 */ /* 0x004fca000ff1e0ff */
[----:B------:R1:W-:Y:S01]  /*380e0*/  STL [R1+0x24c4], R2 ;  /* 0x0024c40201007387 */ /* 0x0003e20000100800 */
[----:B0-----:R-:W-:-:S03]  /*380f0*/  IADD3 R3, P2, R15, UR11, RZ ;  /* 0x0000000b0f037c10 */ /* 0x001fc6000ff5e0ff */
[----:B------:R0:W-:Y:S04]  /*38100*/  STL [R1+0x24cc], R4 ;  /* 0x0024cc0401007387 */ /* 0x0001e80000100800 */
[----:B------:R2:W-:Y:S01]  /*38110*/  STL [R1+0x24d4], R3 ;  /* 0x0024d40301007387 */ /* 0x0005e20000100800 */
[----:B-1----:R-:W-:Y:S01]  /*38120*/  IADD3 R2, P3, R14, UR11, RZ ;  /* 0x0000000b0e027c10 */ /* 0x002fe2000ff7e0ff */
[----:B------:R-:W-:Y:S01]  /*38130*/  USHF.R.S32.HI UR11, URZ, 0x1f, UR13 ;  /* 0x0000001f3f0b7899 */ /* 0x000fe2000801140d */
[----:B0-----:R-:W-:-:S03]  /*38140*/  IADD3.X R4, R12, UR59, RZ, P1, !PT ;  /* 0x0000003b0c047c10 */ /* 0x001fc60008ffe4ff */
        /* <DEDUP_REMOVED lines=391> */
[----:B------:R-:W-:Y:S04]  /*399c0*/  STL [R1+0x278c], R4 ;  /* 0x00278c0401007387 */ /* 0x000fe80000100800 */
[----:B------:R0:W-:Y:S01]  /*399d0*/  STL [R1+0x2794], R3 ;  /* 0x0027940301007387 */ /* 0x0001e20000100800 */
[----:B-1----:R-:W-:Y:S01]  /*399e0*/  IADD3 R2, P3, R14, UR31, RZ ;  /* 0x0000001f0e027c10 */ /* 0x002fe2000ff7e0ff */
[----:B------:R-:W-:-:S04]  /*399f0*/  USHF.R.S32.HI UR31, URZ, 0x1f, UR58 ;  /* 0x0000001f3f1f7899 */ /* 0x000fc8000801143a */
[----:B------:R1:W-:Y:S01]  /*39a00*/  STL [R1+0x279c], R2 ;  /* 0x00279c0201007387 */ /* 0x0003e20000100800 */
[----:B0-----:R-:W-:-:S05]  /*39a10*/  IADD3.X R3, R13, UR19, RZ, P0, !PT ;  /* 0x000000130d037c10 */ /* 0x001fca00087fe4ff */
[----:B------:R0:W-:Y:S01]  /*39a20*/  STL [R1+0x2780], R3 ;  /* 0x0027800301007387 */ /* 0x0001e20000100800 */
[----:B-1----:R-:W-:-:S05]  /*39a30*/  IADD3.X R2, R12, UR19, RZ, P1, !PT ;  /* 0x000000130c027c10 */ /* 0x002fca0008ffe4ff */
[----:B------:R1:W-:Y:S01]  /*39a40*/  STL [R1+0x2788], R2 ;  /* 0x0027880201007387 */ /* 0x0003e20000100800 */
[----:B0-----:R-:W-:Y:S02]  /*39a50*/  IADD3.X R3, R10, UR19, RZ, P3, !PT ;  /* 0x000000130a037c10 */ /* 0x001fe40009ffe4ff */
[----:B-1----:R-:W-:Y:S01]  /*39a60*/  IADD3.X R2, R11, UR19, RZ, P2, !PT ;  /* 0x000000130b027c10 */ /* 0x002fe200097fe4ff */
[----:B------:R-:W-:-:S04]  /*39a70*/  USHF.R.S32.HI UR19, URZ, 0x1f, UR9 ;  /* 0x0000001f3f137899 */ /* 0x000fc80008011409 */
[----:B------:R0:W-:Y:S04]  /*39a80*/  STL [R1+0x2790], R2 ;  /* 0x0027900201007387 */ /* 0x0001e80000100800 */
[----:B------:R1:W-:Y:S01]  /*39a90*/  STL [R1+0x2798], R3 ;  /* 0x0027980301007387 */ /* 0x0003e20000100800 */
[----:B0-----:R-:W-:-:S03]  /*39aa0*/  SHF.R.S32.HI R2, RZ, 0x7, R18 ;  /* 0x00000007ff027819 */ /* 0x001fc60000011412 */
        /* <DEDUP_REMOVED lines=19> */
[----:B------:R-:W2:Y:S01]  /*39be0*/  LDL R18, [R1+0xbe8] ;  /* 0x000be80001127983 */ /* 0x000ea20000100800 */
[----:B---3--:R-:W-:-:S02]  /*39bf0*/  LOP3.LUT R4, R0, 0x20, RZ, 0x3c, !PT ;  /* 0x0000002000047812 */ /* 0x008fc400078e3cff */
[C---:B-1----:R-:W-:Y:S01]  /*39c00*/  LOP3.LUT R3, R0.reuse, 0x40, RZ, 0x3c, !PT ;  /* 0x0000004000037812 */ /* 0x042fe200078e3cff */
[----:B------:R-:W-:Y:S01]  /*39c10*/  STL [R1+0xd40], RZ ;  /* 0x000d40ff01007387 */ /* 0x000fe20000100800 */
[----:B------:R-:W-:Y:S02]  /*39c20*/  LOP3.LUT R2, R0, 0x60, RZ, 0x3c, !PT ;  /* 0x0000006000027812 */ /* 0x000fe400078e3cff */
[----:B------:R-:W-:Y:S01]  /*39c30*/  IADD3 R3, P2, R17, UR34, RZ ;  /* 0x0000002211037c10 */ /* 0x000fe2000ff5e0ff */
[----:B------:R-:W-:Y:S01]  /*39c40*/  STL [R1+0xd44], RZ ;  /* 0x000d44ff01007387 */ /* 0x000fe20000100800 */
[----:B------:R-:W-:-:S03]  /*39c50*/  IADD3 R2, P1, R16, UR34, RZ ;  /* 0x0000002210027c10 */ /* 0x000fc6000ff3e0ff */
        /* <DEDUP_REMOVED lines=26> */
[----:B--2---:R-:W-:-:S05]  /*39e00*/  LOP3.LUT R4, R18, 0x40, RZ, 0x3c, !PT ;  /* 0x0000004012047812 */ /* 0x004fca00078e3cff */
[----:B------:R0:W-:Y:S04]  /*39e10*/  STL [R1+0x574c], R4 ;  /* 0x00574c0401007387 */ /* 0x0001e80000100800 */
[----:B------:R1:W-:Y:S04]  /*39e20*/  STL [R1+0x27a4], R3 ;  /* 0x0027a40301007387 */ /* 0x0003e80000100800 */
[----:B------:R2:W-:Y:S01]  /*39e30*/  STL [R1+0x27ac], R2 ;  /* 0x0027ac0201007387 */ /* 0x0005e20000100800 */
[----:B0-----:R-:W-:Y:S02]  /*39e40*/  IADD3 R4, P0, R15, UR34, RZ ;  /* 0x000000220f047c10 */ /* 0x001fe4000ff1e0ff */
[----:B-1----:R-:W-:-:S03]  /*39e50*/  IADD3 R3, P4, R14, UR34, RZ ;  /* 0x000000220e037c10 */ /* 0x002fc6000ff9e0ff */
[----:B------:R0:W-:Y:S01]  /*39e60*/  STL [R1+0x27b4], R4 ;  /* 0x0027b40401007387 */ /* 0x0001e20000100800 */
[----:B--2---:R-:W-:-:S03]  /*39e70*/  IADD3 R2, P6, R17, UR35, RZ ;  /* 0x0000002311027c10 */ /* 0x004fc6000ffde0ff */
[----:B------:R1:W-:Y:S04]  /*39e80*/  STL [R1+0x27bc], R3 ;  /* 0x0027bc0301007387 */ /* 0x0003e80000100800 */
[----:B------:R2:W-:Y:S01]  /*39e90*/  STL [R1+0x27c4], R2 ;  /* 0x0027c40201007387 */ /* 0x0005e20000100800 */
[----:B0-----:R-:W-:Y:S02]  /*39ea0*/  IADD3 R4, P5, R16, UR35, RZ ;  /* 0x0000002310047c10 */ /* 0x001fe4000ffbe0ff */
[----:B-1----:R-:W-:-:S03]  /*39eb0*/  IADD3 R3, P3, R15, UR35, RZ ;  /* 0x000000230f037c10 */ /* 0x002fc6000ff7e0ff */
[----:B------:R0:W-:Y:S01]  /*39ec0*/  STL [R1+0x27cc], R4 ;  /* 0x0027cc0401007387 */ /* 0x0001e20000100800 */
[----:B--2---:R-:W-:-:S03]  /*39ed0*/  IADD3.X R2, R13, UR15, RZ, P2, !PT ;  /* 0x0000000f0d027c10 */ /* 0x004fc600097fe4ff */
[----:B------:R1:W-:Y:S04]  /*39ee0*/  STL [R1+0x27d4], R3 ;  /* 0x0027d40301007387 */ /* 0x0003e80000100800 */
[----:B------:R2:W-:Y:S01]  /*39ef0*/  STL [R1+0x27a0], R2 ;  /* 0x0027a00201007387 */ /* 0x0005e20000100800 */
[----:B0-----:R-:W-:Y:S02]  /*39f00*/  IADD3 R4, P2, R14, UR35, RZ ;  /* 0x000000230e047c10 */ /* 0x001fe4000ff5e0ff */
[----:B-1----:R-:W-:-:S03]  /*39f10*/  IADD3.X R3, R12, UR15, RZ, P1, !PT ;  /* 0x0000000f0c037c10 */ /* 0x002fc60008ffe4ff */
[----:B------:R0:W-:Y:S01]  /*39f20*/  STL [R1+0x27dc], R4 ;  /* 0x0027dc0401007387 */ /* 0x0001e20000100800 */
[----:B--2---:R-:W-:-:S03]  /*39f30*/  IADD3 R2, P1, R17, UR36, RZ ;  /* 0x0000002411027c10 */ /* 0x004fc6000ff3e0ff */
[----:B------:R1:W-:Y:S04]  /*39f40*/  STL [R1+0x27a8], R3 ;  /* 0x0027a80301007387 */ /* 0x0003e80000100800 */
[----:B------:R2:W-:Y:S01]  /*39f50*/  STL [R1+0x27e4], R2 ;  /* 0x0027e40201007387 */ /* 0x0005e20000100800 */
[----:B0-----:R-:W-:Y:S02]  /*39f60*/  IADD3.X R4, R11, UR15, RZ, P0, !PT ;  /* 0x0000000f0b047c10 */ /* 0x001fe400087fe4ff */
        /* <DEDUP_REMOVED lines=365> */
[----:B0-----:R-:W-:Y:S02]  /*3b640*/  IADD3.X R4, R11, UR31, RZ, P4, !PT ;  /* 0x0000001f0b047c10 */ /* 0x001fe4000a7fe4ff */
[----:B-1----:R-:W-:-:S03]  /*3b650*/  IADD3.X R3, R10, UR31, RZ, P6, !PT ;  /* 0x0000001f0a037c10 */ /* 0x002fc6000b7fe4ff */
[----:B------:R0:W-:Y:S01]  /*3b660*/  STL [R1+0x2a90], R4 ;  /* 0x002a900401007387 */ /* 0x0001e20000100800 */
[----:B--2---:R-:W-:-:S03]  /*3b670*/  IADD3.X R2, R13, UR60, RZ, P5, !PT ;  /* 0x0000003c0d027c10 */ /* 0x004fc6000affe4ff */
[----:B------:R1:W-:Y:S04]  /*3b680*/  STL [R1+0x2a98], R3 ;  /* 0x002a980301007387 */ /* 0x0003e80000100800 */
[----:B------:R2:W-:Y:S01]  /*3b690*/  STL [R1+0x2aa0], R2 ;  /* 0x002aa00201007387 */ /* 0x0005e20000100800 */
[----:B0-----:R-:W-:Y:S02]  /*3b6a0*/  IADD3.X R4, R12, UR60, RZ, P3, !PT ;  /* 0x0000003c0c047c10 */ /* 0x001fe40009ffe4ff */
[----:B-1----:R-:W-:-:S03]  /*3b6b0*/  IADD3.X R3, R11, UR60, RZ, P2, !PT ;  /* 0x0000003c0b037c10 */ /* 0x002fc600097fe4ff */
[----:B------:R0:W-:Y:S01]  /*3b6c0*/  STL [R1+0x2aa8], R4 ;  /* 0x002aa80401007387 */ /* 0x0001e20000100800 */
[----:B--2---:R-:W-:-:S05]  /*3b6d0*/  IADD3.X R2, R10, UR60, RZ, P1, !PT ;  /* 0x0000003c0a027c10 */ /* 0x004fca0008ffe4ff */
[----:B------:R0:W-:Y:S04]  /*3b6e0*/  STL [R1+0x2ab8], R2 ;  /* 0x002ab80201007387 */ /* 0x0001e80000100800 */
[----:B------:R0:W-:Y:S02]  /*3b6f0*/  STL [R1+0x2ab0], R3 ;  /* 0x002ab00301007387 */ /* 0x0001e40000100800 */
.L_x_1:
[----:B------:R-:W2:Y:S01]  /*3b700*/  LDL R5, [R1+0x1dfc] ;  /* 0x001dfc0001057983 */ /* 0x000ea20000100800 */
[----:B0-----:R-:W0:Y:S03]  /*3b710*/  LDC R2, c[0x0][0x230] ;  /* 0x00008c00ff027b82 */ /* 0x001e260000000800 */
[----:B--2---:R1:W-:Y:S04]  /*3b720*/  STL [R1+0x6d98], R5 ;  /* 0x006d980501007387 */ /* 0x0043e80000100800 */
[----:B------:R-:W2:Y:S04]  /*3b730*/  LDL R4, [R1+0x1e00] ;  /* 0x001e000001047983 */ /* 0x000ea80000100800 */
[----:B-1----:R-:W0:Y:S04]  /*3b740*/  LDL R5, [R1+0x2348] ;  /* 0x0023480001057983 */ /* 0x002e280000100800 */
[----:B------:R-:W-:Y:S04]  /*3b750*/  STL [R1+0x67ac], R31 ;  /* 0x0067ac1f01007387 */ /* 0x000fe80000100800 */
        /* <DEDUP_REMOVED lines=188> */
[----:B------:R1:W-:Y:S04]  /*3c320*/  STL [R1+0x6d94], R31 ;  /* 0x006d941f01007387 */ /* 0x0003e80000100800 */
        /* <DEDUP_REMOVED lines=244> */
[----:B-----5:R-:W-:Y:S04]  /*3d270*/  STL [R1+0x5774], R0 ;  /* 0x0057740001007387 */ /* 0x020fe80000100800 */
        /* <DEDUP_REMOVED lines=466> */
[----:B------:R-:W-:Y:S01]  /*3efa0*/  STL [R1+0x6610], R0 ;  /* 0x0066100001007387 */ /* 0x000fe20000100800 */
[----:B0-----:R-:W-:-:S03]  /*3efb0*/  IMAD R2, R5, -0x80, R2 ;  /* 0xffffff8005027824 */ /* 0x001fc600078e0202 */
[----:B------:R-:W-:Y:S04]  /*3efc0*/  STL [R1+0x6618], R0 ;  /* 0x0066180001007387 */ /* 0x000fe80000100800 */
[----:B------:R-:W-:Y:S04]  /*3efd0*/  STL [R1+0x6620], R0 ;  /* 0x0066200001007387 */ /* 0x000fe80000100800 */
[----:B------:R-:W-:Y:S04]  /*3efe0*/  STL [R1+0x6628], R0 ;  /* 0x0066280001007387 */ /* 0x000fe80000100800 */
[----:B------:R-:W-:Y:S04]  /*3eff0*/  STL [R1+0x662c], R0 ;  /* 0x00662c0001007387 */ /* 0x000fe80000100800 */
[----:B------:R-:W2:Y:S01]  /*3f000*/  LDL.LU R5, [R1+0x6d98] ;  /* 0x006d980001057983 */ /* 0x000ea20000300800 */
[----:B------:R-:W-:-:S02]  /*3f010*/  ISETP.GT.AND P1, PT, R2, RZ, PT ;  /* 0x000000ff0200720c */ /* 0x000fc40003f24270 */
[----:B-1----:R-:W-:-:S11]  /*3f020*/  PRMT R31, RZ, 0x7610, R31 ;  /* 0x00007610ff1f7816 */ /* 0x002fd6000000001f */
[----:B--2---:R-:W2:Y:S04]  /*3f030*/  @P1 LDG.E.U8 R31, desc[UR44][R4.64] ;  /* 0x0000002c041f1981 */ /* 0x004ea8000c1e1100 */
[----:B--2---:R0:W-:Y:S04]  /*3f040*/  STL [R1+0x720], R31 ;  /* 0x0007201f01007387 */ /* 0x0041e80000100800 */
[----:B0-----:R-:W2:Y:S04]  /*3f050*/  LDL.LU R31, [R1+0x6d94] ;  /* 0x006d9400011f7983 */ /* 0x001ea80000300800 */
[----:B------:R-:W3:Y:S04]  /*3f060*/  LDL R4, [R1+0x1df8] ;  /* 0x001df80001047983 */ /* 0x000ee80000100800 */
[----:B------:R-:W3:Y:S01]  /*3f070*/  LDL R5, [R1+0x1e04] ;  /* 0x001e040001057983 */ /* 0x000ee20000100800 */
[----:B------:R-:W-:-:S02]  /*3f080*/  PRMT R30, RZ, 0x7610, R30 ;  /* 0x00007610ff1e7816 */ /* 0x000fc4000000001e */
[----:B---3--:R-:W-:-:S04]  /*3f090*/  @P1 LOP3.LUT R5, R5, R4, RZ, 0x3c, !PT ;  /* 0x0000000405051212 */ /* 0x008fc800078e3cff */
[----:B------:R-:W-:-:S04]  /*3f0a0*/  @P1 LOP3.LUT R4, R5, R4, RZ, 0x3c, !PT ;  /* 0x0000000405041212 */ /* 0x000fc800078e3cff */
[----:B------:R-:W-:-:S05]  /*3f0b0*/  @P1 LOP3.LUT R5, R5, R4, RZ, 0x3c, !PT ;  /* 0x0000000405051212 */ /* 0x000fca00078e3cff */
[----:B------:R-:W3:Y:S04]  /*3f0c0*/  @P1 LDG.E.U8 R30, desc[UR44][R4.64] ;  /* 0x0000002c041e1981 */ /* 0x000ee8000c1e1100 */
[----:B---3--:R0:W-:Y:S04]  /*3f0d0*/  STL [R1+0x71c], R30 ;  /* 0x00071c1e01007387 */ /* 0x0081e80000100800 */
[----:B0-----:R-:W3:Y:S04]  /*3f0e0*/  LDL.LU R30, [R1+0x6d90] ;  /* 0x006d9000011e7983 */ /* 0x001ee80000300800 */
[----:B------:R-:W4:Y:S04]  /*3f0f0*/  LDL R4, [R1+0x1df4] ;  /* 0x001df40001047983 */ /* 0x000f280000100800 */
[----:B------:R-:W4:Y:S01]  /*3f100*/  LDL R5, [R1+0x1e08] ;  /* 0x001e080001057983 */ /* 0x000f220000100800 */
[----:B--2---:R-:W-:-:S02]  /*3f110*/  PRMT R31, RZ, 0x7610, R31 ;  /* 0x00007610ff1f7816 */ /* 0x004fc4000000001f */
[----:B----4-:R-:W-:-:S04]  /*3f120*/  @P1 LOP3.LUT R5, R5, R4, RZ, 0x3c, !PT ;  /* 0x0000000405051212 */ /* 0x010fc800078e3cff */
[----:B------:R-:W-:-:S04]  /*3f130*/  @P1 LOP3.LUT R4, R5, R4, RZ, 0x3c, !PT ;  /* 0x0000000405041212 */ /* 0x000fc800078e3cff */
[----:B------:R-:W-:-:S05]  /*3f140*/  @P1 LOP3.LUT R5, R5, R4, RZ, 0x3c, !PT ;  /* 0x0000000405051212 */ /* 0x000fca00078e3cff */
[----:B------:R-:W2:Y:S04]  /*3f150*/  @P1 LDG.E.U8 R31, desc[UR44][R4.64] ;  /* 0x0000002c041f1981 */ /* 0x000ea8000c1e1100 */
[----:B--2---:R0:W-:Y:S04]  /*3f160*/  STL [R1+0x718], R31 ;  /* 0x0007181f01007387 */ /* 0x0041e80000100800 */
[----:B0-----:R-:W2:Y:S04]  /*3f170*/  LDL.LU R31, [R1+0x6d8c] ;  /* 0x006d8c00011f7983 */ /* 0x001ea80000300800 */
[----:B------:R-:W4:Y:S04]  /*3f180*/  LDL R4, [R1+0x1df0] ;  /* 0x001df00001047983 */ /* 0x000f280000100800 */
[----:B------:R-:W4:Y:S01]  /*3f190*/  LDL R5, [R1+0x1e0c] ;  /* 0x001e0c0001057983 */ /* 0x000f220000100800 */
[----:B---3--:R-:W-:-:S02]  /*3f1a0*/  PRMT R30, RZ, 0x7610, R30 ;  /* 0x00007610ff1e7816 */ /* 0x008fc4000000001e */
[----:B----4-:R-:W-:-:S04]  /*3f1b0*/  @P1 LOP3.LUT R5, R5, R4, RZ, 0x3c, !PT ;  /* 0x0000000405051212 */ /* 0x010fc800078e3cff */
[----:B------:R-:W-:-:S04]  /*3f1c0*/  @P1 LOP3.LUT R4, R5, R4, RZ, 0x3c, !PT ;  /* 0x0000000405041212 */ /* 0x000fc800078e3cff */
[----:B------:R-:W-:-:S05]  /*3f1d0*/  @P1 LOP3.LUT R5, R5, R4, RZ, 0x3c, !PT ;  /* 0x0000000405051212 */ /* 0x000fca00078e3cff */
[----:B------:R-:W3:Y:S01]  /*3f1e0*/  @P1 LDG.E.U8 R30, desc[UR44][R4.64] ;  /* 0x0000002c041e1981 */ /* 0x000ee2000c1e1100 */
[----:B------:R-:W-:-:S03]  /*3f1f0*/  ISETP.GT.AND P2, PT, R2, 0x1, PT ;  /* 0x000000010200780c */ /* 0x000fc60003f44270 */
        /* <DEDUP_REMOVED lines=3482> */
[----:B------:R-:W-:-:S02]  /*4cba0*/  PRMT R27, RZ, 0x7610, R27 ;  /* 0x00007610ff1b7816 */ /* 0x000fc4000000001b */
[----:B----4-:R-:W-:-:S04]  /*4cbb0*/  @P2 LOP3.LUT R5, R5, R4, RZ, 0x3c, !PT ;  /* 0x0000000405052212 */ /* 0x010fc800078e3cff */
[----:B------:R-:W-:-:S04]  /*4cbc0*/  @P2 LOP3.LUT R4, R5, R4, RZ, 0x3c, !PT ;  /* 0x0000000405042212 */ /* 0x000fc800078e3cff */
[----:B------:R-:W-:-:S05]  /*4cbd0*/  @P2 LOP3.LUT R5, R5, R4, RZ, 0x3c, !PT ;  /* 0x0000000405052212 */ /* 0x000fca00078e3cff */
[----:B------:R-:W4:Y:S04]  /*4cbe0*/  @P2 LDG.E.U8 R27, desc[UR44][R4.64] ;  /* 0x0000002c041b2981 */ /* 0x000f28000c1e1100 */
[----:B----4-:R0:W-:Y:S04]  /*4cbf0*/  STL [R1+0x130], R27 ;  /* 0x0001301b01007387 */ /* 0x0101e80000100800 */
[----:B0-----:R-:W4:Y:S04]  /*4cc00*/  LDL.LU R27, [R1+0x67a4] ;  /* 0x0067a400011b7983 */ /* 0x001f280000300800 */
[----:B------:R-:W2:Y:S04]  /*4cc10*/  LDL R4, [R1+0x4edc] ;  /* 0x004edc0001047983 */ /* 0x000ea80000100800 */
[----:B------:R-:W2:Y:S01]  /*4cc20*/  LDL R5, [R1+0x4ee0] ;  /* 0x004ee00001057983 */ /* 0x000ea20000100800 */
[----:B------:R-:W-:-:S02]  /*4cc30*/  PRMT R26, RZ, 0x7610, R26 ;  /* 0x00007610ff1a7816 */ /* 0x000fc4000000001a */
[----:B--2---:R-:W-:-:S04]  /*4cc40*/  @P2 LOP3.LUT R5, R5, R4, RZ, 0x3c, !PT ;  /* 0x0000000405052212 */ /* 0x004fc800078e3cff */
[----:B------:R-:W-:-:S04]  /*4cc50*/  @P2 LOP3.LUT R4, R5, R4, RZ, 0x3c, !PT ;  /* 0x0000000405042212 */ /* 0x000fc800078e3cff */
[----:B------:R-:W-:-:S05]  /*4cc60*/  @P2 LOP3.LUT R5, R5, R4, RZ, 0x3c, !PT ;  /* 0x0000000405052212 */ /* 0x000fca00078e3cff */
[----:B------:R-:W2:Y:S04]  /*4cc70*/  @P2 LDG.E.U8 R26, desc[UR44][R4.64] ;  /* 0x0000002c041a2981 */ /* 0x000ea8000c1e1100 */
        /* <DEDUP_REMOVED lines=17> */
[----:B------:R-:W4:Y:S01]  /*4cd90*/  @P2 LDG.E.U8 R23, desc[UR44][R4.64] ;  /* 0x0000002c04172981 */ /* 0x000f22000c1e1100 */
[----:B------:R-:W-:-:S03]  /*4cda0*/  ISETP.GT.AND P1, PT, R2, 0x60, PT ;  /* 0x000000600200780c */ /* 0x000fc60003f24270 */
        /* <DEDUP_REMOVED lines=35> */
[----:B------:R-:W2:Y:S01]  /*4cfe0*/  @P1 LDG.E.U8 R13, desc[UR44][R4.64] ;  /* 0x0000002c040d1981 */ /* 0x000ea2000c1e1100 */
[----:B------:R-:W-:-:S03]  /*4cff0*/  ISETP.GT.AND P2, PT, R2, 0x61, PT ;  /* 0x000000610200780c */ /* 0x000fc60003f44270 */
        /* <DEDUP_REMOVED lines=378> */
[----:B------:R0:W4:Y:S04]  /*4e7a0*/  @P2 LDG.E.U8 R31, desc[UR44][R4.64] ;  /* 0x0000002c041f2981 */ /* 0x000128000c1e1100 */
[----:B------:R-:W0:Y:S04]  /*4e7b0*/  LDL R4, [R1+0x4d5c] ;  /* 0x004d5c0001047983 */ /* 0x000e280000100800 */
[----:B------:R-:W0:Y:S01]  /*4e7c0*/  LDL R5, [R1+0x4d60] ;  /* 0x004d600001057983 */ /* 0x000e220000100800 */
[----:B------:R-:W-:Y:S02]  /*4e7d0*/  PRMT R48, RZ, 0x7610, R48 ;  /* 0x00007610ff307816 */ /* 0x000fe40000000030 */
[----:B0-----:R-:W-:-:S04]  /*4e7e0*/  @P2 LOP3.LUT R5, R5, R4, RZ, 0x3c, !PT ;  /* 0x0000000405052212 */ /* 0x001fc800078e3cff */
[----:B------:R-:W-:-:S04]  /*4e7f0*/  @P2 LOP3.LUT R4, R5, R4, RZ, 0x3c, !PT ;  /* 0x0000000405042212 */ /* 0x000fc800078e3cff */
[----:B------:R-:W-:-:S05]  /*4e800*/  @P2 LOP3.LUT R5, R5, R4, RZ, 0x3c, !PT ;  /* 0x0000000405052212 */ /* 0x000fca00078e3cff */
[----:B------:R-:W2:Y:S04]  /*4e810*/  @P2 LDG.E.U8 R48, desc[UR44][R4.64] ;  /* 0x0000002c04302981 */ /* 0x000ea8000c1e1100 */
[----:B----4-:R0:W-:Y:S04]  /*4e820*/  STL [R1+0x70], R31 ;  /* 0x0000701f01007387 */ /* 0x0101e80000100800 */
[----:B0-----:R-:W4:Y:S04]  /*4e830*/  LDL R31, [R1+0x4d38] ;  /* 0x004d3800011f7983 */ /* 0x001f280000100800 */
        /* <DEDUP_REMOVED lines=37> */
[----:B------:R-:W-:-:S03]  /*4ea90*/  PRMT R56, RZ, 0x7610, R56 ;  /* 0x00007610ff387816 */ /* 0x000fc60000000038 */
[----:B---3--:R0:W-:Y:S04]  /*4eaa0*/  STL [R1+0x5c], R55 ;  /* 0x00005c3701007387 */ /* 0x0081e80000100800 */
[----:B0-----:R-:W3:Y:S04]  /*4eab0*/  LDL.LU R55, [R1+0x66d4] ;  /* 0x0066d40001377983 */ /* 0x001ee80000300800 */
[----:B------:R-:W4:Y:S01]  /*4eac0*/  LDL R5, [R1+0x4d34] ;  /* 0x004d340001057983 */ /* 0x000f220000100800 */
[----:B------:R-:W-:-:S03]  /*4ead0*/  @P1 IMAD.MOV.U32 R4, RZ, RZ, R31 ;  /* 0x000000ffff041224 */ /* 0x000fc600078e001f */
[----:B------:R-:W2:Y:S04]  /*4eae0*/  LDL R31, [R1+0x4d18] ;  /* 0x004d1800011f7983 */ /* 0x000ea80000100800 */
[----:B----4-:R-:W4:Y:S04]  /*4eaf0*/  @P1 LDG.E.U8 R56, desc[UR44][R4.64] ;  /* 0x0000002c04381981 */ /* 0x010f28000c1e1100 */
[----:B----4-:R0:W-:Y:S04]  /*4eb00*/  STL [R1+0x58], R56 ;  /* 0x0000583801007387 */ /* 0x0101e80000100800 */
[----:B0-----:R-:W4:Y:S04]  /*4eb10*/  LDL.LU R56, [R1+0x66d0] ;  /* 0x0066d00001387983 */ /* 0x001f280000300800 */
[----:B------:R-:W3:Y:S04]  /*4eb20*/  LDL R4, [R1+0x4d2c] ;  /* 0x004d2c0001047983 */ /* 0x000ee80000100800 */
[----:B------:R-:W3:Y:S01]  /*4eb30*/  LDL R5, [R1+0x4d30] ;  /* 0x004d300001057983 */ /* 0x000ee20000100800 */
[----:B------:R-:W-:-:S02]  /*4eb40*/  PRMT R30, RZ, 0x7610, R30 ;  /* 0x00007610ff1e7816 */ /* 0x000fc4000000001e */
[----:B---3--:R-:W-:-:S04]  /*4eb50*/  @P1 LOP3.LUT R5, R5, R4, RZ, 0x3c, !PT ;  /* 0x0000000405051212 */ /* 0x008fc800078e3cff */
[----:B------:R-:W-:-:S04]  /*4eb60*/  @P1 LOP3.LUT R4, R5, R4, RZ, 0x3c, !PT ;  /* 0x0000000405041212 */ /* 0x000fc800078e3cff */
[----:B------:R-:W-:-:S05]  /*4eb70*/  @P1 LOP3.LUT R5, R5, R4, RZ, 0x3c, !PT ;  /* 0x0000000405051212 */ /* 0x000fca00078e3cff */
[----:B------:R0:W3:Y:S04]  /*4eb80*/  @P1 LDG.E.U8 R30, desc[UR44][R4.64] ;  /* 0x0000002c041e1981 */ /* 0x0000e8000c1e1100 */
[----:B------:R-:W0:Y:S04]  /*4eb90*/  LDL R4, [R1+0x4d24] ;  /* 0x004d240001047983 */ /* 0x000e280000100800 */
[----:B------:R-:W0:Y:S01]  /*4eba0*/  LDL R5, [R1+0x4d28] ;  /* 0x004d280001057983 */ /* 0x000e220000100800 */
[----:B------:R-:W-:Y:S02]  /*4ebb0*/  ISETP.GT.AND P2, PT, R2, 0x6d, PT ;  /* 0x0000006d0200780c */ /* 0x000fe40003f44270 */
[----:B------:R-:W-:-:S11]  /*4ebc0*/  PRMT R27, RZ, 0x7610, R27 ;  /* 0x00007610ff1b7816 */ /* 0x000fd6000000001b */
[----:B0-----:R-:W-:-:S04]  /*4ebd0*/  @P2 LOP3.LUT R5, R5, R4, RZ, 0x3c, !PT ;  /* 0x0000000405052212 */ /* 0x001fc800078e3cff */
[----:B------:R-:W-:-:S04]  /*4ebe0*/  @P2 LOP3.LUT R4, R5, R4, RZ, 0x3c, !PT ;  /* 0x0000000405042212 */ /* 0x000fc800078e3cff */
[----:B------:R-:W-:Y:S01]  /*4ebf0*/  @P2 LOP3.LUT R5, R5, R4, RZ, 0x3c, !PT ;  /* 0x0000000405052212 */ /* 0x000fe200078e3cff */
[----:B---3--:R0:W-:Y:S04]  /*4ec00*/  STL [R1+0x54], R30 ;  /* 0x0000541e01007387 */ /* 0x0081e80000100800 */
[----:B------:R1:W3:Y:S01]  /*4ec10*/  @P2 LDG.E.U8 R27, desc[UR44][R4.64] ;  /* 0x0000002c041b2981 */ /* 0x0002e2000c1e1100 */
[----:B------:R-:W-:-:S03]  /*4ec20*/  PRMT R26, RZ, 0x7610, R26 ;  /* 0x00007610ff1a7816 */ /* 0x000fc6000000001a */
[----:B0-----:R-:W4:Y:S04]  /*4ec30*/  LDL R30, [R1+0x4d10] ;  /* 0x004d1000011e7983 */ /* 0x001f280000100800 */
[----:B------:R-:W1:Y:S04]  /*4ec40*/  LDL R4, [R1+0x4d1c] ;  /* 0x004d1c0001047983 */ /* 0x000e680000100800 */
[----:B------:R-:W1:Y:S02]  /*4ec50*/  LDL R5, [R1+0x4d20] ;  /* 0x004d200001057983 */ /* 0x000e640000100800 */
[----:B-1----:R-:W-:-:S04]  /*4ec60*/  @P2 LOP3.LUT R5, R5, R4, RZ, 0x3c, !PT ;  /* 0x0000000405052212 */ /* 0x002fc800078e3cff */
[----:B------:R-:W-:-:S04]  /*4ec70*/  @P2 LOP3.LUT R4, R5, R4, RZ, 0x3c, !PT ;  /* 0x0000000405042212 */ /* 0x000fc800078e3cff */
[----:B------:R-:W-:Y:S01]  /*4ec80*/  @P2 LOP3.LUT R5, R5, R4, RZ, 0x3c, !PT ;  /* 0x0000000405052212 */ /* 0x000fe200078e3cff */
[----:B---3--:R0:W-:Y:S04]  /*4ec90*/  STL [R1+0x50], R27 ;  /* 0x0000501b01007387 */ /* 0x0081e80000100800 */
[----:B------:R2:W3:Y:S01]  /*4eca0*/  @P2 LDG.E.U8 R26, desc[UR44][R4.64] ;  /* 0x0000002c041a2981 */ /* 0x0004e2000c1e1100 */
[----:B------:R-:W-:-:S03]  /*4ecb0*/  PRMT R25, RZ, 0x7610, R25 ;  /* 0x00007610ff197816 */ /* 0x000fc60000000019 */
[----:B0-----:R-:W4:Y:S04]  /*4ecc0*/  LDL R27, [R1+0x4d08] ;  /* 0x004d0800011b7983 */ /* 0x001f280000100800 */
[----:B------:R-:W4:Y:S01]  /*4ecd0*/  LDL R5, [R1+0x4d14] ;  /* 0x004d140001057983 */ /* 0x000f220000100800 */
[----:B--2---:R-:W-:-:S03]  /*4ece0*/  @P2 IMAD.MOV.U32 R4, RZ, RZ, R31 ;  /* 0x000000ffff042224 */ /* 0x004fc600078e001f */
[----:B---3--:R0:W-:Y:S01]  /*4ecf0*/  STL [R1+0x4c], R26 ;  /* 0x00004c1a01007387 */ /* 0x0081e20000100800 */
[----:B------:R-:W-:-:S03]  /*4ed00*/  PRMT R23, RZ, 0x7610, R23 ;  /* 0x00007610ff177816 */ /* 0x000fc60000000017 */
[----:B------:R-:W2:Y:S04]  /*4ed10*/  LDL R31, [R1+0x4cc4] ;  /* 0x004cc400011f7983 */ /* 0x000ea80000100800 */
[----:B----4-:R1:W3:Y:S04]  /*4ed20*/  @P2 LDG.E.U8 R25, desc[UR44][R4.64] ;  /* 0x0000002c04192981 */ /* 0x0102e8000c1e1100 */
[----:B0-----:R-:W4:Y:S04]  /*4ed30*/  LDL R26, [R1+0x4d00] ;  /* 0x004d0000011a7983 */ /* 0x001f280000100800 */
[----:B------:R-:W2:Y:S01]  /*4ed40*/  LDL R5, [R1+0x4d0c] ;  /* 0x004d0c0001057983 */ /* 0x000ea20000100800 */
[----:B-1----:R-:W-:Y:S01]  /*4ed50*/  @P2 IMAD.MOV.U32 R4, RZ, RZ, R30 ;  /* 0x000000ffff042224 */ /* 0x002fe200078e001e */
[----:B------:R-:W-:-:S02]  /*4ed60*/  ISETP.GT.AND P1, PT, R2, 0x6e, PT ;  /* 0x0000006e0200780c */ /* 0x000fc40003f24270 */
[----:B---3--:R0:W-:Y:S01]  /*4ed70*/  STL [R1+0x48], R25 ;  /* 0x0000481901007387 */ /* 0x0081e20000100800 */
[----:B------:R-:W-:-:S03]  /*4ed80*/  PRMT R12, RZ, 0x7610, R12 ;  /* 0x00007610ff0c7816 */ /* 0x000fc6000000000c */
[----:B------:R-:W3:Y:S04]  /*4ed90*/  LDL R30, [R1+0x4cbc] ;  /* 0x004cbc00011e7983 */ /* 0x000ee80000100800 */
[----:B--2---:R1:W2:Y:S04]  /*4eda0*/  @P2 LDG.E.U8 R23, desc[UR44][R4.64] ;  /* 0x0000002c04172981 */ /* 0x0042a8000c1e1100 */
[----:B0-----:R-:W3:Y:S04]  /*4edb0*/  LDL R25, [R1+0x4cc8] ;  /* 0x004cc80001197983 */ /* 0x001ee80000100800 */
[----:B------:R-:W4:Y:S01]  /*4edc0*/  LDL R5, [R1+0x4d04] ;  /* 0x004d040001057983 */ /* 0x000f220000100800 */
[----:B-1----:R-:W-:-:S05]  /*4edd0*/  @P1 IMAD.MOV.U32 R4, RZ, RZ, R27 ;  /* 0x000000ffff041224 */ /* 0x002fca00078e001b */
[----:B----4-:R0:W4:Y:S04]  /*4ede0*/  @P1 LDG.E.U8 R12, desc[UR44][R4.64] ;  /* 0x0000002c040c1981 */ /* 0x010128000c1e1100 */
[----:B--2---:R1:W-:Y:S04]  /*4edf0*/  STL [R1+0x44], R23 ;  /* 0x0000441701007387 */ /* 0x0043e80000100800 */
[----:B------:R-:W2:Y:S04]  /*4ee00*/  LDL R27, [R1+0x4cb4] ;  /* 0x004cb400011b7983 */ /* 0x000ea80000100800 */
[----:B------:R-:W3:Y:S04]  /*4ee10*/  LDL R5, [R1+0x4cfc] ;  /* 0x004cfc0001057983 */ /* 0x000ee80000100800 */
[----:B-1----:R-:W2:Y:S01]  /*4ee20*/  LDL R23, [R1+0x4cc0] ;  /* 0x004cc00001177983 */ /* 0x002ea20000100800 */
[----:B------:R-:W-:-:S02]  /*4ee30*/  ISETP.GT.AND P3, PT, R2, 0x70, PT ;  /* 0x000000700200780c */ /* 0x000fc40003f64270 */
[----:B------:R-:W-:Y:S01]  /*4ee40*/  PRMT R15, RZ, 0x7610, R15 ;  /* 0x00007610ff0f7816 */ /* 0x000fe2000000000f */
[----:B0-----:R-:W-:Y:S01]  /*4ee50*/  @P1 IMAD.MOV.U32 R4, RZ, RZ, R26 ;  /* 0x000000ffff041224 */ /* 0x001fe200078e001a */
[----:B------:R-:W-:Y:S01]  /*4ee60*/  PRMT R24, RZ, 0x7610, R24 ;  /* 0x00007610ff187816 */ /* 0x000fe20000000018 */
[----:B----4-:R0:W-:Y:S01]  /*4ee70*/  STL [R1+0x40], R12 ;  /* 0x0000400c01007387 */ /* 0x0101e20000100800 */
[----:B------:R-:W-:Y:S02]  /*4ee80*/  PRMT R13, RZ, 0x7610, R13 ;  /* 0x00007610ff0d7816 */ /* 0x000fe4000000000d */
[----:B------:R-:W-:Y:S01]  /*4ee90*/  PRMT R0, RZ, 0x7610, R0 ;  /* 0x00007610ff007816 */ /* 0x000fe20000000000 */
[----:B------:R-:W4:Y:S04]  /*4eea0*/  LDL R26, [R1+0x4cac] ;  /* 0x004cac00011a7983 */ /* 0x000f280000100800 */
[----:B0-----:R-:W4:Y:S04]  /*4eeb0*/  LDL R12, [R1+0x4cb8] ;  /* 0x004cb800010c7983 */ /* 0x001f280000100800 */
[----:B---3--:R0:W3:Y:S02]  /*4eec0*/  @P1 LDG.E.U8 R15, desc[UR44][R4.64] ;  /* 0x0000002c040f1981 */ /* 0x0080e4000c1e1100 */
[----:B0-----:R-:W-:-:S02]  /*4eed0*/  @P3 IMAD.MOV.U32 R4, RZ, RZ, R25 ;  /* 0x000000ffff043224 */ /* 0x001fc400078e0019 */
[----:B------:R-:W-:-:S05]  /*4eee0*/  @P3 IMAD.MOV.U32 R5, RZ, RZ, R31 ;  /* 0x000000ffff053224 */ /* 0x000fca00078e001f */
[----:B------:R2:W3:Y:S02]  /*4eef0*/  @P3 LDG.E.U8 R24, desc[UR44][R4.64] ;  /* 0x0000002c04183981 */ /* 0x0004e4000c1e1100 */
[----:B--2---:R-:W-:Y:S02]  /*4ef00*/  @P3 IMAD.MOV.U32 R4, RZ, RZ, R23 ;  /* 0x000000ffff043224 */ /* 0x004fe400078e0017 */
[----:B------:R-:W-:-:S05]  /*4ef10*/  @P3 IMAD.MOV.U32 R5, RZ, RZ, R30 ;  /* 0x000000ffff053224 */ /* 0x000fca00078e001e */
[----:B------:R0:W2:Y:S02]  /*4ef20*/  @P3 LDG.E.U8 R13, desc[UR44][R4.64] ;  /* 0x0000002c040d3981 */ /* 0x0000a4000c1e1100 */
[----:B0-----:R-:W-:Y:S02]  /*4ef30*/  @P3 IMAD.MOV.U32 R5, RZ, RZ, R27 ;  /* 0x000000ffff053224 */ /* 0x001fe400078e001b */
[----:B----4-:R-:W-:-:S05]  /*4ef40*/  @P3 IMAD.MOV.U32 R4, RZ, RZ, R12 ;  /* 0x000000ffff043224 */ /* 0x010fca00078e000c */
[----:B------:R0:W4:Y:S04]  /*4ef50*/  @P3 LDG.E.U8 R0, desc[UR44][R4.64] ;  /* 0x0000002c04003981 */ /* 0x000128000c1e1100 */
[----:B---3--:R1:W-:Y:S04]  /*4ef60*/  STL [R1+0x34], R15 ;  /* 0x0000340f01007387 */ /* 0x0083e80000100800 */
[----:B------:R-:W3:Y:S04]  /*4ef70*/  LDL R25, [R1+0x4c44] ;  /* 0x004c440001197983 */ /* 0x000ee80000100800 */
[----:B-1----:R-:W3:Y:S04]  /*4ef80*/  LDL R15, [R1+0x4cb0] ;  /* 0x004cb000010f7983 */ /* 0x002ee80000100800 */
[----:B------:R1:W-:Y:S04]  /*4ef90*/  STL [R1+0x18], R24 ;  /* 0x0000181801007387 */ /* 0x0003e80000100800 */
[----:B------:R-:W3:Y:S04]  /*4efa0*/  LDL R23, [R1+0x4c3c] ;  /* 0x004c3c0001177983 */ /* 0x000ee80000100800 */
[----:B-1----:R-:W3:Y:S04]  /*4efb0*/  LDL R24, [R1+0x4c48] ;  /* 0x004c480001187983 */ /* 0x002ee80000100800 */
[----:B--2---:R1:W-:Y:S04]  /*4efc0*/  STL [R1+0x14], R13 ;  /* 0x0000140d01007387 */ /* 0x0043e80000100800 */
[----:B------:R-:W2:Y:S04]  /*4efd0*/  LDL R12, [R1+0x4c34] ;  /* 0x004c3400010c7983 */ /* 0x000ea80000100800 */
[----:B-1----:R-:W2:Y:S01]  /*4efe0*/  LDL R13, [R1+0x4c40] ;  /* 0x004c4000010d7983 */ /* 0x002ea20000100800 */
[----:B------:R-:W-:-:S02]  /*4eff0*/  ISETP.GT.AND P2, PT, R2, 0x74, PT ;  /* 0x000000740200780c */ /* 0x000fc40003f44270 */
[----:B------:R-:W-:Y:S01]  /*4f000*/  PRMT R20, RZ, 0x7610, R20 ;  /* 0x00007610ff147816 */ /* 0x000fe20000000014 */
[----:B0-----:R-:W-:Y:S01]  /*4f010*/  @P3 IMAD.MOV.U32 R5, RZ, RZ, R26 ;  /* 0x000000ffff053224 */ /* 0x001fe200078e001a */
[----:B------:R-:W-:Y:S01]  /*4f020*/  PRMT R45, RZ, 0x7610, R45 ;  /* 0x00007610ff2d7816 */ /* 0x000fe2000000002d */
[----:B----4-:R0:W-:Y:S04]  /*4f030*/  STL [R1+0x10], R0 ;  /* 0x0000100001007387 */ /* 0x0101e80000100800 */
[----:B0-----:R-:W4:Y:S01]  /*4f040*/  LDL R0, [R1+0x4c38] ;  /* 0x004c380001007983 */ /* 0x001f220000100800 */
[----:B---3--:R-:W-:Y:S01]  /*4f050*/  @P3 IMAD.MOV.U32 R4, RZ, RZ, R15 ;  /* 0x000000ffff043224 */ /* 0x008fe200078e000f */
[----:B------:R-:W-:Y:S02]  /*4f060*/  PRMT R43, RZ, 0x7610, R43 ;  /* 0x00007610ff2b7816 */ /* 0x000fe4000000002b */
[----:B------:R-:W-:Y:S01]  /*4f070*/  PRMT R41, RZ, 0x7610, R41 ;  /* 0x00007610ff297816 */ /* 0x000fe20000000029 */
[----:B------:R-:W3:Y:S04]  /*4f080*/  LDL R15, [R1+0x4c30] ;  /* 0x004c3000010f7983 */ /* 0x000ee80000100800 */
[----:B------:R0:W3:Y:S02]  /*4f090*/  @P3 LDG.E.U8 R20, desc[UR44][R4.64] ;  /* 0x0000002c04143981 */ /* 0x0000e4000c1e1100 */
        /* <DEDUP_REMOVED lines=10> */
[----:B-1----:R-:W3:Y:S04]  /*4f140*/  LDL R20, [R1+0x4c2c] ;  /* 0x004c2c0001147983 */ /* 0x002ee80000100800 */
[----:B------:R-:W-:Y:S04]  /*4f150*/  STL [R1+0x66a0], R45 ;  /* 0x0066a02d01007387 */ /* 0x000fe80000100800 */
[----:B------:R-:W3:Y:S04]  /*4f160*/  LDL R23, [R1+0x4bc4] ;  /* 0x004bc40001177983 */ /* 0x000ee80000100800 */
[----:B------:R-:W3:Y:S01]  /*4f170*/  LDL R13, [R1+0x4bc8] ;  /* 0x004bc800010d7983 */ /* 0x000ee20000100800 */
[----:B------:R-:W-:-:S03]  /*4f180*/  ISETP.GT.AND P3, PT, R2, 0x78, PT ;  /* 0x000000780200780c */ /* 0x000fc60003f64270 */
[----:B--2---:R-:W-:Y:S04]  /*4f190*/  STL [R1+0x66a4], R43 ;  /* 0x0066a42b01007387 */ /* 0x004fe80000100800 */
[----:B------:R-:W2:Y:S04]  /*4f1a0*/  LDL R12, [R1+0x4bbc] ;  /* 0x004bbc00010c7983 */ /* 0x000ea80000100800 */
[----:B------:R-:W2:Y:S01]  /*4f1b0*/  LDL R0, [R1+0x4bc0] ;  /* 0x004bc00001007983 */ /* 0x000ea20000100800 */
[----:B------:R-:W-:Y:S01]  /*4f1c0*/  PRMT R39, RZ, 0x7610, R39 ;  /* 0x00007610ff277816 */ /* 0x000fe20000000027 */
[----:B0-----:R-:W-:Y:S01]  /*4f1d0*/  @P2 IMAD.MOV.U32 R4, RZ, RZ, R15 ;  /* 0x000000ffff042224 */ /* 0x001fe200078e000f */
[----:B------:R-:W-:Y:S01]  /*4f1e0*/  PRMT R10, RZ, 0x7610, R10 ;  /* 0x00007610ff0a7816 */ /* 0x000fe2000000000a */
[----:B----4-:R-:W-:Y:S04]  /*4f1f0*/  STL [R1+0x66a8], R41 ;  /* 0x0066a82901007387 */ /* 0x010fe80000100800 */
[----:B------:R-:W4:Y:S04]  /*4f200*/  LDL R25, [R1+0x4bb4] ;  /* 0x004bb40001197983 */ /* 0x000f280000100800 */
[----:B------:R-:W4:Y:S04]  /*4f210*/  LDL R24, [R1+0x4bb8] ;  /* 0x004bb80001187983 */ /* 0x000f280000100800 */
[----:B------:R-:W4:Y:S01]  /*4f220*/  LDL R15, [R1+0x4bb0] ;  /* 0x004bb000010f7983 */ /* 0x000f220000100800 */
[----:B---3--:R-:W-:-:S03]  /*4f230*/  @P2 IMAD.MOV.U32 R5, RZ, RZ, R20 ;  /* 0x000000ffff052224 */ /* 0x008fc600078e0014 */
[----:B------:R-:W3:Y:S04]  /*4f240*/  LDL R20, [R1+0x4bac] ;  /* 0x004bac0001147983 */ /* 0x000ee80000100800 */
[----:B------:R0:W3:Y:S02]  /*4f250*/  @P2 LDG.E.U8 R39, desc[UR44][R4.64] ;  /* 0x0000002c04272981 */ /* 0x0000e4000c1e1100 */
[----:B0-----:R-:W-:Y:S02]  /*4f260*/  @P3 IMAD.MOV.U32 R4, RZ, RZ, R13 ;  /* 0x000000ffff043224 */ /* 0x001fe400078e000d */
[----:B------:R-:W-:-:S05]  /*4f270*/  @P3 IMAD.MOV.U32 R5, RZ, RZ, R23 ;  /* 0x000000ffff053224 */ /* 0x000fca00078e0017 */
[----:B------:R2:W3:Y:S01]  /*4f280*/  @P3 LDG.E.U8 R10, desc[UR44][R4.64] ;  /* 0x0000002c040a3981 */ /* 0x0004e2000c1e1100 */
[----:B------:R-:W-:Y:S02]  /*4f290*/  PRMT R9, RZ, 0x7610, R9 ;  /* 0x00007610ff097816 */ /* 0x000fe40000000009 */
[----:B------:R-:W-:Y:S01]  /*4f2a0*/  PRMT R8, RZ, 0x7610, R8 ;  /* 0x00007610ff087816 */ /* 0x000fe20000000008 */
[----:B--2---:R-:W-:Y:S02]  /*4f2b0*/  @P3 IMAD.MOV.U32 R4, RZ, RZ, R0 ;  /* 0x000000ffff043224 */ /* 0x004fe400078e0000 */
[----:B------:R-:W-:-:S05]  /*4f2c0*/  @P3 IMAD.MOV.U32 R5, RZ, RZ, R12 ;  /* 0x000000ffff053224 */ /* 0x000fca00078e000c */
[----:B------:R4:W2:Y:S01]  /*4f2d0*/  @P3 LDG.E.U8 R9, desc[UR44][R4.64] ;  /* 0x0000002c04093981 */ /* 0x0008a2000c1e1100 */
[----:B------:R-:W-:Y:S01]  /*4f2e0*/  PRMT R7, RZ, 0x7610, R7 ;  /* 0x00007610ff077816 */ /* 0x000fe20000000007 */
[----:B----4-:R-:W-:Y:S02]  /*4f2f0*/  @P3 IMAD.MOV.U32 R5, RZ, RZ, R25 ;  /* 0x000000ffff053224 */ /* 0x010fe400078e0019 */
[----:B------:R-:W-:-:S05]  /*4f300*/  @P3 IMAD.MOV.U32 R4, RZ, RZ, R24 ;  /* 0x000000ffff043224 */ /* 0x000fca00078e0018 */
[----:B------:R0:W4:Y:S02]  /*4f310*/  @P3 LDG.E.U8 R8, desc[UR44][R4.64] ;  /* 0x0000002c04083981 */ /* 0x000124000c1e1100 */
[----:B0-----:R-:W-:Y:S02]  /*4f320*/  @P3 IMAD.MOV.U32 R4, RZ, RZ, R15 ;  /* 0x000000ffff043224 */ /* 0x001fe400078e000f */
[----:B---3--:R-:W-:Y:S01]  /*4f330*/  @P3 IMAD.MOV.U32 R5, RZ, RZ, R20 ;  /* 0x000000ffff053224 */ /* 0x008fe200078e0014 */
[----:B------:R-:W-:Y:S04]  /*4f340*/  STL [R1+0x66ac], R39 ;  /* 0x0066ac2701007387 */ /* 0x000fe80000100800 */
[----:B------:R0:W3:Y:S04]  /*4f350*/  @P3 LDG.E.U8 R7, desc[UR44][R4.64] ;  /* 0x0000002c04073981 */ /* 0x0000e8000c1e1100 */
[----:B------:R-:W-:Y:S04]  /*4f360*/  STL [R1+0x66b0], R10 ;  /* 0x0066b00a01007387 */ /* 0x000fe80000100800 */
[----:B------:R-:W3:Y:S04]  /*4f370*/  LDL R13, [R1+0x4b44] ;  /* 0x004b4400010d7983 */ /* 0x000ee80000100800 */
[----:B------:R-:W3:Y:S04]  /*4f380*/  LDL R12, [R1+0x4b48] ;  /* 0x004b4800010c7983 */ /* 0x000ee80000100800 */
[----:B------:R-:W3:Y:S04]  /*4f390*/  LDL R23, [R1+0x4b3c] ;  /* 0x004b3c0001177983 */ /* 0x000ee80000100800 */
[----:B------:R-:W3:Y:S01]  /*4f3a0*/  LDL R0, [R1+0x4b40] ;  /* 0x004b400001007983 */ /* 0x000ee20000100800 */
[----:B------:R-:W-:-:S03]  /*4f3b0*/  ISETP.GT.AND P4, PT, R2, 0x7c, PT ;  /* 0x0000007c0200780c */ /* 0x000fc60003f84270 */
[----:B--2---:R-:W-:Y:S01]  /*4f3c0*/  STL [R1+0x66b4], R9 ;  /* 0x0066b40901007387 */ /* 0x004fe20000100800 */
[----:B------:R-:W-:Y:S02]  /*4f3d0*/  PRMT R6, RZ, 0x7610, R6 ;  /* 0x00007610ff067816 */ /* 0x000fe40000000006 */
[----:B0-----:R-:W-:Y:S01]  /*4f3e0*/  PRMT R5, RZ, 0x7610, R5 ;  /* 0x00007610ff057816 */ /* 0x001fe20000000005 */
[----:B----4-:R0:W-:Y:S04]  /*4f3f0*/  STL [R1+0x66b8], R8 ;  /* 0x0066b80801007387 */ /* 0x0101e80000100800 */
[----:B------:R-:W2:Y:S04]  /*4f400*/  LDL R20, [R1+0x4b34] ;  /* 0x004b340001147983 */ /* 0x000ea80000100800 */
[----:B------:R-:W4:Y:S04]  /*4f410*/  LDL R15, [R1+0x4b38] ;  /* 0x004b3800010f7983 */ /* 0x000f280000100800 */
[----:B0-----:R-:W4:Y:S04]  /*4f420*/  LDL R8, [R1+0x4b30] ;  /* 0x004b300001087983 */ /* 0x001f280000100800 */
[----:B---3--:R0:W-:Y:S04]  /*4f430*/  STL [R1+0x66bc], R7 ;  /* 0x0066bc0701007387 */ /* 0x0081e80000100800 */
[----:B------:R-:W3:Y:S04]  /*4f440*/  LDL R9, [R1+0x4b2c] ;  /* 0x004b2c0001097983 */ /* 0x000ee80000100800 */
[----:B------:R1:W3:Y:S02]  /*4f450*/  @P4 LDG.E.U8 R6, desc[UR44][R12.64] ;  /* 0x0000002c0c064981 */ /* 0x0002e4000c1e1100 */
[----:B-1----:R-:W-:-:S02]  /*4f460*/  @P4 IMAD.MOV.U32 R12, RZ, RZ, R0 ;  /* 0x000000ffff0c4224 */ /* 0x002fc400078e0000 */
[----:B------:R-:W-:-:S05]  /*4f470*/  @P4 IMAD.MOV.U32 R13, RZ, RZ, R23 ;  /* 0x000000ffff0d4224 */ /* 0x000fca00078e0017 */
[----:B------:R2:W3:Y:S01]  /*4f480*/  @P4 LDG.E.U8 R5, desc[UR44][R12.64] ;  /* 0x0000002c0c054981 */ /* 0x0004e2000c1e1100 */
[----:B------:R-:W1:Y:S01]  /*4f490*/  S2R R3, SR_TID.X ;  /* 0x0000000000037919 */ /* 0x000e620000002100 */
[----:B------:R-:W-:Y:S02]  /*4f4a0*/  PRMT R4, RZ, 0x7610, R4 ;  /* 0x00007610ff047816 */ /* 0x000fe40000000004 */
[----:B-1----:R-:W-:-:S04]  /*4f4b0*/  LOP3.LUT R3, R3, 0x1f, RZ, 0xc0, !PT ;  /* 0x0000001f03037812 */ /* 0x002fc800078ec0ff */
[----:B------:R-:W-:Y:S02]  /*4f4c0*/  ISETP.GE.AND P0, PT, R3, R2, PT ;  /* 0x000000020300720c */ /* 0x000fe40003f06270 */
[----:B------:R-:W-:Y:S01]  /*4f4d0*/  PRMT R3, RZ, 0x7610, R3 ;  /* 0x00007610ff037816 */ /* 0x000fe20000000003 */
[----:B--2---:R-:W-:Y:S02]  /*4f4e0*/  @P4 IMAD.MOV.U32 R13, RZ, RZ, R20 ;  /* 0x000000ffff0d4224 */ /* 0x004fe400078e0014 */
[----:B----4-:R-:W-:-:S05]  /*4f4f0*/  @P4 IMAD.MOV.U32 R12, RZ, RZ, R15 ;  /* 0x000000ffff0c4224 */ /* 0x010fca00078e000f */
[----:B------:R1:W2:Y:S02]  /*4f500*/  @P4 LDG.E.U8 R4, desc[UR44][R12.64] ;  /* 0x0000002c0c044981 */ /* 0x0002a4000c1e1100 */
[----:B-1----:R-:W-:Y:S02]  /*4f510*/  @P4 IMAD.MOV.U32 R12, RZ, RZ, R8 ;  /* 0x000000ffff0c4224 */ /* 0x002fe400078e0008 */
[----:B---3--:R-:W-:-:S05]  /*4f520*/  @P4 IMAD.MOV.U32 R13, RZ, RZ, R9 ;  /* 0x000000ffff0d4224 */ /* 0x008fca00078e0009 */
[----:B------:R-:W3:Y:S04]  /*4f530*/  @P4 LDG.E.U8 R3, desc[UR44][R12.64] ;  /* 0x0000002c0c034981 */ /* 0x000ee8000c1e1100 */
[----:B------:R-:W-:Y:S04]  /*4f540*/  STL [R1+0x66c0], R6 ;  /* 0x0066c00601007387 */ /* 0x000fe80000100800 */
[----:B------:R-:W4:Y:S04]  /*4f550*/  LDL R23, [R1+0x4cf4] ;  /* 0x004cf40001177983 */ /* 0x000f280000100800 */
[----:B------:R-:W4:Y:S04]  /*4f560*/  LDL R0, [R1+0x4cf8] ;  /* 0x004cf80001007983 */ /* 0x000f280000100800 */
[----:B------:R1:W-:Y:S04]  /*4f570*/  STL [R1+0x66c4], R5 ;  /* 0x0066c40501007387 */ /* 0x0003e80000100800 */
[----:B------:R-:W4:Y:S04]  /*4f580*/  LDL R15, [R1+0x4cec] ;  /* 0x004cec00010f7983 */ /* 0x000f280000100800 */
[----:B0-----:R-:W4:Y:S01]  /*4f590*/  LDL R7, [R1+0x4cf0] ;  /* 0x004cf00001077983 */ /* 0x001f220000100800 */
[----:B------:R-:W-:-:S03]  /*4f5a0*/  PRMT R22, RZ, 0x7610, R22 ;  /* 0x00007610ff167816 */ /* 0x000fc60000000016 */
[----:B--2---:R0:W-:Y:S04]  /*4f5b0*/  STL [R1+0x66c8], R4 ;  /* 0x0066c80401007387 */ /* 0x0041e80000100800 */
[----:B------:R-:W2:Y:S04]  /*4f5c0*/  LDL R20, [R1+0x4ce4] ;  /* 0x004ce40001147983 */ /* 0x000ea80000100800 */
[----:B------:R-:W2:Y:S04]  /*4f5d0*/  LDL R8, [R1+0x4ce8] ;  /* 0x004ce80001087983 */ /* 0x000ea80000100800 */
[----:B------:R-:W2:Y:S04]  /*4f5e0*/  LDL R9, [R1+0x4cdc] ;  /* 0x004cdc0001097983 */ /* 0x000ea80000100800 */
[----:B-1----:R-:W2:Y:S04]  /*4f5f0*/  LDL R5, [R1+0x4ce0] ;  /* 0x004ce00001057983 */ /* 0x002ea80000100800 */
[----:B---3--:R1:W-:Y:S04]  /*4f600*/  STL [R1+0x66cc], R3 ;  /* 0x0066cc0301007387 */ /* 0x0083e80000100800 */
[----:B0-----:R-:W3:Y:S01]  /*4f610*/  LDL R4, [R1+0x4cd4] ;  /* 0x004cd40001047983 */ /* 0x001ee20000100800 */
[----:B----4-:R-:W-:-:S02]  /*4f620*/  @P1 IMAD.MOV.U32 R12, RZ, RZ, R0 ;  /* 0x000000ffff0c1224 */ /* 0x010fc400078e0000 */
[----:B------:R-:W-:Y:S01]  /*4f630*/  @P1 IMAD.MOV.U32 R13, RZ, RZ, R23 ;  /* 0x000000ffff0d1224 */ /* 0x000fe200078e0017 */
[----:B------:R-:W4:Y:S04]  /*4f640*/  LDL R0, [R1+0x4cd8] ;  /* 0x004cd80001007983 */ /* 0x000f280000100800 */
[----:B------:R0:W3:Y:S01]  /*4f650*/  @P1 LDG.E.U8 R22, desc[UR44][R12.64] ;  /* 0x0000002c0c161981 */ /* 0x0000e2000c1e1100 */
[----:B------:R-:W-:Y:S02]  /*4f660*/  ISETP.GT.AND P2, PT, R2, 0x6f, PT ;  /* 0x0000006f0200780c */ /* 0x000fe40003f44270 */
[----:B------:R-:W-:Y:S02]  /*4f670*/  PRMT R21, RZ, 0x7610, R21 ;  /* 0x00007610ff157816 */ /* 0x000fe40000000015 */
[----:B------:R-:W-:-:S02]  /*4f680*/  PRMT R19, RZ, 0x7610, R19 ;  /* 0x00007610ff137816 */ /* 0x000fc40000000013 */
[----:B------:R-:W-:Y:S02]  /*4f690*/  PRMT R18, RZ, 0x7610, R18 ;  /* 0x00007610ff127816 */ /* 0x000fe40000000012 */
[----:B------:R-:W-:Y:S02]  /*4f6a0*/  PRMT R17, RZ, 0x7610, R17 ;  /* 0x00007610ff117816 */ /* 0x000fe40000000011 */
[----:B------:R-:W-:Y:S01]  /*4f6b0*/  PRMT R14, RZ, 0x7610, R14 ;  /* 0x00007610ff0e7816 */ /* 0x000fe2000000000e */
[----:B-1----:R-:W3:Y:S01]  /*4f6c0*/  LDL R3, [R1+0x4ca8] ;  /* 0x004ca80001037983 */ /* 0x002ee20000100800 */
[----:B0-----:R-:W-:Y:S02]  /*4f6d0*/  @P1 IMAD.MOV.U32 R13, RZ, RZ, R15 ;  /* 0x000000ffff0d1224 */ /* 0x001fe400078e000f */
[----:B------:R-:W-:Y:S01]  /*4f6e0*/  @P1 IMAD.MOV.U32 R12, RZ, RZ, R7 ;  /* 0x000000ffff0c1224 */ /* 0x000fe200078e0007 */
[----:B------:R-:W3:Y:S04]  /*4f6f0*/  LDL R15, [R1+0x4ccc] ;  /* 0x004ccc00010f7983 */ /* 0x000ee80000100800 */
[----:B------:R-:W3:Y:S04]  /*4f700*/  LDL R7, [R1+0x4cd0] ;  /* 0x004cd00001077983 */ /* 0x000ee80000100800 */
[----:B------:R2:W3:Y:S02]  /*4f710*/  @P1 LDG.E.U8 R21, desc[UR44][R12.64] ;  /* 0x0000002c0c151981 */ /* 0x0004e4000c1e1100 */
[----:B--2---:R-:W-:-:S02]  /*4f720*/  @P2 IMAD.MOV.U32 R13, RZ, RZ, R20 ;  /* 0x000000ffff0d2224 */ /* 0x004fc400078e0014 */
[----:B------:R-:W-:Y:S02]  /*4f730*/  @P2 IMAD.MOV.U32 R12, RZ, RZ, R8 ;  /* 0x000000ffff0c2224 */ /* 0x000fe400078e0008 */
[----:B------:R-:W2:Y:S04]  /*4f740*/  LDL R8, [R1+0x4ca4] ;  /* 0x004ca40001087983 */ /* 0x000ea80000100800 */
[----:B------:R0:W2:Y:S02]  /*4f750*/  @P2 LDG.E.U8 R19, desc[UR44][R12.64] ;  /* 0x0000002c0c132981 */ /* 0x0000a4000c1e1100 */
[----:B0-----:R-:W-:Y:S02]  /*4f760*/  @P2 IMAD.MOV.U32 R12, RZ, RZ, R5 ;  /* 0x000000ffff0c2224 */ /* 0x001fe400078e0005 */
[----:B------:R-:W-:Y:S01]  /*4f770*/  @P2 IMAD.MOV.U32 R13, RZ, RZ, R9 ;  /* 0x000000ffff0d2224 */ /* 0x000fe200078e0009 */
[----:B------:R-:W2:Y:S04]  /*4f780*/  LDL R5, [R1+0x4ca0] ;  /* 0x004ca00001057983 */ /* 0x000ea80000100800 */
[----:B------:R-:W2:Y:S04]  /*4f790*/  LDL R9, [R1+0x4c9c] ;  /* 0x004c9c0001097983 */ /* 0x000ea80000100800 */
[----:B------:R4:W2:Y:S02]  /*4f7a0*/  @P2 LDG.E.U8 R18, desc[UR44][R12.64] ;  /* 0x0000002c0c122981 */ /* 0x0008a4000c1e1100 */
[----:B----4-:R-:W-:-:S02]  /*4f7b0*/  @P2 IMAD.MOV.U32 R12, RZ, RZ, R0 ;  /* 0x000000ffff0c2224 */ /* 0x010fc400078e0000 */
[----:B---3--:R-:W-:Y:S01]  /*4f7c0*/  @P2 IMAD.MOV.U32 R13, RZ, RZ, R4 ;  /* 0x000000ffff0d2224 */ /* 0x008fe200078e0004 */
[----:B------:R-:W-:Y:S01]  /*4f7d0*/  ISETP.GT.AND P1, PT, R2, 0x71, PT ;  /* 0x000000710200780c */ /* 0x000fe20003f24270 */
[----:B------:R-:W3:Y:S04]  /*4f7e0*/  LDL R4, [R1+0x4c94] ;  /* 0x004c940001047983 */ /* 0x000ee80000100800 */
[----:B------:R0:W4:Y:S04]  /*4f7f0*/  @P2 LDG.E.U8 R17, desc[UR44][R12.64] ;  /* 0x0000002c0c112981 */ /* 0x000128000c1e1100 */
[----:B------:R-:W3:Y:S01]  /*4f800*/  LDL R0, [R1+0x4c98] ;  /* 0x004c980001007983 */ /* 0x000ee20000100800 */
[----:B0-----:R-:W-:-:S02]  /*4f810*/  @P2 IMAD.MOV.U32 R12, RZ, RZ, R7 ;  /* 0x000000ffff0c2224 */ /* 0x001fc400078e0007 */
[----:B------:R-:W-:Y:S01]  /*4f820*/  @P2 IMAD.MOV.U32 R13, RZ, RZ, R15 ;  /* 0x000000ffff0d2224 */ /* 0x000fe200078e000f */
[----:B------:R-:W4:Y:S04]  /*4f830*/  LDL R7, [R1+0x4c90] ;  /* 0x004c900001077983 */ /* 0x000f280000100800 */
[----:B------:R-:W4:Y:S04]  /*4f840*/  LDL R15, [R1+0x4c8c] ;  /* 0x004c8c00010f7983 */ /* 0x000f280000100800 */
[----:B------:R0:W3:Y:S01]  /*4f850*/  @P2 LDG.E.U8 R14, desc[UR44][R12.64] ;  /* 0x0000002c0c0e2981 */ /* 0x0000e2000c1e1100 */
[----:B------:R-:W-:Y:S01]  /*4f860*/  PRMT R10, RZ, 0x7610, R10 ;  /* 0x00007610ff0a7816 */ /* 0x000fe2000000000a */
[----:B0-----:R-:W-:Y:S01]  /*4f870*/  @P1 IMAD.MOV.U32 R12, RZ, RZ, R3 ;  /* 0x000000ffff0c1224 */ /* 0x001fe200078e0003 */
[----:B------:R-:W-:Y:S01]  /*4f880*/  PRMT R6, RZ, 0x7610, R6 ;  /* 0x00007610ff067816 */ /* 0x000fe20000000006 */
[----:B--2---:R-:W-:-:S05]  /*4f890*/  @P1 IMAD.MOV.U32 R13, RZ, RZ, R8 ;  /* 0x000000ffff0d1224 */ /* 0x004fca00078e0008 */
[----:B------:R0:W2:Y:S02]  /*4f8a0*/  @P1 LDG.E.U8 R10, desc[UR44][R12.64] ;  /* 0x0000002c0c0a1981 */ /* 0x0000a4000c1e1100 */
[----:B0-----:R-:W-:Y:S02]  /*4f8b0*/  @P1 IMAD.MOV.U32 R12, RZ, RZ, R5 ;  /* 0x000000ffff0c1224 */ /* 0x001fe400078e0005 */
[----:B------:R-:W-:-:S05]  /*4f8c0*/  @P1 IMAD.MOV.U32 R13, RZ, RZ, R9 ;  /* 0x000000ffff0d1224 */ /* 0x000fca00078e0009 */
[----:B------:R0:W2:Y:S04]  /*4f8d0*/  @P1 LDG.E.U8 R6, desc[UR44][R12.64] ;  /* 0x0000002c0c061981 */ /* 0x0000a8000c1e1100 */
[----:B---3--:R1:W-:Y:S04]  /*4f8e0*/  STL [R1+0x1c], R14 ;  /* 0x00001c0e01007387 */ /* 0x0083e80000100800 */
[----:B-1----:R-:W3:Y:S04]  /*4f8f0*/  LDL R14, [R1+0x4c84] ;  /* 0x004c8400010e7983 */ /* 0x002ee80000100800 */
[----:B------:R-:W-:Y:S04]  /*4f900*/  STL [R1+0x30], R22 ;  /* 0x0000301601007387 */ /* 0x000fe80000100800 */
[----:B------:R-:W3:Y:S01]  /*4f910*/  LDL R8, [R1+0x4c88] ;  /* 0x004c880001087983 */ /* 0x000ee20000100800 */
[----:B------:R-:W-:-:S02]  /*4f920*/  ISETP.GT.AND P2, PT, R2, 0x72, PT ;  /* 0x000000720200780c */ /* 0x000fc40003f44270 */
[----:B------:R-:W-:Y:S01]  /*4f930*/  PRMT R16, RZ, 0x7610, R16 ;  /* 0x00007610ff107816 */ /* 0x000fe20000000010 */
[----:B0-----:R-:W-:Y:S02]  /*4f940*/  @P1 IMAD.MOV.U32 R12, RZ, RZ, R0 ;  /* 0x000000ffff0c1224 */ /* 0x001fe400078e0000 */
[----:B------:R-:W-:Y:S01]  /*4f950*/  @P1 IMAD.MOV.U32 R13, RZ, RZ, R4 ;  /* 0x000000ffff0d1224 */ /* 0x000fe200078e0004 */
[----:B------:R-:W-:Y:S02]  /*4f960*/  PRMT R61, RZ, 0x7610, R61 ;  /* 0x00007610ff3d7816 */ /* 0x000fe4000000003d */
[----:B------:R-:W-:Y:S01]  /*4f970*/  PRMT R60, RZ, 0x7610, R60 ;  /* 0x00007610ff3c7816 */ /* 0x000fe2000000003c */
[----:B------:R-:W3:Y:S04]  /*4f980*/  LDL R3, [R1+0x4c80] ;  /* 0x004c800001037983 */ /* 0x000ee80000100800 */
[----:B------:R4:W3:Y:S04]  /*4f990*/  @P1 LDG.E.U8 R16, desc[UR44][R12.64] ;  /* 0x0000002c0c101981 */ /* 0x0008e8000c1e1100 */
[----:B------:R-:W-:Y:S01]  /*4f9a0*/  STL [R1+0x2c], R21 ;  /* 0x00002c1501007387 */ /* 0x000fe20000100800 */
[----:B----4-:R-:W-:-:S02]  /*4f9b0*/  @P1 IMAD.MOV.U32 R12, RZ, RZ, R7 ;  /* 0x000000ffff0c1224 */ /* 0x010fc400078e0007 */
[----:B------:R-:W-:-:S05]  /*4f9c0*/  @P1 IMAD.MOV.U32 R13, RZ, RZ, R15 ;  /* 0x000000ffff0d1224 */ /* 0x000fca00078e000f */
[----:B------:R3:W4:Y:S04]  /*4f9d0*/  @P1 LDG.E.U8 R61, desc[UR44][R12.64] ;  /* 0x0000002c0c3d1981 */ /* 0x000728000c1e1100 */
[----:B--2---:R0:W-:Y:S04]  /*4f9e0*/  STL [R1+0x8], R10 ;  /* 0x0000080a01007387 */ /* 0x0041e80000100800 */
[----:B------:R-:W2:Y:S04]  /*4f9f0*/  LDL R9, [R1+0x4c74] ;  /* 0x004c740001097983 */ /* 0x000ea80000100800 */
[----:B------:R-:W4:Y:S04]  /*4fa00*/  LDL R5, [R1+0x4c78] ;  /* 0x004c780001057983 */ /* 0x000f280000100800 */
[----:B0-----:R-:W2:Y:S04]  /*4fa10*/  LDL R10, [R1+0x4c7c] ;  /* 0x004c7c00010a7983 */ /* 0x001ea80000100800 */
[----:B------:R-:W-:Y:S04]  /*4fa20*/  STL [R1+0x28], R19 ;  /* 0x0000281301007387 */ /* 0x000fe80000100800 */
[----:B------:R-:W4:Y:S04]  /*4fa30*/  LDL R4, [R1+0x4c6c] ;  /* 0x004c6c0001047983 */ /* 0x000f280000100800 */
[----:B------:R-:W4:Y:S04]  /*4fa40*/  LDL R0, [R1+0x4c70] ;  /* 0x004c700001007983 */ /* 0x000f280000100800 */
[----:B------:R0:W-:Y:S04]  /*4fa50*/  STL [R1+0x4], R6 ;  /* 0x0000040601007387 */ /* 0x0001e80000100800 */
[----:B0-----:R-:W4:Y:S01]  /*4fa60*/  LDL R6, [R1+0x4c68] ;  /* 0x004c680001067983 */ /* 0x001f220000100800 */
[----:B---3--:R-:W-:-:S02]  /*4fa70*/  @P2 IMAD.MOV.U32 R13, RZ, RZ, R14 ;  /* 0x000000ffff0d2224 */ /* 0x008fc400078e000e */
[----:B------:R-:W-:-:S05]  /*4fa80*/  @P2 IMAD.MOV.U32 R12, RZ, RZ, R8 ;  /* 0x000000ffff0c2224 */ /* 0x000fca00078e0008 */
[----:B------:R0:W3:Y:S04]  /*4fa90*/  @P2 LDG.E.U8 R60, desc[UR44][R12.64] ;  /* 0x0000002c0c3c2981 */ /* 0x0000e8000c1e1100 */
[----:B------:R-:W-:Y:S04]  /*4faa0*/  STL [R1+0x24], R18 ;  /* 0x0000241201007387 */ /* 0x000fe80000100800 */
[----:B------:R-:W3:Y:S04]  /*4fab0*/  LDL R7, [R1+0x4c64] ;  /* 0x004c640001077983 */ /* 0x000ee80000100800 */
[----:B------:R-:W-:Y:S04]  /*4fac0*/  STL [R1+0x20], R17 ;  /* 0x0000201101007387 */ /* 0x000fe80000100800 */
[----:B------:R-:W3:Y:S04]  /*4fad0*/  LDL R14, [R1+0x4c5c] ;  /* 0x004c5c00010e7983 */ /* 0x000ee80000100800 */
[----:B------:R-:W3:Y:S01]  /*4fae0*/  LDL R8, [R1+0x4c60] ;  /* 0x004c600001087983 */ /* 0x000ee20000100800 */
[----:B------:R-:W-:Y:S01]  /*4faf0*/  PRMT R59, RZ, 0x7610, R59 ;  /* 0x00007610ff3b7816 */ /* 0x000fe2000000003b */
[----:B0-----:R-:W-:Y:S01]  /*4fb00*/  @P2 IMAD.MOV.U32 R12, RZ, RZ, R3 ;  /* 0x000000ffff0c2224 */ /* 0x001fe200078e0003 */
[----:B------:R-:W-:-:S02]  /*4fb10*/  ISETP.GT.AND P1, PT, R2, 0x73, PT ;  /* 0x000000730200780c */ /* 0x000fc40003f24270 */
[----:B------:R-:W-:Y:S02]  /*4fb20*/  PRMT R58, RZ, 0x7610, R58 ;  /* 0x00007610ff3a7816 */ /* 0x000fe4000000003a */
[----:B------:R-:W-:Y:S02]  /*4fb30*/  PRMT R57, RZ, 0x7610, R57 ;  /* 0x00007610ff397816 */ /* 0x000fe40000000039 */
[----:B------:R-:W-:Y:S02]  /*4fb40*/  PRMT R53, RZ, 0x7610, R53 ;  /* 0x00007610ff357816 */ /* 0x000fe40000000035 */
[----:B------:R-:W-:Y:S01]  /*4fb50*/  PRMT R51, RZ, 0x7610, R51 ;  /* 0x00007610ff337816 */ /* 0x000fe20000000033 */
[----:B--2---:R-:W-:-:S05]  /*4fb60*/  @P2 IMAD.MOV.U32 R13, RZ, RZ, R10 ;  /* 0x000000ffff0d2224 */ /* 0x004fca00078e000a */
[----:B------:R4:W2:Y:S02]  /*4fb70*/  @P2 LDG.E.U8 R59, desc[UR44][R12.64] ;  /* 0x0000002c0c3b2981 */ /* 0x0008a4000c1e1100 */
[----:B----4-:R-:W-:Y:S02]  /*4fb80*/  @P2 IMAD.MOV.U32 R12, RZ, RZ, R5 ;  /* 0x000000ffff0c2224 */ /* 0x010fe400078e0005 */
[----:B------:R-:W-:-:S05]  /*4fb90*/  @P2 IMAD.MOV.U32 R13, RZ, RZ, R9 ;  /* 0x000000ffff0d2224 */ /* 0x000fca00078e0009 */
[----:B------:R0:W4:Y:S02]  /*4fba0*/  @P2 LDG.E.U8 R58, desc[UR44][R12.64] ;  /* 0x0000002c0c3a2981 */ /* 0x000124000c1e1100 */
[----:B0-----:R-:W-:Y:S02]  /*4fbb0*/  @P2 IMAD.MOV.U32 R12, RZ, RZ, R0 ;  /* 0x000000ffff0c2224 */ /* 0x001fe400078e0000 */
[----:B------:R-:W-:-:S05]  /*4fbc0*/  @P2 IMAD.MOV.U32 R13, RZ, RZ, R4 ;  /* 0x000000ffff0d2224 */ /* 0x000fca00078e0004 */
[----:B------:R0:W4:Y:S04]  /*4fbd0*/  @P2 LDG.E.U8 R57, desc[UR44][R12.64] ;  /* 0x0000002c0c392981 */ /* 0x000128000c1e1100 */
[----:B---3--:R-:W-:Y:S04]  /*4fbe0*/  STL [R1+0x669c], R60 ;  /* 0x00669c3c01007387 */ /* 0x008fe80000100800 */
[----:B------:R-:W3:Y:S04]  /*4fbf0*/  LDL R10, [R1+0x4c54] ;  /* 0x004c5400010a7983 */ /* 0x000ee80000100800 */
[----:B------:R-:W2:Y:S04]  /*4fc00*/  LDL R3, [R1+0x4c58] ;  /* 0x004c580001037983 */ /* 0x000ea80000100800 */
[----:B------:R1:W-:Y:S04]  /*4fc10*/  STL [R1], R16 ;  /* 0x0000001001007387 */ /* 0x0003e80000100800 */
[----:B------:R-:W4:Y:S01]  /*4fc20*/  LDL R5, [R1+0x4c50] ;  /* 0x004c500001057983 */ /* 0x000f220000100800 */
[----:B0-----:R-:W-:-:S02]  /*4fc30*/  @P1 IMAD.MOV.U32 R12, RZ, RZ, R6 ;  /* 0x000000ffff0c1224 */ /* 0x001fc400078e0006 */
[----:B------:R-:W-:Y:S01]  /*4fc40*/  @P1 IMAD.MOV.U32 R13, RZ, RZ, R7 ;  /* 0x000000ffff0d1224 */ /* 0x000fe200078e0007 */
[----:B------:R-:W-:Y:S02]  /*4fc50*/  PRMT R49, RZ, 0x7610, R49 ;  /* 0x00007610ff317816 */ /* 0x000fe40000000031 */
[----:B------:R-:W-:Y:S01]  /*4fc60*/  PRMT R47, RZ, 0x7610, R47 ;  /* 0x00007610ff2f7816 */ /* 0x000fe2000000002f */
[----:B------:R-:W4:Y:S04]  /*4fc70*/  LDL R4, [R1+0x4c24] ;  /* 0x004c240001047983 */ /* 0x000f280000100800 */
[----:B------:R0:W4:Y:S04]  /*4fc80*/  @P1 LDG.E.U8 R53, desc[UR44][R12.64] ;  /* 0x0000002c0c351981 */ /* 0x000128000c1e1100 */
[----:B-1----:R-:W4:Y:S04]  /*4fc90*/  LDL R16, [R1+0x4c4c] ;  /* 0x004c4c0001107983 */ /* 0x002f280000100800 */
[----:B------:R-:W4:Y:S04]  /*4fca0*/  LDL R0, [R1+0x4c28] ;  /* 0x004c280001007983 */ /* 0x000f280000100800 */
[----:B------:R-:W4:Y:S04]  /*4fcb0*/  LDL R9, [R1+0x4c1c] ;  /* 0x004c1c0001097983 */ /* 0x000f280000100800 */
[----:B------:R-:W4:Y:S04]  /*4fcc0*/  LDL R6, [R1+0x4c20] ;  /* 0x004c200001067983 */ /* 0x000f280000100800 */
[----:B------:R-:W4:Y:S01]  /*4fcd0*/  LDL R7, [R1+0x4c18] ;  /* 0x004c180001077983 */ /* 0x000f220000100800 */
[----:B0-----:R-:W-:-:S02]  /*4fce0*/  @P1 IMAD.MOV.U32 R12, RZ, RZ, R8 ;  /* 0x000000ffff0c1224 */ /* 0x001fc400078e0008 */
[----:B------:R-:W-:-:S05]  /*4fcf0*/  @P1 IMAD.MOV.U32 R13, RZ, RZ, R14 ;  /* 0x000000ffff0d1224 */ /* 0x000fca00078e000e */
[----:B------:R3:W4:Y:S02]  /*4fd00*/  @P1 LDG.E.U8 R51, desc[UR44][R12.64] ;  /* 0x0000002c0c331981 */ /* 0x000724000c1e1100 */
[----:B---3--:R-:W-:Y:S02]  /*4fd10*/  @P1 IMAD.MOV.U32 R13, RZ, RZ, R10 ;  /* 0x000000ffff0d1224 */ /* 0x008fe400078e000a */
[----:B--2---:R-:W-:-:S05]  /*4fd20*/  @P1 IMAD.MOV.U32 R12, RZ, RZ, R3 ;  /* 0x000000ffff0c1224 */ /* 0x004fca00078e0003 */
[----:B------:R4:W2:Y:S02]  /*4fd30*/  @P1 LDG.E.U8 R49, desc[UR44][R12.64] ;  /* 0x0000002c0c311981 */ /* 0x0008a4000c1e1100 */
[----:B----4-:R-:W-:Y:S02]  /*4fd40*/  @P1 IMAD.MOV.U32 R12, RZ, RZ, R5 ;  /* 0x000000ffff0c1224 */ /* 0x010fe400078e0005 */
[----:B------:R-:W-:-:S05]  /*4fd50*/  @P1 IMAD.MOV.U32 R13, RZ, RZ, R16 ;  /* 0x000000ffff0d1224 */ /* 0x000fca00078e0010 */
[----:B------:R0:W3:Y:S04]  /*4fd60*/  @P1 LDG.E.U8 R47, desc[UR44][R12.64] ;  /* 0x0000002c0c2f1981 */ /* 0x0000e8000c1e1100 */
[----:B------:R-:W-:Y:S04]  /*4fd70*/  STL [R1+0x6630], R53 ;  /* 0x0066303501007387 */ /* 0x000fe80000100800 */
[----:B------:R-:W4:Y:S04]  /*4fd80*/  LDL R15, [R1+0x4c14] ;  /* 0x004c1400010f7983 */ /* 0x000f280000100800 */
[----:B------:R-:W4:Y:S04]  /*4fd90*/  LDL R14, [R1+0x4c0c] ;  /* 0x004c0c00010e7983 */ /* 0x000f280000100800 */
[----:B------:R-:W4:Y:S04]  /*4fda0*/  LDL R8, [R1+0x4c10] ;  /* 0x004c100001087983 */ /* 0x000f280000100800 */
[----:B------:R-:W-:Y:S04]  /*4fdb0*/  STL [R1+0x6634], R51 ;  /* 0x0066343301007387 */ /* 0x000fe80000100800 */
[----:B------:R-:W4:Y:S01]  /*4fdc0*/  LDL R10, [R1+0x4c04] ;  /* 0x004c0400010a7983 */ /* 0x000f220000100800 */
[----:B------:R-:W-:-:S03]  /*4fdd0*/  ISETP.GT.AND P2, PT, R2, 0x75, PT ;  /* 0x000000750200780c */ /* 0x000fc60003f44270 */
[----:B------:R-:W4:Y:S01]  /*4fde0*/  LDL R3, [R1+0x4c08] ;  /* 0x004c080001037983 */ /* 0x000f220000100800 */
[----:B------:R-:W-:Y:S02]  /*4fdf0*/  PRMT R37, RZ, 0x7610, R37 ;  /* 0x00007610ff257816 */ /* 0x000fe40000000025 */
[----:B------:R-:W-:Y:S02]  /*4fe00*/  PRMT R35, RZ, 0x7610, R35 ;  /* 0x00007610ff237816 */ /* 0x000fe40000000023 */
[----:B------:R-:W-:-:S05]  /*4fe10*/  ISETP.GT.AND P1, PT, R2, 0x76, PT ;  /* 0x000000760200780c */ /* 0x000fca0003f24270 */
[----:B0-----:R-:W-:Y:S02]  /*4fe20*/  @P2 IMAD.MOV.U32 R12, RZ, RZ, R0 ;  /* 0x000000ffff0c2224 */ /* 0x001fe400078e0000 */
[----:B------:R-:W-:-:S05]  /*4fe30*/  @P2 IMAD.MOV.U32 R13, RZ, RZ, R4 ;  /* 0x000000ffff0d2224 */ /* 0x000fca00078e0004 */
[----:B------:R0:W4:Y:S01]  /*4fe40*/  @P2 LDG.E.U8 R37, desc[UR44][R12.64] ;  /* 0x0000002c0c252981 */ /* 0x000122000c1e1100 */
[----:B------:R-:W-:Y:S01]  /*4fe50*/  PRMT R33, RZ, 0x7610, R33 ;  /* 0x00007610ff217816 */ /* 0x000fe20000000021 */
[----:B0-----:R-:W-:Y:S02]  /*4fe60*/  @P2 IMAD.MOV.U32 R12, RZ, RZ, R6 ;  /* 0x000000ffff0c2224 */ /* 0x001fe400078e0006 */
[----:B------:R-:W-:-:S05]  /*4fe70*/  @P2 IMAD.MOV.U32 R13, RZ, RZ, R9 ;  /* 0x000000ffff0d2224 */ /* 0x000fca00078e0009 */
[----:B------:R0:W4:Y:S02]  /*4fe80*/  @P2 LDG.E.U8 R35, desc[UR44][R12.64] ;  /* 0x0000002c0c232981 */ /* 0x000124000c1e1100 */
[----:B0-----:R-:W-:Y:S02]  /*4fe90*/  @P2 IMAD.MOV.U32 R12, RZ, RZ, R7 ;  /* 0x000000ffff0c2224 */ /* 0x001fe400078e0007 */
[----:B--2---:R-:W-:Y:S04]  /*4fea0*/  STL [R1+0x6638], R49 ;  /* 0x0066383101007387 */ /* 0x004fe80000100800 */
[----:B------:R-:W2:Y:S04]  /*4feb0*/  LDL R5, [R1+0x4c00] ;  /* 0x004c000001057983 */ /* 0x000ea80000100800 */
[----:B------:R-:W2:Y:S04]  /*4fec0*/  LDL R16, [R1+0x4bfc] ;  /* 0x004bfc0001107983 */ /* 0x000ea80000100800 */
[----:B---3--:R-:W-:Y:S04]  /*4fed0*/  STL [R1+0x663c], R47 ;  /* 0x00663c2f01007387 */ /* 0x008fe80000100800 */
[----:B------:R-:W3:Y:S04]  /*4fee0*/  LDL R4, [R1+0x4bf4] ;  /* 0x004bf40001047983 */ /* 0x000ee80000100800 */
[----:B------:R-:W3:Y:S04]  /*4fef0*/  LDL R0, [R1+0x4bf8] ;  /* 0x004bf80001007983 */ /* 0x000ee80000100800 */
[----:B------:R-:W3:Y:S04]  /*4ff00*/  LDL R9, [R1+0x4bec] ;  /* 0x004bec0001097983 */ /* 0x000ee80000100800 */
[----:B------:R-:W3:Y:S01]  /*4ff10*/  LDL R6, [R1+0x4bf0] ;  /* 0x004bf00001067983 */ /* 0x000ee20000100800 */
[----:B----4-:R-:W-:-:S03]  /*4ff20*/  @P2 IMAD.MOV.U32 R13, RZ, RZ, R15 ;  /* 0x000000ffff0d2224 */ /* 0x010fc600078e000f */
[----:B------:R-:W4:Y:S04]  /*4ff30*/  LDL R18, [R1+0x4be4] ;  /* 0x004be40001127983 */ /* 0x000f280000100800 */
[----:B------:R-:W4:Y:S04]  /*4ff40*/  LDL R7, [R1+0x4be8] ;  /* 0x004be80001077983 */ /* 0x000f280000100800 */
[----:B------:R0:W4:Y:S01]  /*4ff50*/  @P2 LDG.E.U8 R33, desc[UR44][R12.64] ;  /* 0x0000002c0c212981 */ /* 0x000122000c1e1100 */
[----:B------:R-:W-:-:S03]  /*4ff60*/  @P1 IMAD.MOV.U32 R15, RZ, RZ, R10 ;  /* 0x000000ffff0f1224 */ /* 0x000fc600078e000a */
[----:B------:R-:W4:Y:S01]  /*4ff70*/  LDL R10, [R1+0x4bdc] ;  /* 0x004bdc00010a7983 */ /* 0x000f220000100800 */
[----:B0-----:R-:W-:-:S03]  /*4ff80*/  @P2 IMAD.MOV.U32 R12, RZ, RZ, R8 ;  /* 0x000000ffff0c2224 */ /* 0x001fc600078e0008 */
[----:B------:R-:W4:Y:S01]  /*4ff90*/  LDL R8, [R1+0x4be0] ;  /* 0x004be00001087983 */ /* 0x000f220000100800 */
[----:B------:R-:W-:Y:S01]  /*4ffa0*/  PRMT R11, RZ, 0x7610, R11 ;  /* 0x00007610ff0b7816 */ /* 0x000fe2000000000b */
[----:B------:R-:W-:Y:S02]  /*4ffb0*/  @P2 IMAD.MOV.U32 R13, RZ, RZ, R14 ;  /* 0x000000ffff0d2224 */ /* 0x000fe400078e000e */
[----:B------:R-:W-:Y:S01]  /*4ffc0*/  @P1 IMAD.MOV.U32 R14, RZ, RZ, R3 ;  /* 0x000000ffff0e1224 */ /* 0x000fe200078e0003 */
[----:B------:R-:W-:Y:S01]  /*4ffd0*/  PRMT R29, RZ, 0x7610, R29 ;  /* 0x00007610ff1d7816 */ /* 0x000fe2000000001d */
[----:B------:R-:W4:Y:S04]  /*4ffe0*/  LDL R3, [R1+0x4bd8] ;  /* 0x004bd80001037983 */ /* 0x000f280000100800 */
[----:B------:R-:W4:Y:S04]  /*4fff0*/  @P1 LDG.E.U8 R11, desc[UR44][R14.64] ;  /* 0x0000002c0e0b1981 */ /* 0x000f28000c1e1100 */
[----:B------:R0:W4:Y:S01]  /*50000*/  @P2 LDG.E.U8 R29, desc[UR44][R12.64] ;  /* 0x0000002c0c1d2981 */ /* 0x000122000c1e1100 */
[----:B------:R-:W-:-:S02]  /*50010*/  ISETP.GT.AND P2, PT, R2, 0x77, PT ;  /* 0x000000770200780c */ /* 0x000fc40003f44270 */
[----:B0-----:R-:W-:Y:S02]  /*50020*/  PRMT R12, RZ, 0x7610, R12 ;  /* 0x00007610ff0c7816 */ /* 0x001fe4000000000c */
[----:B------:R-:W-:Y:S01]  /*50030*/  PRMT R13, RZ, 0x7610, R13 ;  /* 0x00007610ff0d7816 */ /* 0x000fe2000000000d */
[----:B--2---:R-:W-:Y:S02]  /*50040*/  @P1 IMAD.MOV.U32 R14, RZ, RZ, R5 ;  /* 0x000000ffff0e1224 */ /* 0x004fe400078e0005 */
[----:B------:R-:W2:Y:S01]  /*50050*/  LDL R5, [R1+0x4bd4] ;  /* 0x004bd40001057983 */ /* 0x000ea20000100800 */
[----:B------:R-:W-:-:S05]  /*50060*/  @P1 IMAD.MOV.U32 R15, RZ, RZ, R16 ;  /* 0x000000ffff0f1224 */ /* 0x000fca00078e0010 */
[----:B------:R0:W2:Y:S01]  /*50070*/  @P1 LDG.E.U8 R12, desc[UR44][R14.64] ;  /* 0x0000002c0e0c1981 */ /* 0x0000a2000c1e1100 */
[----:B---3--:R-:W-:Y:S02]  /*50080*/  @P1 IMAD.MOV.U32 R17, RZ, RZ, R4 ;  /* 0x000000ffff111224 */ /* 0x008fe400078e0004 */
[----:B------:R-:W-:Y:S01]  /*50090*/  @P1 IMAD.MOV.U32 R16, RZ, RZ, R0 ;  /* 0x000000ffff101224 */ /* 0x000fe200078e0000 */
[----:B------:R-:W3:Y:S04]  /*500a0*/  LDL R4, [R1+0x4bcc] ;  /* 0x004bcc0001047983 */ /* 0x000ee80000100800 */
[----:B------:R-:W3:Y:S01]  /*500b0*/  LDL R0, [R1+0x4bd0] ;  /* 0x004bd00001007983 */ /* 0x000ee20000100800 */
[----:B0-----:R-:W-:-:S03]  /*500c0*/  PRMT R14, RZ, 0x7610, R14 ;  /* 0x00007610ff0e7816 */ /* 0x001fc6000000000e */
[----:B------:R0:W3:Y:S01]  /*500d0*/  @P1 LDG.E.U8 R13, desc[UR44][R16.64] ;  /* 0x0000002c100d1981 */ /* 0x0000e2000c1e1100 */
[----:B------:R-:W-:Y:S01]  /*500e0*/  PRMT R15, RZ, 0x7610, R15 ;  /* 0x00007610ff0f7816 */ /* 0x000fe2000000000f */
[----:B----4-:R-:W-:Y:S02]  /*500f0*/  @P2 IMAD.MOV.U32 R19, RZ, RZ, R18 ;  /* 0x000000ffff132224 */ /* 0x010fe400078e0012 */
[----:B------:R-:W-:Y:S02]  /*50100*/  @P2 IMAD.MOV.U32 R18, RZ, RZ, R7 ;  /* 0x000000ffff122224 */ /* 0x000fe400078e0007 */
[----:B------:R-:W4:Y:S04]  /*50110*/  LDL R7, [R1+0x4ba0] ;  /* 0x004ba00001077983 */ /* 0x000f280000100800 */
[----:B------:R1:W4:Y:S01]  /*50120*/  @P2 LDG.E.U8 R15, desc[UR44][R18.64] ;  /* 0x0000002c120f2981 */ /* 0x000322000c1e1100 */
[----:B0-----:R-:W-:-:S02]  /*50130*/  @P1 IMAD.MOV.U32 R16, RZ, RZ, R6 ;  /* 0x000000ffff101224 */ /* 0x001fc400078e0006 */
[----:B------:R-:W-:Y:S01]  /*50140*/  @P1 IMAD.MOV.U32 R17, RZ, RZ, R9 ;  /* 0x000000ffff111224 */ /* 0x000fe200078e0009 */
[----:B------:R-:W4:Y:S04]  /*50150*/  LDL R6, [R1+0x4ba8] ;  /* 0x004ba80001067983 */ /* 0x000f280000100800 */
[----:B------:R-:W4:Y:S04]  /*50160*/  LDL R9, [R1+0x4ba4] ;  /* 0x004ba40001097983 */ /* 0x000f280000100800 */
[----:B------:R0:W4:Y:S01]  /*50170*/  @P1 LDG.E.U8 R14, desc[UR44][R16.64] ;  /* 0x0000002c100e1981 */ /* 0x000122000c1e1100 */
[----:B-1----:R-:W-:-:S02]  /*50180*/  @P2 IMAD.MOV.U32 R18, RZ, RZ, R8 ;  /* 0x000000ffff122224 */ /* 0x002fc400078e0008 */
[----:B------:R-:W-:Y:S01]  /*50190*/  @P2 IMAD.MOV.U32 R19, RZ, RZ, R10 ;  /* 0x000000ffff132224 */ /* 0x000fe200078e000a */
[----:B0-----:R-:W-:-:S06]  /*501a0*/  PRMT R16, RZ, 0x7610, R16 ;  /* 0x00007610ff107816 */ /* 0x001fcc0000000010 */
[----:B------:R0:W4:Y:S01]  /*501b0*/  @P2 LDG.E.U8 R16, desc[UR44][R18.64] ;  /* 0x0000002c12102981 */ /* 0x000122000c1e1100 */
[----:B------:R-:W-:Y:S01]  /*501c0*/  PRMT R17, RZ, 0x7610, R17 ;  /* 0x00007610ff117816 */ /* 0x000fe20000000011 */
[----:B------:R-:W-:Y:S01]  /*501d0*/  @P2 IMAD.MOV.U32 R20, RZ, RZ, R3 ;  /* 0x000000ffff142224 */ /* 0x000fe200078e0003 */
[----:B0-----:R-:W-:Y:S01]  /*501e0*/  PRMT R18, RZ, 0x7610, R18 ;  /* 0x00007610ff127816 */ /* 0x001fe20000000012 */
[----:B--2---:R-:W-:-:S05]  /*501f0*/  @P2 IMAD.MOV.U32 R21, RZ, RZ, R5 ;  /* 0x000000ffff152224 */ /* 0x004fca00078e0005 */
[----:B------:R3:W2:Y:S02]  /*50200*/  @P2 LDG.E.U8 R17, desc[UR44][R20.64] ;  /* 0x0000002c14112981 */ /* 0x0006a4000c1e1100 */
[----:B---3--:R-:W-:Y:S02]  /*50210*/  @P2 IMAD.MOV.U32 R21, RZ, RZ, R4 ;  /* 0x000000ffff152224 */ /* 0x008fe400078e0004 */
[----:B------:R-:W-:-:S05]  /*50220*/  @P2 IMAD.MOV.U32 R20, RZ, RZ, R0 ;  /* 0x000000ffff142224 */ /* 0x000fca00078e0000 */
[----:B------:R0:W3:Y:S04]  /*50230*/  @P2 LDG.E.U8 R18, desc[UR44][R20.64] ;  /* 0x0000002c14122981 */ /* 0x0000e8000c1e1100 */
[----:B----4-:R1:W-:Y:S04]  /*50240*/  STL [R1+0x6640], R15 ;  /* 0x0066400f01007387 */ /* 0x0103e80000100800 */
[----:B------:R-:W4:Y:S04]  /*50250*/  LDL R8, [R1+0x4b9c] ;  /* 0x004b9c0001087983 */ /* 0x000f280000100800 */
[----:B------:R-:W4:Y:S04]  /*50260*/  LDL R10, [R1+0x4b98] ;  /* 0x004b9800010a7983 */ /* 0x000f280000100800 */
[----:B-1----:R-:W4:Y:S04]  /*50270*/  LDL R15, [R1+0x4b94] ;  /* 0x004b9400010f7983 */ /* 0x002f280000100800 */
[----:B------:R-:W-:Y:S04]  /*50280*/  STL [R1+0x6644], R16 ;  /* 0x0066441001007387 */ /* 0x000fe80000100800 */
[----:B------:R-:W4:Y:S04]  /*50290*/  LDL R5, [R1+0x4b8c] ;  /* 0x004b8c0001057983 */ /* 0x000f280000100800 */
[----:B------:R-:W4:Y:S01]  /*502a0*/  LDL R3, [R1+0x4b90] ;  /* 0x004b900001037983 */ /* 0x000f220000100800 */
[----:B------:R-:W-:-:S02]  /*502b0*/  ISETP.GT.AND P1, PT, R2, 0x79, PT ;  /* 0x000000790200780c */ /* 0x000fc40003f24270 */
[----:B------:R-:W-:Y:S02]  /*502c0*/  PRMT R19, RZ, 0x7610, R19 ;  /* 0x00007610ff137816 */ /* 0x000fe40000000013 */
[----:B0-----:R-:W-:-:S09]  /*502d0*/  PRMT R21, RZ, 0x7610, R21 ;  /* 0x00007610ff157816 */ /* 0x001fd20000000015 */
[----:B------:R-:W-:Y:S02]  /*502e0*/  @P1 IMAD.MOV.U32 R22, RZ, RZ, R6 ;  /* 0x000000ffff161224 */ /* 0x000fe400078e0006 */
[----:B------:R-:W-:-:S05]  /*502f0*/  @P1 IMAD.MOV.U32 R23, RZ, RZ, R9 ;  /* 0x000000ffff171224 */ /* 0x000fca00078e0009 */
[----:B------:R0:W4:Y:S02]  /*50300*/  @P1 LDG.E.U8 R19, desc[UR44][R22.64] ;  /* 0x0000002c16131981 */ /* 0x000124000c1e1100 */
[----:B0-----:R-:W-:Y:S02]  /*50310*/  @P1 IMAD.MOV.U32 R22, RZ, RZ, R7 ;  /* 0x000000ffff161224 */ /* 0x001fe400078e0007 */
[----:B--2---:R0:W-:Y:S04]  /*50320*/  STL [R1+0x6648], R17 ;  /* 0x0066481101007387 */ /* 0x0041e80000100800 */
[----:B------:R-:W2:Y:S04]  /*50330*/  LDL R4, [R1+0x4b84] ;  /* 0x004b840001047983 */ /* 0x000ea80000100800 */
[----:B------:R-:W2:Y:S04]  /*50340*/  LDL R0, [R1+0x4b88] ;  /* 0x004b880001007983 */ /* 0x000ea80000100800 */
[----:B---3--:R1:W-:Y:S04]  /*50350*/  STL [R1+0x664c], R18 ;  /* 0x00664c1201007387 */ /* 0x0083e80000100800 */
[----:B------:R-:W3:Y:S01]  /*50360*/  LDL R6, [R1+0x4b80] ;  /* 0x004b800001067983 */ /* 0x000ee20000100800 */
[----:B----4-:R-:W-:-:S02]  /*50370*/  @P1 IMAD.MOV.U32 R23, RZ, RZ, R8 ;  /* 0x000000ffff171224 */ /* 0x010fc400078e0008 */
[----:B------:R-:W-:Y:S01]  /*50380*/  @P1 IMAD.MOV.U32 R24, RZ, RZ, R10 ;  /* 0x000000ffff181224 */ /* 0x000fe200078e000a */
[----:B------:R-:W4:Y:S04]  /*50390*/  LDL R8, [R1+0x4b24] ;  /* 0x004b240001087983 */ /* 0x000f280000100800 */
[----:B------:R-:W4:Y:S04]  /*503a0*/  LDL R7, [R1+0x4b28] ;  /* 0x004b280001077983 */ /* 0x000f280000100800 */
[----:B------:R-:W4:Y:S01]  /*503b0*/  LDL R9, [R1+0x4b7c] ;  /* 0x004b7c0001097983 */ /* 0x000f220000100800 */
[----:B------:R-:W-:-:S02]  /*503c0*/  ISETP.GT.AND P2, PT, R2, 0x7a, PT ;  /* 0x0000007a0200780c */ /* 0x000fc40003f44270 */
[----:B------:R-:W-:Y:S02]  /*503d0*/  PRMT R20, RZ, 0x7610, R20 ;  /* 0x00007610ff147816 */ /* 0x000fe40000000014 */
[----:B------:R-:W-:Y:S01]  /*503e0*/  ISETP.GT.AND P3, PT, R2, 0x7d, PT ;  /* 0x0000007d0200780c */ /* 0x000fe20003f64270 */
[----:B------:R-:W4:Y:S01]  /*503f0*/  LDL R10, [R1+0x4b74] ;  /* 0x004b7400010a7983 */ /* 0x000f220000100800 */
[----:B------:R-:W-:-:S03]  /*50400*/  @P1 IMAD.MOV.U32 R25, RZ, RZ, R15 ;  /* 0x000000ffff191224 */ /* 0x000fc600078e000f */
[----:B------:R-:W4:Y:S04]  /*50410*/  LDL R15, [R1+0x4b0c] ;  /* 0x004b0c00010f7983 */ /* 0x000f280000100800 */
[----:B------:R-:W4:Y:S04]  /*50420*/  @P1 LDG.E.U8 R20, desc[UR44][R22.64] ;  /* 0x0000002c16141981 */ /* 0x000f28000c1e1100 */
[----:B------:R0:W4:Y:S02]  /*50430*/  @P1 LDG.E.U8 R21, desc[UR44][R24.64] ;  /* 0x0000002c18151981 */ /* 0x000124000c1e1100 */
[----:B0-----:R-:W-:-:S02]  /*50440*/  @P1 IMAD.MOV.U32 R25, RZ, RZ, R5 ;  /* 0x000000ffff191224 */ /* 0x001fc400078e0005 */
[----:B------:R-:W-:Y:S01]  /*50450*/  @P1 IMAD.MOV.U32 R24, RZ, RZ, R3 ;  /* 0x000000ffff181224 */ /* 0x000fe200078e0003 */
[----:B------:R-:W4:Y:S04]  /*50460*/  LDL R5, [R1+0x4b1c] ;  /* 0x004b1c0001057983 */ /* 0x000f280000100800 */
[----:B------:R-:W4:Y:S01]  /*50470*/  LDL R3, [R1+0x4b20] ;  /* 0x004b200001037983 */ /* 0x000f220000100800 */
[----:B------:R-:W-:Y:S02]  /*50480*/  PRMT R23, RZ, 0x7610, R23 ;  /* 0x00007610ff177816 */ /* 0x000fe40000000017 */
[----:B------:R-:W-:-:S06]  /*50490*/  PRMT R22, RZ, 0x7610, R22 ;  /* 0x00007610ff167816 */ /* 0x000fcc0000000016 */
[----:B------:R0:W4:Y:S02]  /*504a0*/  @P1 LDG.E.U8 R22, desc[UR44][R24.64] ;  /* 0x0000002c18161981 */ /* 0x000124000c1e1100 */
[----:B0-----:R-:W-:Y:S01]  /*504b0*/  PRMT R25, RZ, 0x7610, R25 ;  /* 0x00007610ff197816 */ /* 0x001fe20000000019 */
[----:B--2---:R-:W-:Y:S02]  /*504c0*/  @P2 IMAD.MOV.U32 R27, RZ, RZ, R4 ;  /* 0x000000ffff1b2224 */ /* 0x004fe400078e0004 */
[----:B------:R-:W-:Y:S01]  /*504d0*/  @P2 IMAD.MOV.U32 R26, RZ, RZ, R0 ;  /* 0x000000ffff1a2224 */ /* 0x000fe200078e0000 */
[----:B------:R-:W2:Y:S04]  /*504e0*/  LDL R4, [R1+0x4b14] ;  /* 0x004b140001047983 */ /* 0x000ea80000100800 */
[----:B------:R-:W2:Y:S04]  /*504f0*/  LDL R0, [R1+0x4b18] ;  /* 0x004b180001007983 */ /* 0x000ea80000100800 */
[----:B------:R3:W2:Y:S02]  /*50500*/  @P2 LDG.E.U8 R23, desc[UR44][R26.64] ;  /* 0x0000002c1a172981 */ /* 0x0006a4000c1e1100 */
[----:B---3--:R-:W-:-:S02]  /*50510*/  @P2 IMAD.MOV.U32 R26, RZ, RZ, R6 ;  /* 0x000000ffff1a2224 */ /* 0x008fc400078e0006 */
[----:B------:R-:W3:Y:S01]  /*50520*/  LDL R6, [R1+0x4b10] ;  /* 0x004b100001067983 */ /* 0x000ee20000100800 */
[----:B----4-:R-:W-:Y:S02]  /*50530*/  @P3 IMAD.MOV.U32 R31, RZ, RZ, R8 ;  /* 0x000000ffff1f3224 */ /* 0x010fe400078e0008 */
[----:B------:R-:W-:Y:S02]  /*50540*/  @P3 IMAD.MOV.U32 R30, RZ, RZ, R7 ;  /* 0x000000ffff1e3224 */ /* 0x000fe400078e0007 */
[----:B------:R-:W-:Y:S01]  /*50550*/  @P2 IMAD.MOV.U32 R27, RZ, RZ, R9 ;  /* 0x000000ffff1b2224 */ /* 0x000fe200078e0009 */
[----:B------:R-:W4:Y:S04]  /*50560*/  LDL R7, [R1+0x4b78] ;  /* 0x004b780001077983 */ /* 0x000f280000100800 */
[----:B------:R0:W4:Y:S04]  /*50570*/  @P3 LDG.E.U8 R25, desc[UR44][R30.64] ;  /* 0x0000002c1e193981 */ /* 0x000128000c1e1100 */
[----:B------:R-:W4:Y:S04]  /*50580*/  LDL R9, [R1+0x4b64] ;  /* 0x004b640001097983 */ /* 0x000f280000100800 */
[----:B------:R-:W4:Y:S01]  /*50590*/  LDL R8, [R1+0x4b68] ;  /* 0x004b680001087983 */ /* 0x000f220000100800 */
[----:B0-----:R-:W-:-:S02]  /*505a0*/  @P3 IMAD.MOV.U32 R31, RZ, RZ, R5 ;  /* 0x000000ffff1f3224 */ /* 0x001fc400078e0005 */
[----:B------:R-:W-:Y:S01]  /*505b0*/  @P3 IMAD.MOV.U32 R30, RZ, RZ, R3 ;  /* 0x000000ffff1e3224 */ /* 0x000fe200078e0003 */
[----:B------:R-:W4:Y:S04]  /*505c0*/  LDL R5, [R1+0x4b6c] ;  /* 0x004b6c0001057983 */ /* 0x000f280000100800 */
[----:B------:R-:W4:Y:S01]  /*505d0*/  LDL R3, [R1+0x4b70] ;  /* 0x004b700001037983 */ /* 0x000f220000100800 */
[----:B------:R-:W-:-:S06]  /*505e0*/  PRMT R24, RZ, 0x7610, R24 ;  /* 0x00007610ff187816 */ /* 0x000fcc0000000018 */
[----:B------:R0:W4:Y:S02]  /*505f0*/  @P2 LDG.E.U8 R24, desc[UR44][R26.64] ;  /* 0x0000002c1a182981 */ /* 0x000124000c1e1100 */
[----:B0-----:R-:W-:-:S06]  /*50600*/  PRMT R26, RZ, 0x7610, R26 ;  /* 0x00007610ff1a7816 */ /* 0x001fcc000000001a */
[----:B------:R2:W4:Y:S01]  /*50610*/  @P3 LDG.E.U8 R26, desc[UR44][R30.64] ;  /* 0x0000002c1e1a3981 */ /* 0x000522000c1e1100 */
[----:B------:R-:W-:Y:S02]  /*50620*/  PRMT R27, RZ, 0x7610, R27 ;  /* 0x00007610ff1b7816 */ /* 0x000fe4000000001b */
[----:B------:R-:W-:Y:S02]  /*50630*/  PRMT R28, RZ, 0x7610, R28 ;  /* 0x00007610ff1c7816 */ /* 0x000fe4000000001c */
[----:B------:R-:W-:Y:S02]  /*50640*/  ISETP.GT.AND P1, PT, R2, 0x7b, PT ;  /* 0x0000007b0200780c */ /* 0x000fe40003f24270 */
[----:B------:R-:W-:Y:S02]  /*50650*/  PRMT R32, RZ, 0x7610, R32 ;  /* 0x00007610ff207816 */ /* 0x000fe40000000020 */
[----:B------:R-:W-:Y:S02]  /*50660*/  PRMT R34, RZ, 0x7610, R34 ;  /* 0x00007610ff227816 */ /* 0x000fe40000000022 */
[----:B------:R-:W-:Y:S01]  /*50670*/  PRMT R36, RZ, 0x7610, R36 ;  /* 0x00007610ff247816 */ /* 0x000fe20000000024 */
[----:B--2---:R-:W-:-:S02]  /*50680*/  @P3 IMAD.MOV.U32 R31, RZ, RZ, R4 ;  /* 0x000000ffff1f3224 */ /* 0x004fc400078e0004 */
[----:B------:R-:W-:Y:S01]  /*50690*/  @P3 IMAD.MOV.U32 R30, RZ, RZ, R0 ;  /* 0x000000ffff1e3224 */ /* 0x000fe200078e0000 */
[----:B------:R-:W2:Y:S04]  /*506a0*/  LDL R4, [R1+0x4b5c] ;  /* 0x004b5c0001047983 */ /* 0x000ea80000100800 */
[----:B------:R-:W2:Y:S04]  /*506b0*/  LDL R0, [R1+0x4b60] ;  /* 0x004b600001007983 */ /* 0x000ea80000100800 */
[----:B------:R0:W2:Y:S02]  /*506c0*/  @P3 LDG.E.U8 R27, desc[UR44][R30.64] ;  /* 0x0000002c1e1b3981 */ /* 0x0000a4000c1e1100 */
[----:B0-----:R-:W-:-:S02]  /*506d0*/  @P3 IMAD.MOV.U32 R31, RZ, RZ, R15 ;  /* 0x000000ffff1f3224 */ /* 0x001fc400078e000f */
[----:B---3--:R-:W-:Y:S02]  /*506e0*/  @P3 IMAD.MOV.U32 R30, RZ, RZ, R6 ;  /* 0x000000ffff1e3224 */ /* 0x008fe400078e0006 */
[----:B------:R-:W3:Y:S04]  /*506f0*/  LDL R6, [R1+0x4b58] ;  /* 0x004b580001067983 */ /* 0x000ee80000100800 */
[----:B------:R4:W3:Y:S02]  /*50700*/  @P3 LDG.E.U8 R28, desc[UR44][R30.64] ;  /* 0x0000002c1e1c3981 */ /* 0x0008e4000c1e1100 */
[----:B----4-:R-:W-:Y:S02]  /*50710*/  @P2 IMAD.MOV.U32 R30, RZ, RZ, R7 ;  /* 0x000000ffff1e2224 */ /* 0x010fe400078e0007 */
[----:B------:R-:W-:Y:S01]  /*50720*/  @P2 IMAD.MOV.U32 R31, RZ, RZ, R10 ;  /* 0x000000ffff1f2224 */ /* 0x000fe200078e000a */
[----:B------:R-:W4:Y:S04]  /*50730*/  LDL R7, [R1+0x4b54] ;  /* 0x004b540001077983 */ /* 0x000f280000100800 */
[----:B------:R0:W4:Y:S02]  /*50740*/  @P2 LDG.E.U8 R32, desc[UR44][R30.64] ;  /* 0x0000002c1e202981 */ /* 0x000124000c1e1100 */
[----:B0-----:R-:W-:-:S02]  /*50750*/  @P2 IMAD.MOV.U32 R31, RZ, RZ, R5 ;  /* 0x000000ffff1f2224 */ /* 0x001fc400078e0005 */
[----:B------:R-:W-:Y:S01]  /*50760*/  @P2 IMAD.MOV.U32 R30, RZ, RZ, R3 ;  /* 0x000000ffff1e2224 */ /* 0x000fe200078e0003 */
[----:B------:R-:W4:Y:S04]  /*50770*/  LDL R5, [R1+0x4b4c] ;  /* 0x004b4c0001057983 */ /* 0x000f280000100800 */
[----:B------:R-:W4:Y:S04]  /*50780*/  LDL R3, [R1+0x4b50] ;  /* 0x004b500001037983 */ /* 0x000f280000100800 */
[----:B------:R0:W4:Y:S02]  /*50790*/  @P2 LDG.E.U8 R34, desc[UR44][R30.64] ;  /* 0x0000002c1e222981 */ /* 0x000124000c1e1100 */
[----:B0-----:R-:W-:-:S02]  /*507a0*/  @P1 IMAD.MOV.U32 R30, RZ, RZ, R8 ;  /* 0x000000ffff1e1224 */ /* 0x001fc400078e0008 */
[----:B------:R-:W-:-:S05]  /*507b0*/  @P1 IMAD.MOV.U32 R31, RZ, RZ, R9 ;  /* 0x000000ffff1f1224 */ /* 0x000fca00078e0009 */
[----:B------:R2:W4:Y:S01]  /*507c0*/  @P1 LDG.E.U8 R36, desc[UR44][R30.64] ;  /* 0x0000002c1e241981 */ /* 0x000522000c1e1100 */
[----:B------:R-:W-:Y:S02]  /*507d0*/  PRMT R38, RZ, 0x7610, R38 ;  /* 0x00007610ff267816 */ /* 0x000fe40000000026 */
[----:B------:R-:W-:Y:S02]  /*507e0*/  PRMT R40, RZ, 0x7610, R40 ;  /* 0x00007610ff287816 */ /* 0x000fe40000000028 */
[----:B------:R-:W-:Y:S01]  /*507f0*/  PRMT R42, RZ, 0x7610, R42 ;  /* 0x00007610ff2a7816 */ /* 0x000fe2000000002a */
[----:B--2---:R-:W-:Y:S02]  /*50800*/  @P1 IMAD.MOV.U32 R31, RZ, RZ, R4 ;  /* 0x000000ffff1f1224 */ /* 0x004fe400078e0004 */
[----:B------:R-:W-:-:S05]  /*50810*/  @P1 IMAD.MOV.U32 R30, RZ, RZ, R0 ;  /* 0x000000ffff1e1224 */ /* 0x000fca00078e0000 */
[----:B------:R3:W2:Y:S02]  /*50820*/  @P1 LDG.E.U8 R38, desc[UR44][R30.64] ;  /* 0x0000002c1e261981 */ /* 0x0006a4000c1e1100 */
[----:B---3--:R-:W-:Y:S02]  /*50830*/  @P1 IMAD.MOV.U32 R30, RZ, RZ, R6 ;  /* 0x000000ffff1e1224 */ /* 0x008fe400078e0006 */
[----:B----4-:R-:W-:-:S05]  /*50840*/  @P1 IMAD.MOV.U32 R31, RZ, RZ, R7 ;  /* 0x000000ffff1f1224 */ /* 0x010fca00078e0007 */
[----:B------:R0:W3:Y:S02]  /*50850*/  @P1 LDG.E.U8 R40, desc[UR44][R30.64] ;  /* 0x0000002c1e281981 */ /* 0x0000e4000c1e1100 */
[----:B0-----:R-:W-:Y:S02]  /*50860*/  @P1 IMAD.MOV.U32 R31, RZ, RZ, R5 ;  /* 0x000000ffff1f1224 */ /* 0x001fe400078e0005 */
[----:B------:R-:W-:-:S05]  /*50870*/  @P1 IMAD.MOV.U32 R30, RZ, RZ, R3 ;  /* 0x000000ffff1e1224 */ /* 0x000fca00078e0003 */
[----:B------:R-:W4:Y:S04]  /*50880*/  @P1 LDG.E.U8 R42, desc[UR44][R30.64] ;  /* 0x0000002c1e2a1981 */ /* 0x000f28000c1e1100 */
[----:B------:R-:W-:Y:S04]  /*50890*/  STL [R1+0x6650], R36 ;  /* 0x0066502401007387 */ /* 0x000fe80000100800 */
[----:B------:R-:W4:Y:S04]  /*508a0*/  LDL R4, [R1+0x4b04] ;  /* 0x004b040001047983 */ /* 0x000f280000100800 */
[----:B------:R-:W4:Y:S04]  /*508b0*/  LDL R0, [R1+0x4b08] ;  /* 0x004b080001007983 */ /* 0x000f280000100800 */
[----:B------:R-:W4:Y:S01]  /*508c0*/  LDL R17, [R1+0x4b00] ;  /* 0x004b000001117983 */ /* 0x000f220000100800 */
[----:B------:R-:W-:-:S02]  /*508d0*/  ISETP.GT.AND P2, PT, R2, 0x7e, PT ;  /* 0x0000007e0200780c */ /* 0x000fc40003f44270 */
[----:B------:R-:W-:Y:S01]  /*508e0*/  ISETP.GT.AND P1, PT, R2, 0x7f, PT ;  /* 0x0000007f0200780c */ /* 0x000fe20003f24270 */
[----:B--2---:R-:W-:Y:S04]  /*508f0*/  STL [R1+0x6654], R38 ;  /* 0x0066542601007387 */ /* 0x004fe80000100800 */
[----:B-1----:R-:W2:Y:S04]  /*50900*/  LDL R18, [R1+0x4afc] ;  /* 0x004afc0001127983 */ /* 0x002ea80000100800 */
[----:B------:R-:W2:Y:S04]  /*50910*/  LDL R16, [R1+0x4af4] ;  /* 0x004af40001107983 */ /* 0x000ea80000100800 */
[----:B------:R-:W2:Y:S04]  /*50920*/  LDL R15, [R1+0x4af8] ;  /* 0x004af800010f7983 */ /* 0x000ea80000100800 */
[----:B------:R-:W2:Y:S04]  /*50930*/  LDL R10, [R1+0x4aec] ;  /* 0x004aec00010a7983 */ /* 0x000ea80000100800 */
[----:B------:R-:W2:Y:S04]  /*50940*/  LDL R9, [R1+0x4af0] ;  /* 0x004af00001097983 */ /* 0x000ea80000100800 */
[----:B---3--:R-:W-:Y:S04]  /*50950*/  STL [R1+0x6658], R40 ;  /* 0x0066582801007387 */ /* 0x008fe80000100800 */
[----:B------:R-:W3:Y:S04]  /*50960*/  LDL R8, [R1+0x4ae4] ;  /* 0x004ae40001087983 */ /* 0x000ee80000100800 */
[----:B------:R-:W3:Y:S04]  /*50970*/  LDL R7, [R1+0x4ae8] ;  /* 0x004ae80001077983 */ /* 0x000ee80000100800 */
[----:B------:R-:W3:Y:S04]  /*50980*/  LDL R6, [R1+0x4adc] ;  /* 0x004adc0001067983 */ /* 0x000ee80000100800 */
[----:B------:R-:W3:Y:S04]  /*50990*/  LDL R5, [R1+0x4ae0] ;  /* 0x004ae00001057983 */ /* 0x000ee80000100800 */
[----:B------:R-:W3:Y:S04]  /*509a0*/  LDL R3, [R1+0x4ad8] ;  /* 0x004ad80001037983 */ /* 0x000ee80000100800 */
[----:B----4-:R-:W-:Y:S04]  /*509b0*/  STL [R1+0x665c], R42 ;  /* 0x00665c2a01007387 */ /* 0x010fe80000100800 */
[----:B------:R0:W-:Y:S04]  /*509c0*/  STL [R1+0x6660], R2 ;  /* 0x0066600201007387 */ /* 0x0001e80000100800 */
[----:B0-----:R-:W4:Y:S01]  /*509d0*/  LDL R2, [R1+0x4acc] ;  /* 0x004acc0001027983 */ /* 0x001f220000100800 */
[----:B------:R-:W-:-:S03]  /*509e0*/  @P2 IMAD.MOV.U32 R31, RZ, RZ, R4 ;  /* 0x000000ffff1f2224 */ /* 0x000fc600078e0004 */
[----:B------:R-:W4:Y:S01]  /*509f0*/  LDL R4, [R1+0x4ad4] ;  /* 0x004ad40001047983 */ /* 0x000f220000100800 */
[----:B------:R-:W-:-:S03]  /*50a00*/  @P2 IMAD.MOV.U32 R30, RZ, RZ, R0 ;  /* 0x000000ffff1e2224 */ /* 0x000fc600078e0000 */
[----:B------:R-:W4:Y:S01]  /*50a10*/  LDL R0, [R1+0x4ad0] ;  /* 0x004ad00001007983 */ /* 0x000f220000100800 */
[----:B------:R-:W-:Y:S02]  /*50a20*/  PRMT R44, RZ, 0x7610, R44 ;  /* 0x00007610ff2c7816 */ /* 0x000fe4000000002c */
[----:B------:R-:W-:-:S04]  /*50a30*/  PRMT R46, RZ, 0x7610, R46 ;  /* 0x00007610ff2e7816 */ /* 0x000fc8000000002e */
[----:B------:R0:W4:Y:S01]  /*50a40*/  @P2 LDG.E.U8 R44, desc[UR44][R30.64] ;  /* 0x0000002c1e2c2981 */ /* 0x000122000c1e1100 */
[----:B------:R-:W-:Y:S01]  /*50a50*/  PRMT R48, RZ, 0x7610, R48 ;  /* 0x00007610ff307816 */ /* 0x000fe20000000030 */
[----:B0-----:R-:W-:Y:S01]  /*50a60*/  @P2 IMAD.MOV.U32 R30, RZ, RZ, R17 ;  /* 0x000000ffff1e2224 */ /* 0x001fe200078e0011 */
[----:B------:R-:W-:Y:S02]  /*50a70*/  PRMT R50, RZ, 0x7610, R50 ;  /* 0x00007610ff327816 */ /* 0x000fe40000000032 */
[----:B------:R-:W-:Y:S02]  /*50a80*/  PRMT R52, RZ, 0x7610, R52 ;  /* 0x00007610ff347816 */ /* 0x000fe40000000034 */
[----:B------:R-:W-:Y:S02]  /*50a90*/  PRMT R54, RZ, 0x7610, R54 ;  /* 0x00007610ff367816 */ /* 0x000fe40000000036 */
[----:B------:R-:W-:Y:S02]  /*50aa0*/  PRMT R55, RZ, 0x7610, R55 ;  /* 0x00007610ff377816 */ /* 0x000fe40000000037 */
[----:B------:R-:W-:Y:S01]  /*50ab0*/  PRMT R56, RZ, 0x7610, R56 ;  /* 0x00007610ff387816 */ /* 0x000fe20000000038 */
[----:B--2---:R-:W-:-:S05]  /*50ac0*/  @P2 IMAD.MOV.U32 R31, RZ, RZ, R18 ;  /* 0x000000ffff1f2224 */ /* 0x004fca00078e0012 */
[----:B------:R0:W2:Y:S02]  /*50ad0*/  @P2 LDG.E.U8 R46, desc[UR44][R30.64] ;  /* 0x0000002c1e2e2981 */ /* 0x0000a4000c1e1100 */
[----:B0-----:R-:W-:Y:S02]  /*50ae0*/  @P2 IMAD.MOV.U32 R30, RZ, RZ, R15 ;  /* 0x000000ffff1e2224 */ /* 0x001fe400078e000f */
[----:B------:R-:W-:-:S05]  /*50af0*/  @P2 IMAD.MOV.U32 R31, RZ, RZ, R16 ;  /* 0x000000ffff1f2224 */ /* 0x000fca00078e0010 */
[----:B------:R0:W2:Y:S02]  /*50b00*/  @P2 LDG.E.U8 R48, desc[UR44][R30.64] ;  /* 0x0000002c1e302981 */ /* 0x0000a4000c1e1100 */
[----:B0-----:R-:W-:Y:S02]  /*50b10*/  @P2 IMAD.MOV.U32 R30, RZ, RZ, R9 ;  /* 0x000000ffff1e2224 */ /* 0x001fe400078e0009 */
[----:B------:R-:W-:-:S05]  /*50b20*/  @P2 IMAD.MOV.U32 R31, RZ, RZ, R10 ;  /* 0x000000ffff1f2224 */ /* 0x000fca00078e000a */
[----:B------:R3:W2:Y:S02]  /*50b30*/  @P2 LDG.E.U8 R50, desc[UR44][R30.64] ;  /* 0x0000002c1e322981 */ /* 0x0006a4000c1e1100 */
[----:B---3--:R-:W-:Y:S02]  /*50b40*/  @P1 IMAD.MOV.U32 R30, RZ, RZ, R7 ;  /* 0x000000ffff1e1224 */ /* 0x008fe400078e0007 */
[----:B------:R-:W-:-:S05]  /*50b50*/  @P1 IMAD.MOV.U32 R31, RZ, RZ, R8 ;  /* 0x000000ffff1f1224 */ /* 0x000fca00078e0008 */
[----:B------:R0:W3:Y:S02]  /*50b60*/  @P1 LDG.E.U8 R52, desc[UR44][R30.64] ;  /* 0x0000002c1e341981 */ /* 0x0000e4000c1e1100 */
[----:B0-----:R-:W-:Y:S02]  /*50b70*/  @P1 IMAD.MOV.U32 R30, RZ, RZ, R5 ;  /* 0x000000ffff1e1224 */ /* 0x001fe400078e0005 */
[----:B------:R-:W-:-:S05]  /*50b80*/  @P1 IMAD.MOV.U32 R31, RZ, RZ, R6 ;  /* 0x000000ffff1f1224 */ /* 0x000fca00078e0006 */
[----:B------:R0:W2:Y:S02]  /*50b90*/  @P1 LDG.E.U8 R54, desc[UR44][R30.64] ;  /* 0x0000002c1e361981 */ /* 0x0000a4000c1e1100 */
[----:B0-----:R-:W-:Y:S02]  /*50ba0*/  @P1 IMAD.MOV.U32 R30, RZ, RZ, R3 ;  /* 0x000000ffff1e1224 */ /* 0x001fe400078e0003 */
[----:B----4-:R-:W-:-:S05]  /*50bb0*/  @P1 IMAD.MOV.U32 R31, RZ, RZ, R4 ;  /* 0x000000ffff1f1224 */ /* 0x010fca00078e0004 */
[----:B------:R0:W4:Y:S02]  /*50bc0*/  @P1 LDG.E.U8 R55, desc[UR44][R30.64] ;  /* 0x0000002c1e371981 */ /* 0x000124000c1e1100 */
[----:B0-----:R-:W-:Y:S02]  /*50bd0*/  @P1 IMAD.MOV.U32 R30, RZ, RZ, R0 ;  /* 0x000000ffff1e1224 */ /* 0x001fe400078e0000 */
[----:B------:R-:W-:-:S05]  /*50be0*/  @P1 IMAD.MOV.U32 R31, RZ, RZ, R2 ;  /* 0x000000ffff1f1224 */ /* 0x000fca00078e0002 */
[----:B------:R-:W4:Y:S04]  /*50bf0*/  @P1 LDG.E.U8 R56, desc[UR44][R30.64] ;  /* 0x0000002c1e381981 */ /* 0x000f28000c1e1100 */
[----:B---3--:R-:W-:Y:S01]  /*50c00*/  STL [R1+0x6664], R52 ;  /* 0x0066643401007387 */ /* 0x008fe20000100800 */
[----:B------:R-:W0:Y:S01]  /*50c10*/  S2R R0, SR_TID.X ;  /* 0x0000000000007919 */ /* 0x000e220000002100 */
[----:B------:R-:W-:Y:S06]  /*50c20*/  BAR.SYNC.DEFER_BLOCKING 0x0 ;  /* 0x0000000000007b1d */ /* 0x000fec0000010000 */
[----:B--2---:R-:W-:Y:S04]  /*50c30*/  STL [R1+0x6668], R54 ;  /* 0x0066683601007387 */ /* 0x004fe80000100800 */
[----:B----4-:R-:W-:Y:S04]  /*50c40*/  STL [R1+0x666c], R55 ;  /* 0x00666c3701007387 */ /* 0x010fe80000100800 */
[----:B------:R-:W2:Y:S04]  /*50c50*/  LDL.LU R38, [R1+0x720] ;  /* 0x0007200001267983 */ /* 0x000ea80000300800 */
[----:B------:R-:W3:Y:S04]  /*50c60*/  LDL.LU R36, [R1+0x71c] ;  /* 0x00071c0001247983 */ /* 0x000ee80000300800 */
[----:B------:R-:W4:Y:S04]  /*50c70*/  LDL.LU R18, [R1+0x718] ;  /* 0x0007180001127983 */ /* 0x000f280000300800 */
        /* <DEDUP_REMOVED lines=154> */
[----:B------:R0:W-:Y:S04]  /*51620*/  STL [R1+0x5bb4], R31 ;  /* 0x005bb41f01007387 */ /* 0x0001e80000100800 */
[----:B-1----:R-:W4:Y:S04]  /*51630*/  LDL.LU R30, [R1+0x5d4] ;  /* 0x0005d400011e7983 */ /* 0x002f280000300800 */
[----:B------:R-:W4:Y:S04]  /*51640*/  LDL.LU R56, [R1+0x5a0] ;  /* 0x0005a00001387983 */ /* 0x000f280000300800 */
[----:B------:R-:W4:Y:S04]  /*51650*/  LDL.LU R55, [R1+0x59c] ;  /* 0x00059c0001377983 */ /* 0x000f280000300800 */
[----:B------:R-:W4:Y:S04]  /*51660*/  LDL.LU R54, [R1+0x598] ;  /* 0x0005980001367983 */ /* 0x000f280000300800 */
[----:B------:R-:W4:Y:S04]  /*51670*/  LDL.LU R52, [R1+0x594] ;  /* 0x0005940001347983 */ /* 0x000f280000300800 */
[----:B------:R-:W4:Y:S04]  /*51680*/  LDL.LU R2, [R1+0x560] ;  /* 0x0005600001027983 */ /* 0x000f280000300800 */
[----:B------:R-:W4:Y:S01]  /*51690*/  LDL.LU R42, [R1+0x55c] ;  /* 0x00055c00012a7983 */ /* 0x000f220000300800 */
[----:B0-----:R-:W-:-:S03]  /*516a0*/  LOP3.LUT R31, R0, 0x1f, RZ, 0xc0, !PT ;  /* 0x0000001f001f7812 */ /* 0x001fc600078ec0ff */
[----:B------:R-:W4:Y:S04]  /*516b0*/  LDL.LU R40, [R1+0x558] ;  /* 0x0005580001287983 */ /* 0x000f280000300800 */
[----:B--2---:R0:W-:Y:S04]  /*516c0*/  STS.U8 [R31+UR4], R38 ;  /* 0x000000261f007988 */ /* 0x0041e80008000004 */
[----:B---3--:R1:W-:Y:S04]  /*516d0*/  STS.U8 [R31+UR4+0x20], R36 ;  /* 0x000020241f007988 */ /* 0x0083e80008000004 */
[----:B----4-:R2:W-:Y:S04]  /*516e0*/  STS.U8 [R31+UR4+0x40], R18 ;  /* 0x000040121f007988 */ /* 0x0105e80008000004 */
[----:B------:R3:W-:Y:S04]  /*516f0*/  STS.U8 [R31+UR4+0x60], R17 ;  /* 0x000060111f007988 */ /* 0x0007e80008000004 */
[----:B------:R4:W-:Y:S04]  /*51700*/  STS.U8 [R31+UR4+0x220], R16 ;  /* 0x000220101f007988 */ /* 0x0009e80008000004 */
[----:B------:R4:W-:Y:S04]  /*51710*/  STS.U8 [R31+UR4+0x200], R15 ;  /* 0x0002000f1f007988 */ /* 0x0009e80008000004 */
[----:B0-----:R-:W4:Y:S04]  /*51720*/  LDL.LU R38, [R1+0x554] ;  /* 0x0005540001267983 */ /* 0x001f280000300800 */
[----:B-1----:R-:W4:Y:S04]  /*51730*/  LDL.LU R36, [R1+0x520] ;  /* 0x0005200001247983 */ /* 0x002f280000300800 */
[----:B--2---:R-:W2:Y:S04]  /*51740*/  LDL.LU R18, [R1+0x51c] ;  /* 0x00051c0001127983 */ /* 0x004ea80000300800 */
[----:B---3--:R-:W3:Y:S04]  /*51750*/  LDL.LU R17, [R1+0x518] ;  /* 0x0005180001117983 */ /* 0x008ee80000300800 */
[----:B----4-:R-:W4:Y:S04]  /*51760*/  LDL.LU R16, [R1+0x514] ;  /* 0x0005140001107983 */ /* 0x010f280000300800 */
[----:B------:R0:W-:Y:S04]  /*51770*/  STS.U8 [R31+UR4+0x260], R47 ;  /* 0x0002602f1f007988 */ /* 0x0001e80008000004 */
[----:B------:R-:W4:Y:S04]  /*51780*/  LDL.LU R15, [R1+0x4e0] ;  /* 0x0004e000010f7983 */ /* 0x000f280000300800 */
[----:B------:R1:W-:Y:S04]  /*51790*/  STS.U8 [R31+UR4+0x240], R49 ;  /* 0x000240311f007988 */ /* 0x0003e80008000004 */
[----:B------:R1:W-:Y:S04]  /*517a0*/  STS.U8 [R31+UR4+0x440], R51 ;  /* 0x000440331f007988 */ /* 0x0003e80008000004 */
[----:B------:R1:W-:Y:S04]  /*517b0*/  STS.U8 [R31+UR4+0x460], R53 ;  /* 0x000460351f007988 */ /* 0x0003e80008000004 */
[----:B------:R1:W-:Y:S04]  /*517c0*/  STS.U8 [R31+UR4+0x400], R60 ;  /* 0x0004003c1f007988 */ /* 0x0003e80008000004 */
[----:B------:R1:W-:Y:S04]  /*517d0*/  STS.U8 [R31+UR4+0x420], R3 ;  /* 0x000420031f007988 */ /* 0x0003e80008000004 */
[----:B0-----:R-:W4:Y:S04]  /*517e0*/  LDL.LU R47, [R1+0x4dc] ;  /* 0x0004dc00012f7983 */ /* 0x001f280000300800 */
[----:B-1----:R-:W4:Y:S04]  /*517f0*/  LDL.LU R49, [R1+0x4d8] ;  /* 0x0004d80001317983 */ /* 0x002f280000300800 */
[----:B------:R-:W4:Y:S04]  /*51800*/  LDL.LU R51, [R1+0x4d4] ;  /* 0x0004d40001337983 */ /* 0x000f280000300800 */
[----:B------:R-:W4:Y:S04]  /*51810*/  LDL.LU R53, [R1+0x4a0] ;  /* 0x0004a00001357983 */ /* 0x000f280000300800 */
[----:B------:R-:W4:Y:S04]  /*51820*/  LDL.LU R60, [R1+0x49c] ;  /* 0x00049c00013c7983 */ /* 0x000f280000300800 */
        /* <DEDUP_REMOVED lines=37> */
[----:B0-----:R-:W4:Y:S04]  /*51a80*/  LDL.LU R42, [R1+0x360] ;  /* 0x00036000012a7983 */ /* 0x001f280000300800 */
[----:B-1----:R-:W4:Y:S04]  /*51a90*/  LDL.LU R40, [R1+0x35c] ;  /* 0x00035c0001287983 */ /* 0x002f280000300800 */
[----:B------:R0:W-:Y:S04]  /*51aa0*/  STS.U8 [R31+UR4+0xe00], R38 ;  /* 0x000e00261f007988 */ /* 0x0001e80008000004 */
[----:B------:R1:W-:Y:S04]  /*51ab0*/  STS.U8 [R31+UR4+0x1000], R36 ;  /* 0x001000241f007988 */ /* 0x0003e80008000004 */
[----:B--2---:R2:W-:Y:S04]  /*51ac0*/  STS.U8 [R31+UR4+0x1020], R18 ;  /* 0x001020121f007988 */ /* 0x0045e80008000004 */
[----:B---3--:R3:W-:Y:S04]  /*51ad0*/  STS.U8 [R31+UR4+0x1040], R17 ;  /* 0x001040111f007988 */ /* 0x0087e80008000004 */
[----:B----4-:R4:W-:Y:S04]  /*51ae0*/  STS.U8 [R31+UR4+0x1060], R16 ;  /* 0x001060101f007988 */ /* 0x0109e80008000004 */
        /* <DEDUP_REMOVED lines=41> */
[----:B------:R-:W-:Y:S04]  /*51d80*/  STS.U8 [R31+UR4+0x1a60], R30 ;  /* 0x001a601e1f007988 */ /* 0x000fe80008000004 */
        /* <DEDUP_REMOVED lines=9> */
[----:B--2---:R-:W-:Y:S04]  /*51e20*/  STS.U8 [R31+UR4+0x2000], R18 ;  /* 0x002000121f007988 */ /* 0x004fe80008000004 */
[----:B---3--:R-:W-:Y:S04]  /*51e30*/  STS.U8 [R31+UR4+0x2020], R17 ;  /* 0x002020111f007988 */ /* 0x008fe80008000004 */
[----:B----4-:R-:W-:Y:S04]  /*51e40*/  STS.U8 [R31+UR4+0x2040], R16 ;  /* 0x002040101f007988 */ /* 0x010fe80008000004 */
[----:B------:R-:W-:Y:S04]  /*51e50*/  STS.U8 [R31+UR4+0x2060], R15 ;  /* 0x0020600f1f007988 */ /* 0x000fe80008000004 */
[----:B------:R-:W-:Y:S04]  /*51e60*/  STS.U8 [R31+UR4+0x2220], R47 ;  /* 0x0022202f1f007988 */ /* 0x000fe80008000004 */
[----:B------:R-:W-:Y:S04]  /*51e70*/  STS.U8 [R31+UR4+0x2200], R49 ;  /* 0x002200311f007988 */ /* 0x000fe80008000004 */
[----:B------:R-:W-:Y:S04]  /*51e80*/  STS.U8 [R31+UR4+0x2260], R51 ;  /* 0x002260331f007988 */ /* 0x000fe80008000004 */
[----:B------:R-:W-:Y:S04]  /*51e90*/  STS.U8 [R31+UR4+0x2240], R53 ;  /* 0x002240351f007988 */ /* 0x000fe80008000004 */
[----:B------:R-:W-:Y:S04]  /*51ea0*/  STS.U8 [R31+UR4+0x2440], R60 ;  /* 0x0024403c1f007988 */ /* 0x000fe80008000004 */
[----:B------:R0:W-:Y:S04]  /*51eb0*/  STS.U8 [R31+UR4+0x2460], R3 ;  /* 0x002460031f007988 */ /* 0x0001e80008000004 */
[----:B------:R1:W-:Y:S04]  /*51ec0*/  STS.U8 [R31+UR4+0x2400], R4 ;  /* 0x002400041f007988 */ /* 0x0003e80008000004 */
[----:B0-----:R-:W2:Y:S04]  /*51ed0*/  LDL.LU R3, [R1+0x1dc] ;  /* 0x0001dc0001037983 */ /* 0x001ea80000300800 */
[----:B------:R0:W-:Y:S04]  /*51ee0*/  STS.U8 [R31+UR4+0x2420], R5 ;  /* 0x002420051f007988 */ /* 0x0001e80008000004 */
[----:B------:R3:W-:Y:S04]  /*51ef0*/  STS.U8 [R31+UR4+0x2660], R6 ;  /* 0x002660061f007988 */ /* 0x0007e80008000004 */
[----:B------:R4:W-:Y:S04]  /*51f00*/  STS.U8 [R31+UR4+0x2640], R7 ;  /* 0x002640071f007988 */ /* 0x0009e80008000004 */
[----:B------:R4:W-:Y:S04]  /*51f10*/  STS.U8 [R31+UR4+0x2620], R8 ;  /* 0x002620081f007988 */ /* 0x0009e80008000004 */
[----:B------:R4:W-:Y:S04]  /*51f20*/  STS.U8 [R31+UR4+0x2600], R9 ;  /* 0x002600091f007988 */ /* 0x0009e80008000004 */
[----:B-1----:R-:W2:Y:S04]  /*51f30*/  LDL.LU R4, [R1+0x1d8] ;  /* 0x0001d80001047983 */ /* 0x002ea80000300800 */
[----:B0-----:R-:W2:Y:S04]  /*51f40*/  LDL.LU R5, [R1+0x1d4] ;  /* 0x0001d40001057983 */ /* 0x001ea80000300800 */
[----:B---3--:R-:W3:Y:S04]  /*51f50*/  LDL.LU R6, [R1+0x1a0] ;  /* 0x0001a00001067983 */ /* 0x008ee80000300800 */
[----:B----4-:R-:W4:Y:S04]  /*51f60*/  LDL.LU R7, [R1+0x19c] ;  /* 0x00019c0001077983 */ /* 0x010f280000300800 */
        /* <DEDUP_REMOVED lines=31> */
[----:B--2---:R0:W-:Y:S04]  /*52160*/  STS.U8 [R31+UR4+0x2a00], R3 ;  /* 0x002a00031f007988 */ /* 0x0041e80008000004 */
[----:B------:R1:W-:Y:S04]  /*52170*/  STS.U8 [R31+UR4+0x2a60], R4 ;  /* 0x002a60041f007988 */ /* 0x0003e80008000004 */
[----:B0-----:R-:W2:Y:S04]  /*52180*/  LDL.LU R3, [R1+0x66cc] ;  /* 0x0066cc0001037983 */ /* 0x001ea80000300800 */
[----:B------:R0:W-:Y:S04]  /*52190*/  STS.U8 [R31+UR4+0x2a40], R5 ;  /* 0x002a40051f007988 */ /* 0x0001e80008000004 */
[----:B---3--:R3:W-:Y:S04]  /*521a0*/  STS.U8 [R31+UR4+0x2c40], R6 ;  /* 0x002c40061f007988 */ /* 0x0087e80008000004 */
[----:B----4-:R4:W-:Y:S04]  /*521b0*/  STS.U8 [R31+UR4+0x2c60], R7 ;  /* 0x002c60071f007988 */ /* 0x0109e80008000004 */
[----:B------:R4:W-:Y:S04]  /*521c0*/  STS.U8 [R31+UR4+0x2c00], R8 ;  /* 0x002c00081f007988 */ /* 0x0009e80008000004 */
[----:B------:R4:W-:Y:S04]  /*521d0*/  STS.U8 [R31+UR4+0x2c20], R9 ;  /* 0x002c20091f007988 */ /* 0x0009e80008000004 */
[----:B-1----:R-:W2:Y:S04]  /*521e0*/  LDL.LU R4, [R1+0x66c8] ;  /* 0x0066c80001047983 */ /* 0x002ea80000300800 */
[----:B0-----:R-:W2:Y:S04]  /*521f0*/  LDL.LU R5, [R1+0x66c4] ;  /* 0x0066c40001057983 */ /* 0x001ea80000300800 */
[----:B---3--:R-:W3:Y:S04]  /*52200*/  LDL.LU R6, [R1+0x66c0] ;  /* 0x0066c00001067983 */ /* 0x008ee80000300800 */
[----:B----4-:R-:W4:Y:S04]  /*52210*/  LDL.LU R7, [R1+0x66bc] ;  /* 0x0066bc0001077983 */ /* 0x010f280000300800 */
[----:B------:R-:W2:Y:S04]  /*52220*/  LDL.LU R8, [R1+0x66b8] ;  /* 0x0066b80001087983 */ /* 0x000ea80000300800 */
[----:B------:R-:W3:Y:S04]  /*52230*/  LDL.LU R9, [R1+0x66b4] ;  /* 0x0066b40001097983 */ /* 0x000ee80000300800 */
[----:B------:R0:W-:Y:S04]  /*52240*/  STS.U8 [R31+UR4+0x2e60], R10 ;  /* 0x002e600a1f007988 */ /* 0x0001e80008000004 */
[----:B------:R1:W-:Y:S04]  /*52250*/  STS.U8 [R31+UR4+0x2e40], R39 ;  /* 0x002e40271f007988 */ /* 0x0003e80008000004 */
[----:B------:R1:W-:Y:S04]  /*52260*/  STS.U8 [R31+UR4+0x2e20], R41 ;  /* 0x002e20291f007988 */ /* 0x0003e80008000004 */
[----:B------:R1:W-:Y:S04]  /*52270*/  STS.U8 [R31+UR4+0x2e00], R43 ;  /* 0x002e002b1f007988 */ /* 0x0003e80008000004 */
[----:B------:R1:W-:Y:S04]  /*52280*/  STS.U8 [R31+UR4+0x3000], R45 ;  /* 0x0030002d1f007988 */ /* 0x0003e80008000004 */
[----:B0-----:R-:W4:Y:S04]  /*52290*/  LDL.LU R10, [R1+0x66b0] ;  /* 0x0066b000010a7983 */ /* 0x001f280000300800 */
[----:B-1----:R-:W2:Y:S04]  /*522a0*/  LDL.LU R39, [R1+0x66ac] ;  /* 0x0066ac0001277983 */ /* 0x002ea80000300800 */
[----:B------:R-:W3:Y:S04]  /*522b0*/  LDL.LU R41, [R1+0x66a8] ;  /* 0x0066a80001297983 */ /* 0x000ee80000300800 */
[----:B------:R-:W4:Y:S04]  /*522c0*/  LDL.LU R43, [R1+0x66a4] ;  /* 0x0066a400012b7983 */ /* 0x000f280000300800 */
[----:B------:R-:W2:Y:S04]  /*522d0*/  LDL.LU R45, [R1+0x66a0] ;  /* 0x0066a000012d7983 */ /* 0x000ea80000300800 */
[----:B------:R0:W-:Y:S04]  /*522e0*/  STS.U8 [R31+UR4+0x3020], R30 ;  /* 0x0030201e1f007988 */ /* 0x0001e80008000004 */
[----:B------:R1:W-:Y:S04]  /*522f0*/  STS.U8 [R31+UR4+0x3040], R56 ;  /* 0x003040381f007988 */ /* 0x0003e80008000004 */
[----:B------:R1:W-:Y:S04]  /*52300*/  STS.U8 [R31+UR4+0x3060], R55 ;  /* 0x003060371f007988 */ /* 0x0003e80008000004 */
[----:B------:R1:W-:Y:S04]  /*52310*/  STS.U8 [R31+UR4+0x3220], R54 ;  /* 0x003220361f007988 */ /* 0x0003e80008000004 */
[----:B------:R1:W-:Y:S04]  /*52320*/  STS.U8 [R31+UR4+0x3200], R52 ;  /* 0x003200341f007988 */ /* 0x0003e80008000004 */
[----:B------:R1:W-:Y:S04]  /*52330*/  STS.U8 [R31+UR4+0x3260], R2 ;  /* 0x003260021f007988 */ /* 0x0003e80008000004 */
[----:B0-----:R-:W3:Y:S04]  /*52340*/  LDL.LU R30, [R1+0x704] ;  /* 0x00070400011e7983 */ /* 0x001ee80000300800 */
[----:B-1----:R-:W3:Y:S04]  /*52350*/  LDL.LU R56, [R1+0x6d0] ;  /* 0x0006d00001387983 */ /* 0x002ee80000300800 */
[----:B------:R-:W3:Y:S04]  /*52360*/  LDL.LU R55, [R1+0x6cc] ;  /* 0x0006cc0001377983 */ /* 0x000ee80000300800 */
[----:B------:R-:W3:Y:S04]  /*52370*/  LDL.LU R54, [R1+0x6c8] ;  /* 0x0006c80001367983 */ /* 0x000ee80000300800 */
[----:B------:R-:W3:Y:S04]  /*52380*/  LDL.LU R52, [R1+0x6c4] ;  /* 0x0006c40001347983 */ /* 0x000ee80000300800 */
[----:B------:R0:W-:Y:S04]  /*52390*/  STS.U8 [R31+UR4+0x3240], R42 ;  /* 0x0032402a1f007988 */ /* 0x0001e80008000004 */
[----:B------:R-:W3:Y:S04]  /*523a0*/  LDL.LU R2, [R1+0x690] ;  /* 0x0006900001027983 */ /* 0x000ee80000300800 */
        /* <DEDUP_REMOVED lines=24> */
[----:B0-----:R-:W3:Y:S04]  /*52530*/  LDL.LU R60, [R1+0x5cc] ;  /* 0x0005cc00013c7983 */ /* 0x001ee80000300800 */
[----:B--2---:R-:W-:Y:S04]  /*52540*/  STL [R1+0x577c], R45 ;  /* 0x00577c2d01007387 */ /* 0x004fe80000100800 */
[----:B------:R-:W-:Y:S04]  /*52550*/  STL [R1+0x5784], R45 ;  /* 0x0057842d01007387 */ /* 0x000fe80000100800 */
[----:B------:R-:W-:Y:S04]  /*52560*/  STL [R1+0x5bb8], R45 ;  /* 0x005bb82d01007387 */ /* 0x000fe80000100800 */
[----:B----4-:R-:W-:Y:S04]  /*52570*/  STL [R1+0x5bc0], R43 ;  /* 0x005bc02b01007387 */ /* 0x010fe80000100800 */
        /* <DEDUP_REMOVED lines=331> */
[----:B------:R-:W-:Y:S04]  /*53a30*/  STS.U8 [R31+UR4+0x3a20], R45 ;  /* 0x003a202d1f007988 */ /* 0x000fe80008000004 */
[----:B------:R-:W-:Y:S04]  /*53a40*/  STL [R1+0x6624], R43 ;  /* 0x0066242b01007387 */ /* 0x000fe80000100800 */
[----:B------:R-:W-:Y:S04]  /*53a50*/  STS.U8 [R31+UR4+0x3a00], R43 ;  /* 0x003a002b1f007988 */ /* 0x000fe80008000004 */
[----:B------:R0:W-:Y:S04]  /*53a60*/  STL [R1+0x6674], R43 ;  /* 0x0066742b01007387 */ /* 0x0001e80000100800 */
[----:B---3--:R-:W-:Y:S04]  /*53a70*/  STS.U8 [R31+UR4+0x3a60], R41 ;  /* 0x003a60291f007988 */ /* 0x008fe80008000004 */
[----:B------:R-:W-:Y:S04]  /*53a80*/  STS.U8 [R31+UR4+0x3a40], R39 ;  /* 0x003a40271f007988 */ /* 0x000fe80008000004 */
[----:B0-----:R-:W2:Y:S04]  /*53a90*/  LDL.LU R43, [R1+0x708] ;  /* 0x00070800012b7983 */ /* 0x001ea80000300800 */
[----:B------:R-:W-:Y:S04]  /*53aa0*/  STL [R1+0x5bc4], R41 ;  /* 0x005bc42901007387 */ /* 0x000fe80000100800 */
[----:B------:R0:W-:Y:S04]  /*53ab0*/  STL [R1+0x6678], R41 ;  /* 0x0066782901007387 */ /* 0x0001e80000100800 */
[----:B0-----:R-:W3:Y:S04]  /*53ac0*/  LDL.LU R41, [R1+0x70c] ;  /* 0x00070c0001297983 */ /* 0x001ee80000300800 */
[----:B------:R0:W-:Y:S04]  /*53ad0*/  STL [R1+0x667c], R39 ;  /* 0x00667c2701007387 */ /* 0x0001e80000100800 */
[----:B0-----:R-:W4:Y:S01]  /*53ae0*/  LDL.LU R39, [R1+0x710] ;  /* 0x0007100001277983 */ /* 0x001f220000300800 */
[----:B------:R-:W0:Y:S03]  /*53af0*/  S2R R45, SR_TID.X ;  /* 0x00000000002d7919 */ /* 0x000e260000002100 */
[----:B------:R-:W-:Y:S04]  /*53b00*/  STS.U8 [R31+UR4+0x3c40], R10 ;  /* 0x003c400a1f007988 */ /* 0x000fe80008000004 */
[----:B------:R-:W-:Y:S04]  /*53b10*/  STL [R1+0x6680], R10 ;  /* 0x0066800a01007387 */ /* 0x000fe80000100800 */
        /* <DEDUP_REMOVED lines=9> */
[----:B------:R-:W-:Y:S04]  /*53bb0*/  STS.U8 [R31+UR4+0x3e20], R4 ;  /* 0x003e20041f007988 */ /* 0x000fe80008000004 */
[----:B------:R-:W-:Y:S04]  /*53bc0*/  STL [R1+0x6698], R3 ;  /* 0x0066980301007387 */ /* 0x000fe80000100800 */
[----:B------:R-:W-:Y:S04]  /*53bd0*/  STS.U8 [R31+UR4+0x3e00], R3 ;  /* 0x003e00031f007988 */ /* 0x000fe80008000004 */
[----:B------:R1:W-:Y:S04]  /*53be0*/  STL [R1+0x6694], R31 ;  /* 0x0066941f01007387 */ /* 0x0003e80000100800 */
[----:B-1----:R-:W2:Y:S04]  /*53bf0*/  LDL.LU R31, [R1+0x5c8] ;  /* 0x0005c800011f7983 */ /* 0x002ea80000300800 */
[----:B------:R-:W2:Y:S04]  /*53c00*/  LDL.LU R3, [R1+0x5c4] ;  /* 0x0005c40001037983 */ /* 0x000ea80000300800 */
[----:B------:R-:W2:Y:S04]  /*53c10*/  LDL.LU R4, [R1+0x590] ;  /* 0x0005900001047983 */ /* 0x000ea80000300800 */
[----:B------:R-:W2:Y:S04]  /*53c20*/  LDL.LU R5, [R1+0x58c] ;  /* 0x00058c0001057983 */ /* 0x000ea80000300800 */
[----:B------:R-:W2:Y:S04]  /*53c30*/  LDL.LU R6, [R1+0x588] ;  /* 0x0005880001067983 */ /* 0x000ea80000300800 */
[----:B------:R-:W2:Y:S04]  /*53c40*/  LDL.LU R7, [R1+0x584] ;  /* 0x0005840001077983 */ /* 0x000ea80000300800 */
[----:B------:R-:W2:Y:S01]  /*53c50*/  LDL.LU R8, [R1+0x550] ;  /* 0x0005500001087983 */ /* 0x000ea20000300800 */
[----:B0-----:R-:W-:-:S03]  /*53c60*/  LOP3.LUT R45, R45, 0x1f, RZ, 0xc0, !PT ;  /* 0x0000001f2d2d7812 */ /* 0x001fc600078ec0ff */
[----:B------:R-:W2:Y:S04]  /*53c70*/  LDL.LU R9, [R1+0x54c] ;  /* 0x00054c0001097983 */ /* 0x000ea80000300800 */
[----:B------:R-:W2:Y:S01]  /*53c80*/  LDL.LU R10, [R1+0x548] ;  /* 0x00054800010a7983 */ /* 0x000ea20000300800 */
[----:B------:R-:W-:-:S05]  /*53c90*/  LOP3.LUT R45, R45, 0x8, RZ, 0x3c, !PT ;  /* 0x000000082d2d7812 */ /* 0x000fca00078e3cff */
[----:B----4-:R0:W-:Y:S04]  /*53ca0*/  STS.U8 [R45+UR4+0x80], R39 ;  /* 0x000080272d007988 */ /* 0x0101e80008000004 */
[----:B---3--:R1:W-:Y:S04]  /*53cb0*/  STS.U8 [R45+UR4+0xa0], R41 ;  /* 0x0000a0292d007988 */ /* 0x0083e80008000004 */
[----:B--2---:R2:W-:Y:S04]  /*53cc0*/  STS.U8 [R45+UR4+0xc0], R43 ;  /* 0x0000c02b2d007988 */ /* 0x0045e80008000004 */
        /* <DEDUP_REMOVED lines=37> */
[----:B0-----:R-:W4:Y:S04]  /*53f20*/  LDL.LU R49, [R1+0x40c] ;  /* 0x00040c0001317983 */ /* 0x001f280000300800 */
[----:B-1----:R-:W4:Y:S04]  /*53f30*/  LDL.LU R51, [R1+0x408] ;  /* 0x0004080001337983 */ /* 0x002f280000300800 */
        /* <DEDUP_REMOVED lines=17> */
[----:B0-----:R-:W4:Y:S04]  /*54050*/  LDL.LU R8, [R1+0x384] ;  /* 0x0003840001087983 */ /* 0x001f280000300800 */
[----:B-1----:R-:W4:Y:S04]  /*54060*/  LDL.LU R9, [R1+0x350] ;  /* 0x0003500001097983 */ /* 0x002f280000300800 */
[----:B------:R-:W4:Y:S04]  /*54070*/  LDL.LU R10, [R1+0x34c] ;  /* 0x00034c00010a7983 */ /* 0x000f280000300800 */
        /* <DEDUP_REMOVED lines=105> */
[----:B------:R-:W4:Y:S04]  /*54710*/  LDL.LU R60, [R1] ;  /* 0x00000000013c7983 */ /* 0x000f280000300800 */
        /* <DEDUP_REMOVED lines=12> */
[----:B---3--:R0:W-:Y:S04]  /*547e0*/  STS.U8 [R45+UR4+0x3080], R30 ;  /* 0x0030801e2d007988 */ /* 0x0081e80008000004 */
[----:B----4-:R1:W-:Y:S04]  /*547f0*/  STS.U8 [R45+UR4+0x30a0], R56 ;  /* 0x0030a0382d007988 */ /* 0x0103e80008000004 */
[----:B------:R2:W-:Y:S04]  /*54800*/  STS.U8 [R45+UR4+0x30c0], R55 ;  /* 0x0030c0372d007988 */ /* 0x0005e80008000004 */
[----:B0-----:R-:W3:Y:S04]  /*54810*/  LDL.LU R30, [R1+0x700] ;  /* 0x00070000011e7983 */ /* 0x001ee80000300800 */
[----:B-1----:R-:W4:Y:S04]  /*54820*/  LDL.LU R56, [R1+0x6fc] ;  /* 0x0006fc0001387983 */ /* 0x002f280000300800 */
[----:B------:R0:W-:Y:S04]  /*54830*/  STS.U8 [R45+UR4+0x30e0], R54 ;  /* 0x0030e0362d007988 */ /* 0x0001e80008000004 */
[----:B--2---:R-:W2:Y:S04]  /*54840*/  LDL.LU R55, [R1+0x6f8] ;  /* 0x0006f80001377983 */ /* 0x004ea80000300800 */
[----:B------:R1:W-:Y:S04]  /*54850*/  STS.U8 [R45+UR4+0x32a0], R52 ;  /* 0x0032a0342d007988 */ /* 0x0003e80008000004 */
[----:B------:R1:W-:Y:S04]  /*54860*/  STS.U8 [R45+UR4+0x3280], R2 ;  /* 0x003280022d007988 */ /* 0x0003e80008000004 */
[----:B------:R1:W-:Y:S04]  /*54870*/  STS.U8 [R45+UR4+0x32e0], R42 ;  /* 0x0032e02a2d007988 */ /* 0x0003e80008000004 */
[----:B------:R1:W-:Y:S04]  /*54880*/  STS.U8 [R45+UR4+0x32c0], R40 ;  /* 0x0032c0282d007988 */ /* 0x0003e80008000004 */
[----:B------:R1:W-:Y:S04]  /*54890*/  STS.U8 [R45+UR4+0x34c0], R38 ;  /* 0x0034c0262d007988 */ /* 0x0003e80008000004 */
[----:B0-----:R-:W2:Y:S04]  /*548a0*/  LDL.LU R54, [R1+0x6f4] ;  /* 0x0006f40001367983 */ /* 0x001ea80000300800 */
[----:B-1----:R-:W2:Y:S04]  /*548b0*/  LDL.LU R52, [R1+0x6c0] ;  /* 0x0006c00001347983 */ /* 0x002ea80000300800 */
[----:B------:R-:W2:Y:S04]  /*548c0*/  LDL.LU R2, [R1+0x6bc] ;  /* 0x0006bc0001027983 */ /* 0x000ea80000300800 */
[----:B------:R-:W2:Y:S04]  /*548d0*/  LDL.LU R42, [R1+0x6b8] ;  /* 0x0006b800012a7983 */ /* 0x000ea80000300800 */
[----:B------:R-:W2:Y:S04]  /*548e0*/  LDL.LU R40, [R1+0x6b4] ;  /* 0x0006b40001287983 */ /* 0x000ea80000300800 */
[----:B------:R0:W-:Y:S04]  /*548f0*/  STS.U8 [R45+UR4+0x34e0], R36 ;  /* 0x0034e0242d007988 */ /* 0x0001e80008000004 */
[----:B------:R-:W2:Y:S04]  /*54900*/  LDL.LU R38, [R1+0x680] ;  /* 0x0006800001267983 */ /* 0x000ea80000300800 */
        /* <DEDUP_REMOVED lines=15> */
[----:B0-----:R-:W2:Y:S04]  /*54a00*/  LDL.LU R49, [R1+0x634] ;  /* 0x0006340001317983 */ /* 0x001ea80000300800 */
[----:B-1----:R-:W2:Y:S04]  /*54a10*/  LDL.LU R51, [R1+0x600] ;  /* 0x0006000001337983 */ /* 0x002ea80000300800 */
[----:B------:R-:W2:Y:S04]  /*54a20*/  LDL.LU R53, [R1+0x5fc] ;  /* 0x0005fc0001357983 */ /* 0x000ea80000300800 */
[----:B------:R-:W2:Y:S04]  /*54a30*/  LDL.LU R60, [R1+0x5f8] ;  /* 0x0005f800013c7983 */ /* 0x000ea80000300800 */
[----:B------:R-:W-:Y:S04]  /*54a40*/  STS.U8 [R45+UR4+0x38e0], R61 ;  /* 0x0038e03d2d007988 */ /* 0x000fe80008000004 */
[----:B------:R-:W-:Y:S04]  /*54a50*/  STS.U8 [R45+UR4+0x3aa0], R37 ;  /* 0x003aa0252d007988 */ /* 0x000fe80008000004 */
[----:B------:R-:W-:Y:S04]  /*54a60*/  STS.U8 [R45+UR4+0x3a80], R35 ;  /* 0x003a80232d007988 */ /* 0x000fe80008000004 */
[----:B------:R-:W2:Y:S04]  /*54a70*/  LDL.LU R31, [R1+0x5f4] ;  /* 0x0005f400011f7983 */ /* 0x000ea80000300800 */
[----:B------:R-:W-:Y:S04]  /*54a80*/  STS.U8 [R45+UR4+0x3ae0], R33 ;  /* 0x003ae0212d007988 */ /* 0x000fe80008000004 */
[----:B------:R-:W2:Y:S04]  /*54a90*/  LDL.LU R4, [R1+0x5c0] ;  /* 0x0005c00001047983 */ /* 0x000ea80000300800 */
[----:B------:R-:W-:Y:S01]  /*54aa0*/  STS.U8 [R45+UR4+0x3ac0], R29 ;  /* 0x003ac01d2d007988 */ /* 0x000fe20008000004 */
[----:B------:R-:W-:-:S03]  /*54ab0*/  LOP3.LUT R0, R0, 0x1f, RZ, 0xc0, !PT ;  /* 0x0000001f00007812 */ /* 0x000fc600078ec0ff */
[----:B------:R-:W2:Y:S04]  /*54ac0*/  LDL.LU R5, [R1+0x5bc] ;  /* 0x0005bc0001057983 */ /* 0x000ea80000300800 */
[----:B------:R-:W-:Y:S04]  /*54ad0*/  STS.U8 [R45+UR4+0x3cc0], R19 ;  /* 0x003cc0132d007988 */ /* 0x000fe80008000004 */
[----:B------:R-:W2:Y:S04]  /*54ae0*/  LDL.LU R6, [R1+0x5b8] ;  /* 0x0005b80001067983 */ /* 0x000ea80000300800 */
        /* <DEDUP_REMOVED lines=13> */
[----:B------:R0:W-:Y:S04]  /*54bc0*/  STS.U8 [R45+UR4+0x3e80], R28 ;  /* 0x003e801c2d007988 */ /* 0x0001e80008000004 */
[----:B------:R-:W2:Y:S04]  /*54bd0*/  LDL.LU R43, [R1+0x53c] ;  /* 0x00053c00012b7983 */ /* 0x000ea80000300800 */
[----:B0-----:R-:W2:Y:S04]  /*54be0*/  LDL.LU R45, [R1+0x538] ;  /* 0x00053800012d7983 */ /* 0x001ea80000300800 */
[----:B---3--:R0:W-:Y:S04]  /*54bf0*/  STS.U8 [R3+UR4+0x100], R30 ;  /* 0x0001001e03007988 */ /* 0x0081e80008000004 */
[----:B----4-:R1:W-:Y:S04]  /*54c00*/  STS.U8 [R3+UR4+0x120], R56 ;  /* 0x0001203803007988 */ /* 0x0103e80008000004 */
[----:B--2---:R2:W-:Y:S04]  /*54c10*/  STS.U8 [R3+UR4+0x140], R55 ;  /* 0x0001403703007988 */ /* 0x0045e80008000004 */
        /* <DEDUP_REMOVED lines=35> */
[----:B------:R0:W-:Y:S04]  /*54e50*/  STS.U8 [R3+UR4+0x960], R31 ;  /* 0x0009601f03007988 */ /* 0x0001e80008000004 */
        /* <DEDUP_REMOVED lines=16> */
[----:B0-----:R-:W2:Y:S04]  /*54f60*/  LDL.LU R9, [R1+0x380] ;  /* 0x0003800001097983 */ /* 0x001ea80000300800 */
[----:B-1----:R-:W2:Y:S04]  /*54f70*/  LDL.LU R10, [R1+0x37c] ;  /* 0x00037c00010a7983 */ /* 0x002ea80000300800 */
[----:B------:R-:W2:Y:S04]  /*54f80*/  LDL.LU R39, [R1+0x378] ;  /* 0x0003780001277983 */ /* 0x000ea80000300800 */
[----:B------:R0:W-:Y:S04]  /*54f90*/  STS.U8 [R3+UR4+0xf20], R45 ;  /* 0x000f202d03007988 */ /* 0x0001e80008000004 */
[----:B------:R-:W2:Y:S04]  /*54fa0*/  LDL.LU R41, [R1+0x374] ;  /* 0x0003740001297983 */ /* 0x000ea80000300800 */
        /* <DEDUP_REMOVED lines=52> */
[----:B---3--:R-:W-:Y:S04]  /*552f0*/  STS.U8 [R3+UR4+0x1f20], R30 ;  /* 0x001f201e03007988 */ /* 0x008fe80008000004 */
[----:B----4-:R-:W-:Y:S04]  /*55300*/  STS.U8 [R3+UR4+0x1f00], R56 ;  /* 0x001f003803007988 */ /* 0x010fe80008000004 */
[----:B--2---:R-:W-:Y:S04]  /*55310*/  STS.U8 [R3+UR4+0x2100], R55 ;  /* 0x0021003703007988 */ /* 0x004fe80008000004 */
        /* <DEDUP_REMOVED lines=15> */
[----:B------:R0:W-:Y:S04]  /*55410*/  STS.U8 [R3+UR4+0x2900], R60 ;  /* 0x0029003c03007988 */ /* 0x0001e80008000004 */
[----:B0-----:R-:W2:Y:S04]  /*55420*/  LDL.LU R60, [R1+0x1fc] ;  /* 0x0001fc00013c7983 */ /* 0x001ea80000300800 */
        /* <DEDUP_REMOVED lines=31> */
[----:B0-----:R-:W2:Y:S04]  /*55620*/  LDL.LU R60, [R1+0x669c] ;  /* 0x00669c00013c7983 */ /* 0x001ea80000300800 */
        /* <DEDUP_REMOVED lines=48> */
[----:B0-----:R-:W4:Y:S04]  /*55930*/  LDL.LU R53, [R1+0x5e8] ;  /* 0x0005e80001357983 */ /* 0x001f280000300800 */
[----:B------:R-:W4:Y:S01]  /*55940*/  LDL.LU R31, [R1+0x5e4] ;  /* 0x0005e400011f7983 */ /* 0x000f220000300800 */
[----:B------:R-:W-:-:S03]  /*55950*/  LOP3.LUT R0, R0, 0x18, RZ, 0x3c, !PT ;  /* 0x0000001800007812 */ /* 0x000fc600078e3cff */
        /* <DEDUP_REMOVED lines=17> */
[----:B------:R-:W2:Y:S04]  /*55a70*/  LDL.LU R4, [R1+0x5ac] ;  /* 0x0005ac0001047983 */ /* 0x000ea80000300800 */
        /* <DEDUP_REMOVED lines=8> */
[----:B------:R0:W-:Y:S04]  /*55b00*/  STS.U8 [R0+UR4+0x180], R45 ;  /* 0x0001802d00007988 */ /* 0x0001e80008000004 */
[----:B------:R-:W2:Y:S04]  /*55b10*/  LDL.LU R43, [R1+0x528] ;  /* 0x00052800012b7983 */ /* 0x000ea80000300800 */
[----:B------:R1:W-:Y:S04]  /*55b20*/  STS.U8 [R0+UR4+0x1a0], R30 ;  /* 0x0001a01e00007988 */ /* 0x0003e80008000004 */
[----:B---3--:R3:W-:Y:S04]  /*55b30*/  STS.U8 [R0+UR4+0x1c0], R56 ;  /* 0x0001c03800007988 */ /* 0x0087e80008000004 */
[----:B----4-:R4:W-:Y:S04]  /*55b40*/  STS.U8 [R0+UR4+0x1e0], R55 ;  /* 0x0001e03700007988 */ /* 0x0109e80008000004 */
        /* <DEDUP_REMOVED lines=34> */
[----:B------:R0:W-:Y:S04]  /*55d70*/  STS.U8 [R0+UR4+0x9e0], R31 ;  /* 0x0009e01f00007988 */ /* 0x0001e80008000004 */
[----:B0-----:R-:W4:Y:S04]  /*55d80*/  LDL.LU R31, [R1+0x3e8] ;  /* 0x0003e800011f7983 */ /* 0x001f280000300800 */
[----:B--2---:R0:W-:Y:S04]  /*55d90*/  STS.U8 [R0+UR4+0xba0], R3 ;  /* 0x000ba00300007988 */ /* 0x0041e80008000004 */
[----:B------:R1:W-:Y:S04]  /*55da0*/  STS.U8 [R0+UR4+0xb80], R4 ;  /* 0x000b800400007988 */ /* 0x0003e80008000004 */
[----:B------:R2:W-:Y:S04]  /*55db0*/  STS.U8 [R0+UR4+0xbe0], R5 ;  /* 0x000be00500007988 */ /* 0x0005e80008000004 */
[----:B------:R2:W-:Y:S04]  /*55dc0*/  STS.U8 [R0+UR4+0xbc0], R6 ;  /* 0x000bc00600007988 */ /* 0x0005e80008000004 */
[----:B------:R2:W-:Y:S04]  /*55dd0*/  STS.U8 [R0+UR4+0xdc0], R7 ;  /* 0x000dc00700007988 */ /* 0x0005e80008000004 */
[----:B------:R2:W-:Y:S04]  /*55de0*/  STS.U8 [R0+UR4+0xde0], R8 ;  /* 0x000de00800007988 */ /* 0x0005e80008000004 */
[----:B0-----:R-:W4:Y:S04]  /*55df0*/  LDL.LU R3, [R1+0x3e4] ;  /* 0x0003e40001037983 */ /* 0x001f280000300800 */
[----:B-1----:R-:W4:Y:S04]  /*55e00*/  LDL.LU R4, [R1+0x3b0] ;  /* 0x0003b00001047983 */ /* 0x002f280000300800 */
[----:B--2---:R-:W2:Y:S04]  /*55e10*/  LDL.LU R5, [R1+0x3ac] ;  /* 0x0003ac0001057983 */ /* 0x004ea80000300800 */
        /* <DEDUP_REMOVED lines=12> */
[----:B---3--:R-:W3:Y:S04]  /*55ee0*/  LDL.LU R41, [R1+0x330] ;  /* 0x0003300001297983 */ /* 0x008ee80000300800 */
[----:B------:R-:W3:Y:S04]  /*55ef0*/  LDL.LU R43, [R1+0x32c] ;  /* 0x00032c00012b7983 */ /* 0x000ee80000300800 */
[----:B------:R0:W-:Y:S04]  /*55f00*/  STS.U8 [R0+UR4+0x1180], R30 ;  /* 0x0011801e00007988 */ /* 0x0001e80008000004 */
[----:B------:R-:W3:Y:S04]  /*55f10*/  LDL.LU R45, [R1+0x328] ;  /* 0x00032800012d7983 */ /* 0x000ee80000300800 */
[----:B------:R1:W-:Y:S04]  /*55f20*/  STS.U8 [R0+UR4+0x11a0], R56 ;  /* 0x0011a03800007988 */ /* 0x0003e80008000004 */
[----:B----4-:R4:W-:Y:S04]  /*55f30*/  STS.U8 [R0+UR4+0x11c0], R55 ;  /* 0x0011c03700007988 */ /* 0x0109e80008000004 */
[----:B------:R4:W-:Y:S04]  /*55f40*/  STS.U8 [R0+UR4+0x11e0], R54 ;  /* 0x0011e03600007988 */ /* 0x0009e80008000004 */
[----:B------:R4:W-:Y:S04]  /*55f50*/  STS.U8 [R0+UR4+0x13a0], R52 ;  /* 0x0013a03400007988 */ /* 0x0009e80008000004 */
[----:B------:R4:W-:Y:S04]  /*55f60*/  STS.U8 [R0+UR4+0x1380], R2 ;  /* 0x0013800200007988 */ /* 0x0009e80008000004 */
[----:B0-----:R-:W3:Y:S04]  /*55f70*/  LDL.LU R30, [R1+0x324] ;  /* 0x00032400011e7983 */ /* 0x001ee80000300800 */
[----:B-1----:R-:W3:Y:S04]  /*55f80*/  LDL.LU R56, [R1+0x2f0] ;  /* 0x0002f00001387983 */ /* 0x002ee80000300800 */
[----:B----4-:R-:W4:Y:S04]  /*55f90*/  LDL.LU R55, [R1+0x2ec] ;  /* 0x0002ec0001377983 */ /* 0x010f280000300800 */
        /* <DEDUP_REMOVED lines=27> */
[----:B------:R-:W-:Y:S04]  /*56150*/  STS.U8 [R0+UR4+0x19c0], R31 ;  /* 0x0019c01f00007988 */ /* 0x000fe80008000004 */
[----:B------:R0:W-:Y:S04]  /*56160*/  STS.U8 [R0+UR4+0x19e0], R3 ;  /* 0x0019e00300007988 */ /* 0x0001e80008000004 */
[----:B------:R-:W-:Y:S04]  /*56170*/  STS.U8 [R0+UR4+0x1ba0], R4 ;  /* 0x001ba00400007988 */ /* 0x000fe80008000004 */
[----:B--2---:R-:W-:Y:S04]  /*56180*/  STS.U8 [R0+UR4+0x1b80], R5 ;  /* 0x001b800500007988 */ /* 0x004fe80008000004 */
[----:B------:R1:W-:Y:S04]  /*56190*/  STS.U8 [R0+UR4+0x1be0], R6 ;  /* 0x001be00600007988 */ /* 0x0003e80008000004 */
[----:B------:R2:W-:Y:S04]  /*561a0*/  STS.U8 [R0+UR4+0x1bc0], R7 ;  /* 0x001bc00700007988 */ /* 0x0005e80008000004 */
[----:B------:R2:W-:Y:S04]  /*561b0*/  STS.U8 [R0+UR4+0x1dc0], R8 ;  /* 0x001dc00800007988 */ /* 0x0005e80008000004 */
[----:B0-----:R-:W4:Y:S04]  /*561c0*/  LDL.LU R3, [R1+0x1ec] ;  /* 0x0001ec0001037983 */ /* 0x001f280000300800 */
[----:B------:R-:W4:Y:S04]  /*561d0*/  LDL.LU R31, [R1+0x1e8] ;  /* 0x0001e800011f7983 */ /* 0x000f280000300800 */
[----:B-1----:R-:W4:Y:S04]  /*561e0*/  LDL.LU R6, [R1+0x1e4] ;  /* 0x0001e40001067983 */ /* 0x002f280000300800 */
[----:B--2---:R-:W2:Y:S04]  /*561f0*/  LDL.LU R7, [R1+0x1b0] ;  /* 0x0001b00001077983 */ /* 0x004ea80000300800 */
[----:B------:R0:W-:Y:S04]  /*56200*/  STS.U8 [R0+UR4+0x1de0], R9 ;  /* 0x001de00900007988 */ /* 0x0001e80008000004 */
[----:B------:R1:W-:Y:S04]  /*56210*/  STS.U8 [R0+UR4+0x1d80], R10 ;  /* 0x001d800a00007988 */ /* 0x0003e80008000004 */
[----:B------:R1:W-:Y:S04]  /*56220*/  STS.U8 [R0+UR4+0x1da0], R39 ;  /* 0x001da02700007988 */ /* 0x0003e80008000004 */
[----:B------:R-:W2:Y:S04]  /*56230*/  LDL.LU R8, [R1+0x1ac] ;  /* 0x0001ac0001087983 */ /* 0x000ea80000300800 */
[----:B---3--:R3:W-:Y:S04]  /*56240*/  STS.U8 [R0+UR4+0x1fe0], R41 ;  /* 0x001fe02900007988 */ /* 0x0087e80008000004 */
[----:B------:R3:W-:Y:S04]  /*56250*/  STS.U8 [R0+UR4+0x1fc0], R43 ;  /* 0x001fc02b00007988 */ /* 0x0007e80008000004 */
[----:B------:R-:W-:Y:S04]  /*56260*/  STS.U8 [R0+UR4+0x1fa0], R45 ;  /* 0x001fa02d00007988 */ /* 0x000fe80008000004 */
[----:B0-----:R-:W2:Y:S04]  /*56270*/  LDL.LU R9, [R1+0x1a8] ;  /* 0x0001a80001097983 */ /* 0x001ea80000300800 */
[----:B-1----:R-:W2:Y:S04]  /*56280*/  LDL.LU R10, [R1+0x1a4] ;  /* 0x0001a400010a7983 */ /* 0x002ea80000300800 */
[----:B------:R-:W2:Y:S04]  /*56290*/  LDL.LU R39, [R1+0x170] ;  /* 0x0001700001277983 */ /* 0x000ea80000300800 */
[----:B---3--:R-:W3:Y:S04]  /*562a0*/  LDL.LU R41, [R1+0x16c] ;  /* 0x00016c0001297983 */ /* 0x008ee80000300800 */
[----:B------:R-:W-:Y:S04]  /*562b0*/  STS.U8 [R0+UR4+0x1f80], R30 ;  /* 0x001f801e00007988 */ /* 0x000fe80008000004 */
[----:B------:R0:W-:Y:S04]  /*562c0*/  STS.U8 [R0+UR4+0x2180], R56 ;  /* 0x0021803800007988 */ /* 0x0001e80008000004 */
[----:B------:R-:W3:Y:S04]  /*562d0*/  LDL.LU R43, [R1+0x168] ;  /* 0x00016800012b7983 */ /* 0x000ee80000300800 */
        /* <DEDUP_REMOVED lines=37> */
[----:B------:R0:W-:Y:S04]  /*56530*/  STS.U8 [R0+UR4+0x29a0], R3 ;  /* 0x0029a00300007988 */ /* 0x0001e80008000004 */
[----:B------:R1:W-:Y:S04]  /*56540*/  STS.U8 [R0+UR4+0x29c0], R31 ;  /* 0x0029c01f00007988 */ /* 0x0003e80008000004 */
[----:B------:R1:W-:Y:S04]  /*56550*/  STS.U8 [R0+UR4+0x29e0], R6 ;  /* 0x0029e00600007988 */ /* 0x0003e80008000004 */
[----:B--2---:R2:W-:Y:S04]  /*56560*/  STS.U8 [R0+UR4+0x2ba0], R7 ;  /* 0x002ba00700007988 */ /* 0x0045e80008000004 */
[----:B0-----:R-:W4:Y:S04]  /*56570*/  LDL.LU R3, [R1+0x6698] ;  /* 0x0066980001037983 */ /* 0x001f280000300800 */
[----:B-1----:R-:W4:Y:S04]  /*56580*/  LDL.LU R31, [R1+0x6694] ;  /* 0x00669400011f7983 */ /* 0x002f280000300800 */
[----:B------:R-:W4:Y:S04]  /*56590*/  LDL.LU R6, [R1+0x6690] ;  /* 0x0066900001067983 */ /* 0x000f280000300800 */
[----:B------:R0:W-:Y:S04]  /*565a0*/  STS.U8 [R0+UR4+0x2b80], R8 ;  /* 0x002b800800007988 */ /* 0x0001e80008000004 */
[----:B--2---:R-:W2:Y:S04]  /*565b0*/  LDL.LU R7, [R1+0x668c] ;  /* 0x00668c0001077983 */ /* 0x004ea80000300800 */
[----:B------:R1:W-:Y:S04]  /*565c0*/  STS.U8 [R0+UR4+0x2be0], R9 ;  /* 0x002be00900007988 */ /* 0x0003e80008000004 */
[----:B------:R1:W-:Y:S04]  /*565d0*/  STS.U8 [R0+UR4+0x2bc0], R10 ;  /* 0x002bc00a00007988 */ /* 0x0003e80008000004 */
[----:B------:R1:W-:Y:S04]  /*565e0*/  STS.U8 [R0+UR4+0x2dc0], R39 ;  /* 0x002dc02700007988 */ /* 0x0003e80008000004 */
[----:B---3--:R3:W-:Y:S04]  /*565f0*/  STS.U8 [R0+UR4+0x2de0], R41 ;  /* 0x002de02900007988 */ /* 0x0087e80008000004 */
[----:B0-----:R-:W2:Y:S04]  /*56600*/  LDL.LU R8, [R1+0x6688] ;  /* 0x0066880001087983 */ /* 0x001ea80000300800 */
[----:B-1----:R-:W2:Y:S04]  /*56610*/  LDL.LU R9, [R1+0x6684] ;  /* 0x0066840001097983 */ /* 0x002ea80000300800 */
[----:B------:R-:W2:Y:S04]  /*56620*/  LDL.LU R10, [R1+0x6680] ;  /* 0x00668000010a7983 */ /* 0x000ea80000300800 */
[----:B------:R0:W-:Y:S04]  /*56630*/  STS.U8 [R0+UR4+0x2d80], R43 ;  /* 0x002d802b00007988 */ /* 0x0001e80008000004 */
[----:B------:R-:W2:Y:S04]  /*56640*/  LDL.LU R39, [R1+0x667c] ;  /* 0x00667c0001277983 */ /* 0x000ea80000300800 */
[----:B---3--:R-:W3:Y:S04]  /*56650*/  LDL.LU R41, [R1+0x6678] ;  /* 0x0066780001297983 */ /* 0x008ee80000300800 */
[----:B------:R1:W-:Y:S04]  /*56660*/  STS.U8 [R0+UR4+0x2da0], R56 ;  /* 0x002da03800007988 */ /* 0x0003e80008000004 */
[----:B------:R1:W-:Y:S04]  /*56670*/  STS.U8 [R0+UR4+0x2fe0], R55 ;  /* 0x002fe03700007988 */ /* 0x0003e80008000004 */
[----:B0-----:R-:W2:Y:S04]  /*56680*/  LDL.LU R43, [R1+0x6674] ;  /* 0x00667400012b7983 */ /* 0x001ea80000300800 */
[----:B----4-:R0:W-:Y:S04]  /*56690*/  STS.U8 [R0+UR4+0x2fc0], R54 ;  /* 0x002fc03600007988 */ /* 0x0101e80008000004 */
[----:B------:R4:W-:Y:S04]  /*566a0*/  STS.U8 [R0+UR4+0x2fa0], R52 ;  /* 0x002fa03400007988 */ /* 0x0009e80008000004 */
[----:B-1----:R-:W3:Y:S04]  /*566b0*/  LDL.LU R56, [R1+0x6670] ;  /* 0x0066700001387983 */ /* 0x002ee80000300800 */
[----:B------:R-:W2:Y:S04]  /*566c0*/  LDL.LU R55, [R1+0x666c] ;  /* 0x00666c0001377983 */ /* 0x000ea80000300800 */
[----:B------:R1:W-:Y:S04]  /*566d0*/  STS.U8 [R0+UR4+0x2f80], R2 ;  /* 0x002f800200007988 */ /* 0x0003e80008000004 */
[----:B0-----:R-:W3:Y:S04]  /*566e0*/  LDL.LU R54, [R1+0x6668] ;  /* 0x0066680001367983 */ /* 0x001ee80000300800 */
[----:B----4-:R-:W4:Y:S04]  /*566f0*/  LDL.LU R52, [R1+0x6664] ;  /* 0x0066640001347983 */ /* 0x010f280000300800 */
[----:B------:R0:W-:Y:S04]  /*56700*/  STS.U8 [R0+UR4+0x3180], R42 ;  /* 0x0031802a00007988 */ /* 0x0001e80008000004 */
[----:B------:R0:W-:Y:S04]  /*56710*/  STS.U8 [R0+UR4+0x31a0], R40 ;  /* 0x0031a02800007988 */ /* 0x0001e80008000004 */
[----:B------:R0:W-:Y:S04]  /*56720*/  STS.U8 [R0+UR4+0x31c0], R38 ;  /* 0x0031c02600007988 */ /* 0x0001e80008000004 */
[----:B-1----:R-:W2:Y:S04]  /*56730*/  LDL.LU R2, [R1+0x6660] ;  /* 0x0066600001027983 */ /* 0x002ea80000300800 */
[----:B------:R1:W-:Y:S04]  /*56740*/  STS.U8 [R0+UR4+0x31e0], R36 ;  /* 0x0031e02400007988 */ /* 0x0003e80008000004 */
[----:B------:R1:W-:Y:S04]  /*56750*/  STS.U8 [R0+UR4+0x33a0], R18 ;  /* 0x0033a01200007988 */ /* 0x0003e80008000004 */
[----:B0-----:R-:W3:Y:S04]  /*56760*/  LDL.LU R42, [R1+0x665c] ;  /* 0x00665c00012a7983 */ /* 0x001ee80000300800 */
[----:B------:R-:W4:Y:S04]  /*56770*/  LDL.LU R40, [R1+0x6658] ;  /* 0x0066580001287983 */ /* 0x000f280000300800 */
[----:B------:R-:W2:Y:S04]  /*56780*/  LDL.LU R38, [R1+0x6654] ;  /* 0x0066540001267983 */ /* 0x000ea80000300800 */
[----:B------:R0:W-:Y:S04]  /*56790*/  STS.U8 [R0+UR4+0x3380], R17 ;  /* 0x0033801100007988 */ /* 0x0001e80008000004 */
[----:B-1----:R-:W3:Y:S04]  /*567a0*/  LDL.LU R36, [R1+0x6650] ;  /* 0x0066500001247983 */ /* 0x002ee80000300800 */
[----:B------:R-:W4:Y:S04]  /*567b0*/  LDL.LU R18, [R1+0x664c] ;  /* 0x00664c0001127983 */ /* 0x000f280000300800 */
[----:B------:R1:W-:Y:S04]  /*567c0*/  STS.U8 [R0+UR4+0x33e0], R16 ;  /* 0x0033e01000007988 */ /* 0x0003e80008000004 */
[----:B------:R1:W-:Y:S04]  /*567d0*/  STS.U8 [R0+UR4+0x33c0], R15 ;  /* 0x0033c00f00007988 */ /* 0x0003e80008000004 */
[----:B------:R1:W-:Y:S04]  /*567e0*/  STS.U8 [R0+UR4+0x35c0], R47 ;  /* 0x0035c02f00007988 */ /* 0x0003e80008000004 */
[----:B------:R1:W-:Y:S04]  /*567f0*/  STS.U8 [R0+UR4+0x35e0], R49 ;  /* 0x0035e03100007988 */ /* 0x0003e80008000004 */
[----:B0-----:R-:W2:Y:S04]  /*56800*/  LDL.LU R17, [R1+0x6648] ;  /* 0x0066480001117983 */ /* 0x001ea80000300800 */
[----:B------:R0:W-:Y:S04]  /*56810*/  STS.U8 [R0+UR4+0x3580], R51 ;  /* 0x0035803300007988 */ /* 0x0001e80008000004 */
[----:B-1----:R-:W3:Y:S04]  /*56820*/  LDL.LU R16, [R1+0x6644] ;  /* 0x0066440001107983 */ /* 0x002ee80000300800 */
[----:B------:R-:W4:Y:S04]  /*56830*/  LDL.LU R15, [R1+0x6640] ;  /* 0x00664000010f7983 */ /* 0x000f280000300800 */
[----:B------:R1:W-:Y:S04]  /*56840*/  STS.U8 [R0+UR4+0x35a0], R53 ;  /* 0x0035a03500007988 */ /* 0x0003e80008000004 */
[----:B------:R-:W2:Y:S04]  /*56850*/  LDL.LU R47, [R1+0x663c] ;  /* 0x00663c00012f7983 */ /* 0x000ea80000300800 */
[----:B------:R-:W3:Y:S04]  /*56860*/  LDL.LU R49, [R1+0x6638] ;  /* 0x0066380001317983 */ /* 0x000ee80000300800 */
[----:B0-----:R-:W4:Y:S04]  /*56870*/  LDL.LU R51, [R1+0x6634] ;  /* 0x0066340001337983 */ /* 0x001f280000300800 */
[----:B-1----:R-:W2:Y:S04]  /*56880*/  LDL.LU R53, [R1+0x6630] ;  /* 0x0066300001357983 */ /* 0x002ea80000300800 */
[----:B------:R0:W-:Y:S04]  /*56890*/  STS.U8 [R0+UR4+0x37e0], R4 ;  /* 0x0037e00400007988 */ /* 0x0001e80008000004 */
[----:B------:R1:W-:Y:S04]  /*568a0*/  STS.U8 [R0+UR4+0x37c0], R5 ;  /* 0x0037c00500007988 */ /* 0x0003e80008000004 */
[----:B------:R-:W-:Y:S04]  /*568b0*/  STS.U8 [R0+UR4+0x37a0], R45 ;  /* 0x0037a02d00007988 */ /* 0x000fe80008000004 */
[----:B------:R-:W-:Y:S04]  /*568c0*/  STS.U8 [R0+UR4+0x3780], R30 ;  /* 0x0037801e00007988 */ /* 0x000fe80008000004 */
[----:B0-----:R-:W3:Y:S04]  /*568d0*/  LDL R4, [R1+0x2afc] ;  /* 0x002afc0001047983 */ /* 0x001ee80000100800 */
[----:B-1----:R-:W3:Y:S04]  /*568e0*/  LDL R5, [R1+0x2acc] ;  /* 0x002acc0001057983 */ /* 0x002ee80000100800 */
[----:B--2---:R-:W-:Y:S04]  /*568f0*/  STS.U8 [R0+UR4+0x3980], R53 ;  /* 0x0039803500007988 */ /* 0x004fe80008000004 */
[----:B----4-:R-:W-:Y:S04]  /*56900*/  STS.U8 [R0+UR4+0x39a0], R51 ;  /* 0x0039a03300007988 */ /* 0x010fe80008000004 */
[----:B---3--:R-:W-:Y:S04]  /*56910*/  STS.U8 [R0+UR4+0x39c0], R49 ;  /* 0x0039c03100007988 */ /* 0x008fe80008000004 */
        /* <DEDUP_REMOVED lines=13> */
[----:B0-----:R-:W2:Y:S01]  /*569f0*/  LDL.LU R0, [R1+0x662c] ;  /* 0x00662c0001007983 */ /* 0x001ea20000300800 */
[----:B------:R-:W-:Y:S01]  /*56a00*/  BAR.SYNC.DEFER_BLOCKING 0x0 ;  /* 0x0000000000007b1d */ /* 0x000fe20000010000 */
[----:B------:R-:W-:-:S04]  /*56a10*/  LOP3.LUT R30, R31, 0x60, RZ, 0xfc, !PT ;  /* 0x000000601f1e7812 */ /* 0x000fc800078efcff */
[----:B------:R-:W-:Y:S02]  /*56a20*/  ISETP.GE.AND P3, PT, R30, R2, PT ;  /* 0x000000021e00720c */ /* 0x000fe40003f66270 */
[----:B--2---:R-:W-:-:S11]  /*56a30*/  PRMT R0, RZ, 0x7610, R0 ;  /* 0x00007610ff007816 */ /* 0x004fd60000000000 */
[----:B------:R-:W2:Y:S01]  /*56a40*/  @!P3 LDG.E.U8 R0, desc[UR44][R4.64] ;  /* 0x0000002c0400b981 */ /* 0x000ea2000c1e1100 */
[----:B------:R-:W-:-:S04]  /*56a50*/  LOP3.LUT R45, R31, 0x20, RZ, 0xfc, !PT ;  /* 0x000000201f2d7812 */ /* 0x000fc800078efcff */
[----:B------:R-:W-:Y:S01]  /*56a60*/  ISETP.GE.AND P1, PT, R45, R2, PT ;  /* 0x000000022d00720c */ /* 0x000fe20003f26270 */
[----:B--2---:R0:W-:Y:S04]  /*56a70*/  STL [R1+0x1fb8], R0 ;  /* 0x001fb80001007387 */ /* 0x0041e80000100800 */
[----:B0-----:R-:W2:Y:S04]  /*56a80*/  LDL.LU R0, [R1+0x6628] ;  /* 0x0066280001007983 */ /* 0x001ea80000300800 */
[----:B------:R-:W3:Y:S04]  /*56a90*/  LDL R4, [R1+0x3d80] ;  /* 0x003d800001047983 */ /* 0x000ee80000100800 */
[----:B------:R-:W3:Y:S01]  /*56aa0*/  LDL R5, [R1+0x3d84] ;  /* 0x003d840001057983 */ /* 0x000ee20000100800 */
[----:B------:R-:W-:-:S02]  /*56ab0*/  PRMT R43, RZ, 0x7610, R43 ;  /* 0x00007610ff2b7816 */ /* 0x000fc4000000002b */
[----:B---3--:R-:W-:-:S04]  /*56ac0*/  @!P1 LOP3.LUT R5, R5, R4, RZ, 0x3c, !PT ;  /* 0x0000000405059212 */ /* 0x008fc800078e3cff */
[----:B------:R-:W-:-:S04]  /*56ad0*/  @!P1 LOP3.LUT R4, R5, R4, RZ, 0x3c, !PT ;  /* 0x0000000405049212 */ /* 0x000fc800078e3cff */
[----:B------:R-:W-:-:S05]  /*56ae0*/  @!P1 LOP3.LUT R5, R5, R4, RZ, 0x3c, !PT ;  /* 0x0000000405059212 */ /* 0x000fca00078e3cff */
[----:B------:R-:W3:Y:S01]  /*56af0*/  @!P1 LDG.E.U8 R43, desc[UR44][R4.64] ;  /* 0x0000002c042b9981 */ /* 0x000ee2000c1e1100 */
[----:B------:R-:W-:-:S03]  /*56b00*/  ISETP.GE.AND P4, PT, R45, R2, PT ;  /* 0x000000022d00720c */ /* 0x000fc60003f86270 */
[----:B---3--:R0:W-:Y:S04]  /*56b10*/  STL [R1+0x1fb4], R43 ;  /* 0x001fb42b01007387 */ /* 0x0081e80000100800 */
[----:B0-----:R-:W3:Y:S04]  /*56b20*/  LDL.LU R43, [R1+0x6624] ;  /* 0x00662400012b7983 */ /* 0x001ee80000300800 */
[----:B------:R-:W4:Y:S04]  /*56b30*/  LDL R4, [R1+0x3da0] ;  /* 0x003da00001047983 */ /* 0x000f280000100800 */
[----:B------:R-:W4:Y:S01]  /*56b40*/  LDL R5, [R1+0x3da4] ;  /* 0x003da40001057983 */ /* 0x000f220000100800 */
[----:B--2---:R-:W-:-:S02]  /*56b50*/  PRMT R0, RZ, 0x7610, R0 ;  /* 0x00007610ff007816 */ /* 0x004fc40000000000 */
[----:B----4-:R-:W-:-:S04]  /*56b60*/  @!P4 LOP3.LUT R5, R5, R4, RZ, 0x3c, !PT ;  /* 0x000000040505c212 */ /* 0x010fc800078e3cff */
[----:B------:R-:W-:-:S04]  /*56b70*/  @!P4 LOP3.LUT R4, R5, R4, RZ, 0x3c, !PT ;  /* 0x000000040504c212 */ /* 0x000fc800078e3cff */
[----:B------:R-:W-:-:S05]  /*56b80*/  @!P4 LOP3.LUT R5, R5, R4, RZ, 0x3c, !PT ;  /* 0x000000040505c212 */ /* 0x000fca00078e3cff */
[----:B------:R-:W2:Y:S01]  /*56b90*/  @!P4 LDG.E.U8 R0, desc[UR44][R4.64] ;  /* 0x0000002c0400c981 */ /* 0x000ea2000c1e1100 */
[----:B------:R-:W-:-:S03]  /*56ba0*/  ISETP.GE.AND P2, PT, R45, R2, PT ;  /* 0x000000022d00720c */ /* 0x000fc60003f46270 */
[----:B--2---:R0:W-:Y:S04]  /*56bb0*/  STL [R1+0x1fb0], R0 ;  /* 0x001fb00001007387 */ /* 0x0041e80000100800 */
[----:B0-----:R-:W2:Y:S04]  /*56bc0*/  LDL.LU R0, [R1+0x6620] ;  /* 0x0066200001007983 */ /* 0x001ea80000300800 */
[----:B------:R-:W4:Y:S04]  /*56bd0*/  LDL R4, [R1+0x3dc0] ;  /* 0x003dc00001047983 */ /* 0x000f280000100800 */
[----:B------:R-:W4:Y:S01]  /*56be0*/  LDL R5, [R1+0x3dc4] ;  /* 0x003dc40001057983 */ /* 0x000f220000100800 */
[----:B---3--:R-:W-:-:S02]  /*56bf0*/  PRMT R43, RZ, 0x7610, R43 ;  /* 0x00007610ff2b7816 */ /* 0x008fc4000000002b */
[----:B----4-:R-:W-:-:S04]  /*56c00*/  @!P2 LOP3.LUT R5, R5, R4, RZ, 0x3c, !PT ;  /* 0x000000040505a212 */ /* 0x010fc800078e3cff */
        /* <DEDUP_REMOVED lines=573> */
[----:B------:R-:W-:-:S04]  /*58fe0*/  LOP3.LUT R31, R31, 0x40, RZ, 0xfc, !PT ;  /* 0x000000401f1f7812 */ /* 0x000fc800078efcff */
[----:B------:R-:W-:Y:S01]  /*58ff0*/  ISETP.GE.AND P2, PT, R31, R2, PT ;  /* 0x000000021f00720c */ /* 0x000fe20003f46270 */
        /* <DEDUP_REMOVED lines=6044> */
[----:B------:R-:W-:-:S02]  /*709c0*/  PRMT R3, RZ, 0x7610, R3 ;  /* 0x00007610ff037816 */ /* 0x000fc40000000003 */
[----:B----4-:R-:W-:-:S04]  /*709d0*/  @!P3 LOP3.LUT R5, R5, R4, RZ, 0x3c, !PT ;  /* 0x000000040505b212 */ /* 0x010fc800078e3cff */
[----:B------:R-:W-:-:S04]  /*709e0*/  @!P3 LOP3.LUT R4, R5, R4, RZ, 0x3c, !PT ;  /* 0x000000040504b212 */ /* 0x000fc800078e3cff */
[----:B------:R-:W-:-:S05]  /*709f0*/  @!P3 LOP3.LUT R5, R5, R4, RZ, 0x3c, !PT ;  /* 0x000000040505b212 */ /* 0x000fca00078e3cff */
[----:B------:R0:W4:Y:S04]  /*70a00*/  @!P3 LDG.E.U8 R3, desc[UR44][R4.64] ;  /* 0x0000002c0403b981 */ /* 0x000128000c1e1100 */
[----:B------:R-:W0:Y:S04]  /*70a10*/  LDL R4, [R1+0x4a50] ;  /* 0x004a500001047983 */ /* 0x000e280000100800 */
[----:B------:R-:W0:Y:S01]  /*70a20*/  LDL R5, [R1+0x4a74] ;  /* 0x004a740001057983 */ /* 0x000e220000100800 */
[----:B------:R-:W-:Y:S02]  /*70a30*/  ISETP.GE.AND P4, PT, R31, R2, PT ;  /* 0x000000021f00720c */ /* 0x000fe40003f86270 */
[----:B------:R-:W-:-:S11]  /*70a40*/  PRMT R41, RZ, 0x7610, R41 ;  /* 0x00007610ff297816 */ /* 0x000fd60000000029 */
[----:B0-----:R-:W-:-:S04]  /*70a50*/  @!P4 LOP3.LUT R5, R5, R4, RZ, 0x3c, !PT ;  /* 0x000000040505c212 */ /* 0x001fc800078e3cff */
[----:B------:R-:W-:-:S04]  /*70a60*/  @!P4 LOP3.LUT R4, R5, R4, RZ, 0x3c, !PT ;  /* 0x000000040504c212 */ /* 0x000fc800078e3cff */
[----:B------:R-:W-:-:S05]  /*70a70*/  @!P4 LOP3.LUT R5, R5, R4, RZ, 0x3c, !PT ;  /* 0x000000040505c212 */ /* 0x000fca00078e3cff */
[----:B------:R-:W3:Y:S04]  /*70a80*/  @!P4 LDG.E.U8 R41, desc[UR44][R4.64] ;  /* 0x0000002c0429c981 */ /* 0x000ee8000c1e1100 */
[----:B----4-:R0:W-:Y:S04]  /*70a90*/  STL [R1+0x4c0], R3 ;  /* 0x0004c00301007387 */ /* 0x0101e80000100800 */
[----:B0-----:R-:W4:Y:S04]  /*70aa0*/  LDL R3, [R1+0x2adc] ;  /* 0x002adc0001037983 */ /* 0x001f280000100800 */
[----:B---3--:R0:W-:Y:S04]  /*70ab0*/  STL [R1+0x4bc], R41 ;  /* 0x0004bc2901007387 */ /* 0x0081e80000100800 */
[----:B0-----:R-:W3:Y:S04]  /*70ac0*/  LDL.LU R41, [R1+0x5bc4] ;  /* 0x005bc40001297983 */ /* 0x001ee80000300800 */
[----:B------:R-:W2:Y:S04]  /*70ad0*/  LDL R4, [R1+0x4a4c] ;  /* 0x004a4c0001047983 */ /* 0x000ea80000100800 */
[----:B------:R-:W2:Y:S01]  /*70ae0*/  LDL R5, [R1+0x4a84] ;  /* 0x004a840001057983 */ /* 0x000ea20000100800 */
[----:B------:R-:W-:-:S02]  /*70af0*/  ISETP.GE.AND P6, PT, R30, R2, PT ;  /* 0x000000021e00720c */ /* 0x000fc40003fc6270 */
[----:B------:R-:W-:-:S11]  /*70b00*/  PRMT R43, RZ, 0x7610, R43 ;  /* 0x00007610ff2b7816 */ /* 0x000fd6000000002b */
[----:B--2---:R-:W-:-:S04]  /*70b10*/  @!P6 LOP3.LUT R5, R5, R4, RZ, 0x3c, !PT ;  /* 0x000000040505e212 */ /* 0x004fc800078e3cff */
        /* <DEDUP_REMOVED lines=12> */
[----:B------:R-:W4:Y:S01]  /*70be0*/  @!P1 LDG.E.U8 R0, desc[UR44][R4.64] ;  /* 0x0000002c04009981 */ /* 0x000f22000c1e1100 */
[-C--:B------:R-:W-:Y:S02]  /*70bf0*/  ISETP.GE.AND P1, PT, R45, R2.reuse, PT ;  /* 0x000000022d00720c */ /* 0x080fe40003f26270 */
[CC--:B------:R-:W-:Y:S02]  /*70c00*/  ISETP.GE.AND P2, PT, R31.reuse, R2.reuse, PT ;  /* 0x000000021f00720c */ /* 0x0c0fe40003f46270 */
[-C--:B------:R-:W-:Y:S02]  /*70c10*/  ISETP.GE.AND P4, PT, R31, R2.reuse, PT ;  /* 0x000000021f00720c */ /* 0x080fe40003f86270 */
[CC--:B------:R-:W-:Y:S02]  /*70c20*/  ISETP.GE.AND P3, PT, R30.reuse, R2.reuse, PT ;  /* 0x000000021e00720c */ /* 0x0c0fe40003f66270 */
[CC--:B------:R-:W-:Y:S02]  /*70c30*/  ISETP.GE.AND P5, PT, R30.reuse, R2.reuse, PT ;  /* 0x000000021e00720c */ /* 0x0c0fe40003fa6270 */
[----:B------:R-:W-:Y:S01]  /*70c40*/  ISETP.GE.AND P6, PT, R30, R2, PT ;  /* 0x000000021e00720c */ /* 0x000fe20003fc6270 */
[----:B----4-:R0:W-:Y:S04]  /*70c50*/  STL [R1+0x4b4], R0 ;  /* 0x0004b40001007387 */ /* 0x0101e80000100800 */
[----:B0-----:R-:W4:Y:S04]  /*70c60*/  LDL.LU R0, [R1+0x5bbc] ;  /* 0x005bbc0001007983 */ /* 0x001f280000300800 */
[----:B------:R-:W3:Y:S04]  /*70c70*/  LDL.LU R45, [R1+0x5bb8] ;  /* 0x005bb800012d7983 */ /* 0x000ee80000300800 */
[----:B------:R-:W2:Y:S04]  /*70c80*/  LDL.LU R31, [R1+0x5bb4] ;  /* 0x005bb400011f7983 */ /* 0x000ea80000300800 */
[----:B------:R-:W3:Y:S04]  /*70c90*/  LDL.LU R30, [R1+0x5bb0] ;  /* 0x005bb000011e7983 */ /* 0x000ee80000300800 */
[----:B------:R-:W4:Y:S02]  /*70ca0*/  LDL R2, [R1+0x244c] ;  /* 0x00244c0001027983 */ /* 0x000f240000100800 */
[----:B----4-:R-:W-:-:S02]  /*70cb0*/  @!P0 LOP3.LUT R3, R3, R2, RZ, 0x3c, !PT ;  /* 0x0000000203038212 */ /* 0x010fc400078e3cff */
[----:B------:R-:W-:Y:S02]  /*70cc0*/  PRMT R0, RZ, 0x7610, R0 ;  /* 0x00007610ff007816 */ /* 0x000fe40000000000 */
[----:B------:R-:W-:-:S04]  /*70cd0*/  @!P0 LOP3.LUT R2, R3, R2, RZ, 0x3c, !PT ;  /* 0x0000000203028212 */ /* 0x000fc800078e3cff */
[----:B------:R-:W-:-:S05]  /*70ce0*/  @!P0 LOP3.LUT R3, R3, R2, RZ, 0x3c, !PT ;  /* 0x0000000203038212 */ /* 0x000fca00078e3cff */
[----:B------:R-:W4:Y:S04]  /*70cf0*/  @!P0 LDG.E.U8 R0, desc[UR44][R2.64] ;  /* 0x0000002c02008981 */ /* 0x000f28000c1e1100 */
[----:B----4-:R0:W-:Y:S04]  /*70d00*/  STL [R1+0x4b0], R0 ;  /* 0x0004b00001007387 */ /* 0x0101e80000100800 */
[----:B0-----:R-:W4:Y:S04]  /*70d10*/  LDL.LU R0, [R1+0x5bac] ;  /* 0x005bac0001007983 */ /* 0x001f280000300800 */
[----:B------:R-:W2:Y:S04]  /*70d20*/  LDL R2, [R1+0x2ad8] ;  /* 0x002ad80001027983 */ /* 0x000ea80000100800 */
[----:B------:R-:W2:Y:S01]  /*70d30*/  LDL R3, [R1+0x44a0] ;  /* 0x0044a00001037983 */ /* 0x000ea20000100800 */
[----:B---3--:R-:W-:-:S02]  /*70d40*/  PRMT R30, RZ, 0x7610, R30 ;  /* 0x00007610ff1e7816 */ /* 0x008fc4000000001e */
[----:B--2---:R-:W-:-:S04]  /*70d50*/  @!P0 LOP3.LUT R3, R3, R2, RZ, 0x3c, !PT ;  /* 0x0000000203038212 */ /* 0x004fc800078e3cff */
[----:B------:R-:W-:-:S04]  /*70d60*/  @!P0 LOP3.LUT R2, R3, R2, RZ, 0x3c, !PT ;  /* 0x0000000203028212 */ /* 0x000fc800078e3cff */
[----:B------:R-:W-:-:S05]  /*70d70*/  @!P0 LOP3.LUT R3, R3, R2, RZ, 0x3c, !PT ;  /* 0x0000000203038212 */ /* 0x000fca00078e3cff */
[----:B------:R-:W2:Y:S04]  /*70d80*/  @!P0 LDG.E.U8 R30, desc[UR44][R2.64] ;  /* 0x0000002c021e8981 */ /* 0x000ea8000c1e1100 */
[----:B--2---:R0:W-:Y:S04]  /*70d90*/  STL [R1+0x4ac], R30 ;  /* 0x0004ac1e01007387 */ /* 0x0041e80000100800 */
[----:B0-----:R-:W2:Y:S04]  /*70da0*/  LDL.LU R30, [R1+0x5ba8] ;  /* 0x005ba800011e7983 */ /* 0x001ea80000300800 */
[----:B------:R-:W3:Y:S04]  /*70db0*/  LDL R2, [R1+0x2af8] ;  /* 0x002af80001027983 */ /* 0x000ee80000100800 */
[----:B------:R-:W3:Y:S01]  /*70dc0*/  LDL R3, [R1+0x4490] ;  /* 0x0044900001037983 */ /* 0x000ee20000100800 */
[----:B----4-:R-:W-:-:S02]  /*70dd0*/  PRMT R0, RZ, 0x7610, R0 ;  /* 0x00007610ff007816 */ /* 0x010fc40000000000 */
[----:B---3--:R-:W-:-:S04]  /*70de0*/  @!P0 LOP3.LUT R3, R3, R2, RZ, 0x3c, !PT ;  /* 0x0000000203038212 */ /* 0x008fc800078e3cff */
[----:B------:R-:W-:-:S04]  /*70df0*/  @!P0 LOP3.LUT R2, R3, R2, RZ, 0x3c, !PT ;  /* 0x0000000203028212 */ /* 0x000fc800078e3cff */
[----:B------:R-:W-:-:S05]  /*70e00*/  @!P0 LOP3.LUT R3, R3, R2, RZ, 0x3c, !PT ;  /* 0x0000000203038212 */ /* 0x000fca00078e3cff */
[----:B------:R-:W3:Y:S04]  /*70e10*/  @!P0 LDG.E.U8 R0, desc[UR44][R2.64] ;  /* 0x0000002c02008981 */ /* 0x000ee8000c1e1100 */
        /* <DEDUP_REMOVED lines=8> */
[----:B------:R-:W2:Y:S04]  /*70ea0*/  @!P0 LDG.E.U8 R30, desc[UR44][R2.64] ;  /* 0x0000002c021e8981 */ /* 0x000ea8000c1e1100 */
        /* <DEDUP_REMOVED lines=2249> */
[----:B------:R0:W2:Y:S04]  /*79b40*/  @!P1 LDG.E.U8 R30, desc[UR44][R2.64] ;  /* 0x0000002c021e9981 */ /* 0x0000a8000c1e1100 */
[----:B------:R-:W0:Y:S04]  /*79b50*/  LDL R2, [R1+0x2b00] ;  /* 0x002b000001027983 */ /* 0x000e280000100800 */
[----:B------:R-:W0:Y:S01]  /*79b60*/  LDL R3, [R1+0x44f4] ;  /* 0x0044f40001037983 */ /* 0x000e220000100800 */
[----:B---3--:R-:W-:Y:S02]  /*79b70*/  PRMT R0, RZ, 0x7610, R0 ;  /* 0x00007610ff007816 */ /* 0x008fe40000000000 */
[----:B0-----:R-:W-:-:S04]  /*79b80*/  @!P0 LOP3.LUT R3, R3, R2, RZ, 0x3c, !PT ;  /* 0x0000000203038212 */ /* 0x001fc800078e3cff */
[----:B------:R-:W-:-:S04]  /*79b90*/  @!P0 LOP3.LUT R2, R3, R2, RZ, 0x3c, !PT ;  /* 0x0000000203028212 */ /* 0x000fc800078e3cff */
[----:B------:R-:W-:-:S05]  /*79ba0*/  @!P0 LOP3.LUT R3, R3, R2, RZ, 0x3c, !PT ;  /* 0x0000000203038212 */ /* 0x000fca00078e3cff */
[----:B------:R-:W3:Y:S04]  /*79bb0*/  @!P0 LDG.E.U8 R0, desc[UR44][R2.64] ;  /* 0x0000002c02008981 */ /* 0x000ee8000c1e1100 */
[----:B--2---:R0:W-:Y:S04]  /*79bc0*/  STL [R1+0xb4], R30 ;  /* 0x0000b41e01007387 */ /* 0x0041e80000100800 */
[----:B0-----:R-:W2:Y:S04]  /*79bd0*/  LDL R30, [R1+0x4530] ;  /* 0x00453000011e7983 */ /* 0x001ea80000100800 */
[----:B---3--:R0:W-:Y:S04]  /*79be0*/  STL [R1+0xb0], R0 ;  /* 0x0000b00001007387 */ /* 0x0081e80000100800 */
[----:B0-----:R-:W3:Y:S04]  /*79bf0*/  LDL.LU R0, [R1+0x57b8] ;  /* 0x0057b80001007983 */ /* 0x001ee80000300800 */
[----:B------:R-:W4:Y:S04]  /*79c00*/  LDL R2, [R1+0x44c8] ;  /* 0x0044c80001027983 */ /* 0x000f280000100800 */
[----:B------:R-:W4:Y:S01]  /*79c10*/  LDL R3, [R1+0x44f0] ;  /* 0x0044f00001037983 */ /* 0x000f220000100800 */
[----:B------:R-:W-:-:S02]  /*79c20*/  PRMT R31, RZ, 0x7610, R31 ;  /* 0x00007610ff1f7816 */ /* 0x000fc4000000001f */
[----:B----4-:R-:W-:-:S04]  /*79c30*/  @!P1 LOP3.LUT R3, R3, R2, RZ, 0x3c, !PT ;  /* 0x0000000203039212 */ /* 0x010fc800078e3cff */
        /* <DEDUP_REMOVED lines=30> */
[----:B------:R-:W-:-:S03]  /*79e20*/  PRMT R26, RZ, 0x7610, R26 ;  /* 0x00007610ff1a7816 */ /* 0x000fc6000000001a */
[----:B--2---:R0:W-:Y:S04]  /*79e30*/  STL [R1+0xa0], R0 ;  /* 0x0000a00001007387 */ /* 0x0041e80000100800 */
[----:B0-----:R-:W2:Y:S04]  /*79e40*/  LDL.LU R0, [R1+0x57a8] ;  /* 0x0057a80001007983 */ /* 0x001ea80000300800 */
[----:B------:R-:W4:Y:S01]  /*79e50*/  LDL R3, [R1+0x4508] ;  /* 0x0045080001037983 */ /* 0x000f220000100800 */
[----:B------:R-:W-:Y:S01]  /*79e60*/  @!P1 IMAD.MOV.U32 R2, RZ, RZ, R30 ;  /* 0x000000ffff029224 */ /* 0x000fe200078e001e */
[----:B---3--:R-:W-:-:S02]  /*79e70*/  PRMT R31, RZ, 0x7610, R31 ;  /* 0x00007610ff1f7816 */ /* 0x008fc4000000001f */
[----:B------:R-:W3:Y:S04]  /*79e80*/  LDL R30, [R1+0x4568] ;  /* 0x00456800011e7983 */ /* 0x000ee80000100800 */
[----:B----4-:R0:W4:Y:S04]  /*79e90*/  @!P1 LDG.E.U8 R26, desc[UR44][R2.64] ;  /* 0x0000002c021a9981 */ /* 0x010128000c1e1100 */
[----:B------:R-:W0:Y:S04]  /*79ea0*/  LDL R2, [R1+0x44fc] ;  /* 0x0044fc0001027983 */ /* 0x000e280000100800 */
[----:B------:R-:W0:Y:S02]  /*79eb0*/  LDL R3, [R1+0x4554] ;  /* 0x0045540001037983 */ /* 0x000e240000100800 */
[----:B0-----:R-:W-:-:S04]  /*79ec0*/  @!P0 LOP3.LUT R3, R3, R2, RZ, 0x3c, !PT ;  /* 0x0000000203038212 */ /* 0x001fc800078e3cff */
[----:B------:R-:W-:-:S04]  /*79ed0*/  @!P0 LOP3.LUT R2, R3, R2, RZ, 0x3c, !PT ;  /* 0x0000000203028212 */ /* 0x000fc800078e3cff */
[----:B------:R-:W-:-:S05]  /*79ee0*/  @!P0 LOP3.LUT R3, R3, R2, RZ, 0x3c, !PT ;  /* 0x0000000203038212 */ /* 0x000fca00078e3cff */
[----:B------:R-:W2:Y:S04]  /*79ef0*/  @!P0 LDG.E.U8 R31, desc[UR44][R2.64] ;  /* 0x0000002c021f8981 */ /* 0x000ea8000c1e1100 */
[----:B----4-:R0:W-:Y:S04]  /*79f00*/  STL [R1+0x9c], R26 ;  /* 0x00009c1a01007387 */ /* 0x0101e80000100800 */
[----:B0-----:R-:W4:Y:S04]  /*79f10*/  LDL R26, [R1+0x4590] ;  /* 0x00459000011a7983 */ /* 0x001f280000100800 */
        /* <DEDUP_REMOVED lines=34> */
[----:B------:R-:W-:Y:S02]  /*7a140*/  @!P0 LOP3.LUT R3, R3, R2, RZ, 0x3c, !PT ;  /* 0x0000000203038212 */ /* 0x000fe400078e3cff */
[----:B---3--:R-:W-:-:S03]  /*7a150*/  PRMT R0, RZ, 0x7610, R0 ;  /* 0x00007610ff007816 */ /* 0x008fc60000000000 */
[----:B------:R0:W2:Y:S02]  /*7a160*/  @!P0 LDG.E.U8 R31, desc[UR44][R2.64] ;  /* 0x0000002c021f8981 */ /* 0x0000a4000c1e1100 */
[----:B0-----:R-:W-:Y:S02]  /*7a170*/  @!P1 IMAD.MOV.U32 R2, RZ, RZ, R26 ;  /* 0x000000ffff029224 */ /* 0x001fe400078e001a */
[----:B------:R-:W-:-:S05]  /*7a180*/  @!P1 IMAD.MOV.U32 R3, RZ, RZ, R30 ;  /* 0x000000ffff039224 */ /* 0x000fca00078e001e */
[----:B------:R-:W3:Y:S04]  /*7a190*/  @!P1 LDG.E.U8 R0, desc[UR44][R2.64] ;  /* 0x0000002c02009981 */ /* 0x000ee8000c1e1100 */
[----:B--2---:R0:W-:Y:S04]  /*7a1a0*/  STL [R1+0x88], R31 ;  /* 0x0000881f01007387 */ /* 0x0041e80000100800 */
[----:B0-----:R-:W2:Y:S04]  /*7a1b0*/  LDL.LU R31, [R1+0x5794] ;  /* 0x00579400011f7983 */ /* 0x001ea80000300800 */
[----:B------:R-:W4:Y:S04]  /*7a1c0*/  LDL R30, [R1+0x459c] ;  /* 0x00459c00011e7983 */ /* 0x000f280000100800 */
[----:B------:R-:W4:Y:S04]  /*7a1d0*/  LDL R26, [R1+0x45f4] ;  /* 0x0045f400011a7983 */ /* 0x000f280000100800 */
        /* <DEDUP_REMOVED lines=29> */
[----:B--2---:R-:W-:Y:S02]  /*7a3b0*/  PRMT R31, RZ, 0x7610, R31 ;  /* 0x00007610ff1f7816 */ /* 0x004fe4000000001f */
[----:B------:R-:W-:-:S02]  /*7a3c0*/  PRMT R45, RZ, 0x7610, R45 ;  /* 0x00007610ff2d7816 */ /* 0x000fc4000000002d */
[----:B0-----:R-:W-:-:S04]  /*7a3d0*/  @!P1 LOP3.LUT R3, R3, R2, RZ, 0x3c, !PT ;  /* 0x0000000203039212 */ /* 0x001fc800078e3cff */
[----:B------:R-:W-:-:S04]  /*7a3e0*/  @!P1 LOP3.LUT R2, R3, R2, RZ, 0x3c, !PT ;  /* 0x0000000203029212 */ /* 0x000fc800078e3cff */
[----:B------:R-:W-:-:S05]  /*7a3f0*/  @!P1 LOP3.LUT R3, R3, R2, RZ, 0x3c, !PT ;  /* 0x0000000203039212 */ /* 0x000fca00078e3cff */
[----:B------:R0:W2:Y:S02]  /*7a400*/  @!P1 LDG.E.U8 R31, desc[UR44][R2.64] ;  /* 0x0000002c021f9981 */ /* 0x0000a4000c1e1100 */
[----:B0-----:R-:W-:Y:S02]  /*7a410*/  @!P0 IMAD.MOV.U32 R2, RZ, RZ, R26 ;  /* 0x000000ffff028224 */ /* 0x001fe400078e001a */
[----:B------:R-:W-:-:S05]  /*7a420*/  @!P0 IMAD.MOV.U32 R3, RZ, RZ, R30 ;  /* 0x000000ffff038224 */ /* 0x000fca00078e001e */
[----:B------:R-:W3:Y:S04]  /*7a430*/  @!P0 LDG.E.U8 R45, desc[UR44][R2.64] ;  /* 0x0000002c022d8981 */ /* 0x000ee8000c1e1100 */
[----:B----4-:R0:W-:Y:S04]  /*7a440*/  STL [R1+0x78], R22 ;  /* 0x0000781601007387 */ /* 0x0101e80000100800 */
[----:B0-----:R-:W4:Y:S04]  /*7a450*/  LDL R22, [R1+0x4610] ;  /* 0x0046100001167983 */ /* 0x001f280000100800 */
[----:B--2---:R0:W-:Y:S04]  /*7a460*/  STL [R1+0x74], R31 ;  /* 0x0000741f01007387 */ /* 0x0041e80000100800 */
[----:B------:R-:W2:Y:S04]  /*7a470*/  LDL R30, [R1+0x4608] ;  /* 0x00460800011e7983 */ /* 0x000ea80000100800 */
[----:B------:R-:W2:Y:S04]  /*7a480*/  LDL R26, [R1+0x4630] ;  /* 0x00463000011a7983 */ /* 0x000ea80000100800 */
        /* <DEDUP_REMOVED lines=18> */
[----:B------:R-:W2:Y:S01]  /*7a5b0*/  @!P0 LDG.E.U8 R45, desc[UR44][R2.64] ;  /* 0x0000002c022d8981 */ /* 0x000ea2000c1e1100 */
[----:B----4-:R-:W-:-:S03]  /*7a5c0*/  PRMT R0, RZ, 0x7610, R0 ;  /* 0x00007610ff007816 */ /* 0x010fc60000000000 */
[----:B--2---:R0:W-:Y:S04]  /*7a5d0*/  STL [R1+0x68], R45 ;  /* 0x0000682d01007387 */ /* 0x0041e80000100800 */
[----:B0-----:R-:W2:Y:S04]  /*7a5e0*/  LDL.LU R45, [R1+0x577c] ;  /* 0x00577c00012d7983 */ /* 0x001ea80000300800 */
[----:B------:R-:W3:Y:S01]  /*7a5f0*/  LDL R3, [R1+0x45e8] ;  /* 0x0045e80001037983 */ /* 0x000ee20000100800 */
[----:B------:R-:W-:-:S03]  /*7a600*/  @!P1 IMAD.MOV.U32 R2, RZ, RZ, R22 ;  /* 0x000000ffff029224 */ /* 0x000fc600078e0016 */
[----:B------:R-:W4:Y:S04]  /*7a610*/  LDL R22, [R1+0x4650] ;  /* 0x0046500001167983 */ /* 0x000f280000100800 */
[----:B---3--:R-:W3:Y:S01]  /*7a620*/  @!P1 LDG.E.U8 R0, desc[UR44][R2.64] ;  /* 0x0000002c02009981 */ /* 0x008ee2000c1e1100 */
[----:B------:R-:W-:-:S03]  /*7a630*/  PRMT R20, RZ, 0x7610, R20 ;  /* 0x00007610ff147816 */ /* 0x000fc60000000014 */
[----:B---3--:R0:W-:Y:S04]  /*7a640*/  STL [R1+0x64], R0 ;  /* 0x0000640001007387 */ /* 0x0081e80000100800 */
[----:B0-----:R-:W3:Y:S04]  /*7a650*/  LDL.LU R0, [R1+0x5778] ;  /* 0x0057780001007983 */ /* 0x001ee80000300800 */
[----:B------:R-:W2:Y:S01]  /*7a660*/  LDL R3, [R1+0x45dc] ;  /* 0x0045dc0001037983 */ /* 0x000ea20000100800 */
[----:B------:R-:W-:Y:S01]  /*7a670*/  @!P0 IMAD.MOV.U32 R2, RZ, RZ, R31 ;  /* 0x000000ffff028224 */ /* 0x000fe200078e001f */
[----:B------:R-:W-:-:S04]  /*7a680*/  PRMT R24, RZ, 0x7610, R24 ;  /* 0x00007610ff187816 */ /* 0x000fc80000000018 */
[----:B--2---:R0:W2:Y:S02]  /*7a690*/  @!P0 LDG.E.U8 R20, desc[UR44][R2.64] ;  /* 0x0000002c02148981 */ /* 0x0040a4000c1e1100 */
[----:B0-----:R-:W-:Y:S02]  /*7a6a0*/  @!P1 IMAD.MOV.U32 R2, RZ, RZ, R26 ;  /* 0x000000ffff029224 */ /* 0x001fe400078e001a */
[----:B------:R-:W-:-:S05]  /*7a6b0*/  @!P1 IMAD.MOV.U32 R3, RZ, RZ, R30 ;  /* 0x000000ffff039224 */ /* 0x000fca00078e001e */
[----:B------:R0:W4:Y:S04]  /*7a6c0*/  @!P1 LDG.E.U8 R24, desc[UR44][R2.64] ;  /* 0x0000002c02189981 */ /* 0x000128000c1e1100 */
[----:B--2---:R1:W-:Y:S04]  /*7a6d0*/  STL [R1+0x60], R20 ;  /* 0x0000601401007387 */ /* 0x0043e80000100800 */
[----:B------:R-:W0:Y:S04]  /*7a6e0*/  LDL R2, [R1+0x45fc] ;  /* 0x0045fc0001027983 */ /* 0x000e280000100800 */
[----:B------:R-:W0:Y:S01]  /*7a6f0*/  LDL R3, [R1+0x4654] ;  /* 0x0046540001037983 */ /* 0x000e220000100800 */
[----:B---3--:R-:W-:-:S03]  /*7a700*/  PRMT R0, RZ, 0x7610, R0 ;  /* 0x00007610ff007816 */ /* 0x008fc60000000000 */
[----:B------:R-:W2:Y:S04]  /*7a710*/  LDL R31, [R1+0x4648] ;  /* 0x00464800011f7983 */ /* 0x000ea80000100800 */
[----:B------:R-:W3:Y:S04]  /*7a720*/  LDL R30, [R1+0x4670] ;  /* 0x00467000011e7983 */ /* 0x000ee80000100800 */
[----:B------:R-:W2:Y:S04]  /*7a730*/  LDL R26, [R1+0x463c] ;  /* 0x00463c00011a7983 */ /* 0x000ea80000100800 */
[----:B-1----:R-:W3:Y:S01]  /*7a740*/  LDL R20, [R1+0x4674] ;  /* 0x0046740001147983 */ /* 0x002ee20000100800 */
        /* <DEDUP_REMOVED lines=8> */
[----:B------:R-:W3:Y:S01]  /*7a7d0*/  LDL R3, [R1+0x4628] ;  /* 0x0046280001037983 */ /* 0x000ee20000100800 */
[----:B------:R-:W-:Y:S01]  /*7a7e0*/  PRMT R5, RZ, 0x7610, R5 ;  /* 0x00007610ff057816 */ /* 0x000fe20000000005 */
[----:B------:R-:W-:Y:S01]  /*7a7f0*/  @!P1 IMAD.MOV.U32 R2, RZ, RZ, R22 ;  /* 0x000000ffff029224 */ /* 0x000fe200078e0016 */
[----:B------:R-:W-:-:S02]  /*7a800*/  PRMT R7, RZ, 0x7610, R7 ;  /* 0x00007610ff077816 */ /* 0x000fc40000000007 */
[----:B------:R-:W-:Y:S02]  /*7a810*/  PRMT R27, RZ, 0x7610, R27 ;  /* 0x00007610ff1b7816 */ /* 0x000fe4000000001b */
[----:B------:R-:W-:Y:S01]  /*7a820*/  PRMT R8, RZ, 0x7610, R8 ;  /* 0x00007610ff087816 */ /* 0x000fe20000000008 */
[----:B------:R-:W2:Y:S04]  /*7a830*/  LDL R22, [R1+0x4668] ;  /* 0x0046680001167983 */ /* 0x000ea80000100800 */
[----:B---3--:R0:W3:Y:S04]  /*7a840*/  @!P1 LDG.E.U8 R5, desc[UR44][R2.64] ;  /* 0x0000002c02059981 */ /* 0x0080e8000c1e1100 */
[----:B------:R-:W4:Y:S01]  /*7a850*/  LDL R3, [R1+0x461c] ;  /* 0x00461c0001037983 */ /* 0x000f220000100800 */
[----:B0-----:R-:W-:-:S05]  /*7a860*/  @!P0 IMAD.MOV.U32 R2, RZ, RZ, R20 ;  /* 0x000000ffff028224 */ /* 0x001fca00078e0014 */
[----:B----4-:R0:W4:Y:S02]  /*7a870*/  @!P0 LDG.E.U8 R7, desc[UR44][R2.64] ;  /* 0x0000002c02078981 */ /* 0x010124000c1e1100 */
[----:B0-----:R-:W-:Y:S02]  /*7a880*/  @!P1 IMAD.MOV.U32 R2, RZ, RZ, R30 ;  /* 0x000000ffff029224 */ /* 0x001fe400078e001e */
[----:B------:R-:W-:-:S05]  /*7a890*/  @!P1 IMAD.MOV.U32 R3, RZ, RZ, R31 ;  /* 0x000000ffff039224 */ /* 0x000fca00078e001f */
[----:B------:R0:W2:Y:S02]  /*7a8a0*/  @!P1 LDG.E.U8 R27, desc[UR44][R2.64] ;  /* 0x0000002c021b9981 */ /* 0x0000a4000c1e1100 */
[----:B0-----:R-:W-:Y:S02]  /*7a8b0*/  @!P0 IMAD.MOV.U32 R2, RZ, RZ, R24 ;  /* 0x000000ffff028224 */ /* 0x001fe400078e0018 */
[----:B------:R-:W-:-:S05]  /*7a8c0*/  @!P0 IMAD.MOV.U32 R3, RZ, RZ, R26 ;  /* 0x000000ffff038224 */ /* 0x000fca00078e001a */
[----:B------:R-:W2:Y:S04]  /*7a8d0*/  @!P0 LDG.E.U8 R8, desc[UR44][R2.64] ;  /* 0x0000002c02088981 */ /* 0x000ea8000c1e1100 */
[----:B---3--:R0:W-:Y:S04]  /*7a8e0*/  STL [R1+0x54], R5 ;  /* 0x0000540501007387 */ /* 0x0081e80000100800 */
[----:B------:R-:W3:Y:S04]  /*7a8f0*/  LDL R20, [R1+0x465c] ;  /* 0x00465c0001147983 */ /* 0x000ee80000100800 */
[----:B0-----:R-:W3:Y:S04]  /*7a900*/  LDL R5, [R1+0x4690] ;  /* 0x0046900001057983 */ /* 0x001ee80000100800 */
[----:B----4-:R0:W-:Y:S04]  /*7a910*/  STL [R1+0x50], R7 ;  /* 0x0000500701007387 */ /* 0x0101e80000100800 */
[----:B0-----:R-:W4:Y:S04]  /*7a920*/  LDL R7, [R1+0x46b4] ;  /* 0x0046b40001077983 */ /* 0x001f280000100800 */
[----:B--2---:R0:W-:Y:S04]  /*7a930*/  STL [R1+0x4c], R27 ;  /* 0x00004c1b01007387 */ /* 0x0041e80000100800 */
[----:B------:R-:W2:Y:S04]  /*7a940*/  LDL R26, [R1+0x46b0] ;  /* 0x0046b000011a7983 */ /* 0x000ea80000100800 */
[----:B------:R-:W2:Y:S04]  /*7a950*/  LDL R24, [R1+0x467c] ;  /* 0x00467c0001187983 */ /* 0x000ea80000100800 */
[----:B0-----:R-:W2:Y:S04]  /*7a960*/  LDL R27, [R1+0x4688] ;  /* 0x00468800011b7983 */ /* 0x001ea80000100800 */
[----:B------:R0:W-:Y:S04]  /*7a970*/  STL [R1+0x48], R8 ;  /* 0x0000480801007387 */ /* 0x0001e80000100800 */
[----:B0-----:R-:W2:Y:S01]  /*7a980*/  LDL R8, [R1+0x46d4] ;  /* 0x0046d40001087983 */ /* 0x001ea20000100800 */
[----:B------:R-:W-:Y:S01]  /*7a990*/  PRMT R4, RZ, 0x7610, R4 ;  /* 0x00007610ff047816 */ /* 0x000fe20000000004 */
[----:B---3--:R-:W-:-:S02]  /*7a9a0*/  @!P1 IMAD.MOV.U32 R2, RZ, RZ, R5 ;  /* 0x000000ffff029224 */ /* 0x008fc400078e0005 */
[----:B------:R-:W-:Y:S01]  /*7a9b0*/  @!P1 IMAD.MOV.U32 R3, RZ, RZ, R22 ;  /* 0x000000ffff039224 */ /* 0x000fe200078e0016 */
[----:B------:R-:W-:Y:S02]  /*7a9c0*/  PRMT R6, RZ, 0x7610, R6 ;  /* 0x00007610ff067816 */ /* 0x000fe40000000006 */
[----:B------:R-:W-:Y:S02]  /*7a9d0*/  PRMT R25, RZ, 0x7610, R25 ;  /* 0x00007610ff197816 */ /* 0x000fe40000000019 */
[----:B------:R-:W-:Y:S01]  /*7a9e0*/  PRMT R9, RZ, 0x7610, R9 ;  /* 0x00007610ff097816 */ /* 0x000fe20000000009 */
[----:B------:R-:W3:Y:S04]  /*7a9f0*/  LDL R5, [R1+0x46a8] ;  /* 0x0046a80001057983 */ /* 0x000ee80000100800 */
[----:B------:R0:W3:Y:S02]  /*7aa00*/  @!P1 LDG.E.U8 R4, desc[UR44][R2.64] ;  /* 0x0000002c02049981 */ /* 0x0000e4000c1e1100 */
[----:B0-----:R-:W-:-:S02]  /*7aa10*/  @!P0 IMAD.MOV.U32 R3, RZ, RZ, R20 ;  /* 0x000000ffff038224 */ /* 0x001fc400078e0014 */
[----:B----4-:R-:W-:-:S05]  /*7aa20*/  @!P0 IMAD.MOV.U32 R2, RZ, RZ, R7 ;  /* 0x000000ffff028224 */ /* 0x010fca00078e0007 */
[----:B------:R2:W4:Y:S02]  /*7aa30*/  @!P0 LDG.E.U8 R6, desc[UR44][R2.64] ;  /* 0x0000002c02068981 */ /* 0x000524000c1e1100 */
[----:B--2---:R-:W-:Y:S02]  /*7aa40*/  @!P1 IMAD.MOV.U32 R2, RZ, RZ, R26 ;  /* 0x000000ffff029224 */ /* 0x004fe400078e001a */
[----:B------:R-:W-:-:S05]  /*7aa50*/  @!P1 IMAD.MOV.U32 R3, RZ, RZ, R27 ;  /* 0x000000ffff039224 */ /* 0x000fca00078e001b */
[----:B------:R0:W2:Y:S02]  /*7aa60*/  @!P1 LDG.E.U8 R25, desc[UR44][R2.64] ;  /* 0x0000002c02199981 */ /* 0x0000a4000c1e1100 */
[----:B0-----:R-:W-:Y:S02]  /*7aa70*/  @!P0 IMAD.MOV.U32 R3, RZ, RZ, R24 ;  /* 0x000000ffff038224 */ /* 0x001fe400078e0018 */
[----:B------:R-:W-:-:S05]  /*7aa80*/  @!P0 IMAD.MOV.U32 R2, RZ, RZ, R8 ;  /* 0x000000ffff028224 */ /* 0x000fca00078e0008 */
[----:B------:R-:W2:Y:S04]  /*7aa90*/  @!P0 LDG.E.U8 R9, desc[UR44][R2.64] ;  /* 0x0000002c02098981 */ /* 0x000ea8000c1e1100 */
[----:B---3--:R0:W-:Y:S04]  /*7aaa0*/  STL [R1+0x44], R4 ;  /* 0x0000440401007387 */ /* 0x0081e80000100800 */
[----:B------:R-:W3:Y:S04]  /*7aab0*/  LDL R22, [R1+0x469c] ;  /* 0x00469c0001167983 */ /* 0x000ee80000100800 */
[----:B------:R-:W3:Y:S04]  /*7aac0*/  LDL R20, [R1+0x46f4] ;  /* 0x0046f40001147983 */ /* 0x000ee80000100800 */
[----:B------:R-:W3:Y:S04]  /*7aad0*/  LDL R7, [R1+0x46c8] ;  /* 0x0046c80001077983 */ /* 0x000ee80000100800 */
[----:B0-----:R-:W3:Y:S04]  /*7aae0*/  LDL R4, [R1+0x46d0] ;  /* 0x0046d00001047983 */ /* 0x001ee80000100800 */
[----:B----4-:R0:W-:Y:S04]  /*7aaf0*/  STL [R1+0x40], R6 ;  /* 0x0000400601007387 */ /* 0x0101e80000100800 */
[----:B------:R-:W4:Y:S04]  /*7ab00*/  LDL R8, [R1+0x4700] ;  /* 0x0047000001087983 */ /* 0x000f280000100800 */
[----:B0-----:R-:W4:Y:S04]  /*7ab10*/  LDL R6, [R1+0x46f0] ;  /* 0x0046f00001067983 */ /* 0x001f280000100800 */
[----:B--2---:R0:W-:Y:S04]  /*7ab20*/  STL [R1+0x30], R9 ;  /* 0x0000300901007387 */ /* 0x0041e80000100800 */
        /* <DEDUP_REMOVED lines=8> */
[----:B------:R0:W3:Y:S04]  /*7abb0*/  @!P1 LDG.E.U8 R23, desc[UR44][R2.64] ;  /* 0x0000002c02179981 */ /* 0x0000e8000c1e1100 */
[----:B------:R-:W3:Y:S01]  /*7abc0*/  LDL R4, [R1+0x4718] ;  /* 0x0047180001047983 */ /* 0x000ee20000100800 */
[----:B0-----:R-:W-:-:S02]  /*7abd0*/  @!P0 IMAD.MOV.U32 R2, RZ, RZ, R20 ;  /* 0x000000ffff028224 */ /* 0x001fc400078e0014 */
[----:B------:R-:W-:Y:S01]  /*7abe0*/  @!P0 IMAD.MOV.U32 R3, RZ, RZ, R22 ;  /* 0x000000ffff038224 */ /* 0x000fe200078e0016 */
[----:B------:R-:W3:Y:S04]  /*7abf0*/  LDL R20, [R1+0x46dc] ;  /* 0x0046dc0001147983 */ /* 0x000ee80000100800 */
[----:B------:R0:W3:Y:S02]  /*7ac00*/  @!P0 LDG.E.U8 R19, desc[UR44][R2.64] ;  /* 0x0000002c02138981 */ /* 0x0000e4000c1e1100 */
[----:B0-----:R-:W-:Y:S02]  /*7ac10*/  @!P1 IMAD.MOV.U32 R3, RZ, RZ, R7 ;  /* 0x000000ffff039224 */ /* 0x001fe400078e0007 */
[----:B----4-:R-:W-:-:S05]  /*7ac20*/  @!P1 IMAD.MOV.U32 R2, RZ, RZ, R6 ;  /* 0x000000ffff029224 */ /* 0x010fca00078e0006 */
[----:B------:R0:W4:Y:S02]  /*7ac30*/  @!P1 LDG.E.U8 R15, desc[UR44][R2.64] ;  /* 0x0000002c020f9981 */ /* 0x000124000c1e1100 */
[----:B0-----:R-:W-:Y:S02]  /*7ac40*/  @!P0 IMAD.MOV.U32 R2, RZ, RZ, R8 ;  /* 0x000000ffff028224 */ /* 0x001fe400078e0008 */
[----:B--2---:R-:W-:-:S05]  /*7ac50*/  @!P0 IMAD.MOV.U32 R3, RZ, RZ, R9 ;  /* 0x000000ffff038224 */ /* 0x004fca00078e0009 */
[----:B------:R-:W2:Y:S04]  /*7ac60*/  @!P0 LDG.E.U8 R13, desc[UR44][R2.64] ;  /* 0x0000002c020d8981 */ /* 0x000ea8000c1e1100 */
[----:B---3--:R0:W-:Y:S04]  /*7ac70*/  STL [R1+0x28], R19 ;  /* 0x0000281301007387 */ /* 0x0081e80000100800 */
[----:B------:R-:W3:Y:S04]  /*7ac80*/  LDL R7, [R1+0x46fc] ;  /* 0x0046fc0001077983 */ /* 0x000ee80000100800 */
[----:B------:R-:W3:Y:S04]  /*7ac90*/  LDL R6, [R1+0x4738] ;  /* 0x0047380001067983 */ /* 0x000ee80000100800 */
[----:B------:R-:W3:Y:S04]  /*7aca0*/  LDL R9, [R1+0x4708] ;  /* 0x0047080001097983 */ /* 0x000ee80000100800 */
[----:B------:R-:W3:Y:S04]  /*7acb0*/  LDL R8, [R1+0x4740] ;  /* 0x0047400001087983 */ /* 0x000ee80000100800 */
[----:B0-----:R-:W3:Y:S04]  /*7acc0*/  LDL R19, [R1+0x4720] ;  /* 0x0047200001137983 */ /* 0x001ee80000100800 */
[----:B----4-:R0:W-:Y:S04]  /*7acd0*/  STL [R1+0x24], R15 ;  /* 0x0000240f01007387 */ /* 0x0101e80000100800 */
[----:B0-----:R-:W4:Y:S04]  /*7ace0*/  LDL R15, [R1+0x471c] ;  /* 0x00471c00010f7983 */ /* 0x001f280000100800 */
[----:B------:R-:W-:Y:S04]  /*7acf0*/  STL [R1+0x34], R25 ;  /* 0x0000341901007387 */ /* 0x000fe80000100800 */
[----:B--2---:R0:W-:Y:S04]  /*7ad00*/  STL [R1+0x20], R13 ;  /* 0x0000200d01007387 */ /* 0x0041e80000100800 */
[----:B0-----:R-:W2:Y:S01]  /*7ad10*/  LDL R13, [R1+0x4758] ;  /* 0x00475800010d7983 */ /* 0x001ea20000100800 */
[----:B------:R-:W-:Y:S01]  /*7ad20*/  PRMT R21, RZ, 0x7610, R21 ;  /* 0x00007610ff157816 */ /* 0x000fe20000000015 */
[----:B------:R-:W-:-:S02]  /*7ad30*/  @!P1 IMAD.MOV.U32 R2, RZ, RZ, R4 ;  /* 0x000000ffff029224 */ /* 0x000fc400078e0004 */
[----:B------:R-:W-:Y:S01]  /*7ad40*/  @!P1 IMAD.MOV.U32 R3, RZ, RZ, R5 ;  /* 0x000000ffff039224 */ /* 0x000fe200078e0005 */
[----:B------:R-:W-:Y:S02]  /*7ad50*/  PRMT R18, RZ, 0x7610, R18 ;  /* 0x00007610ff127816 */ /* 0x000fe40000000012 */
[----:B------:R-:W-:Y:S02]  /*7ad60*/  PRMT R17, RZ, 0x7610, R17 ;  /* 0x00007610ff117816 */ /* 0x000fe40000000011 */
[----:B------:R-:W-:Y:S01]  /*7ad70*/  PRMT R16, RZ, 0x7610, R16 ;  /* 0x00007610ff107816 */ /* 0x000fe20000000010 */
[----:B------:R-:W2:Y:S04]  /*7ad80*/  LDL R5, [R1+0x4728] ;  /* 0x0047280001057983 */ /* 0x000ea80000100800 */
[----:B------:R0:W2:Y:S04]  /*7ad90*/  @!P1 LDG.E.U8 R21, desc[UR44][R2.64] ;  /* 0x0000002c02159981 */ /* 0x0000a8000c1e1100 */
[----:B------:R-:W2:Y:S01]  /*7ada0*/  LDL R4, [R1+0x4760] ;  /* 0x0047600001047983 */ /* 0x000ea20000100800 */
[----:B0-----:R-:W-:-:S02]  /*7adb0*/  @!P0 IMAD.MOV.U32 R3, RZ, RZ, R20 ;  /* 0x000000ffff038224 */ /* 0x001fc400078e0014 */
[----:B---3--:R-:W-:-:S05]  /*7adc0*/  @!P0 IMAD.MOV.U32 R2, RZ, RZ, R19 ;  /* 0x000000ffff028224 */ /* 0x008fca00078e0013 */
[----:B------:R0:W3:Y:S02]  /*7add0*/  @!P0 LDG.E.U8 R18, desc[UR44][R2.64] ;  /* 0x0000002c02128981 */ /* 0x0000e4000c1e1100 */
[----:B0-----:R-:W-:Y:S02]  /*7ade0*/  @!P1 IMAD.MOV.U32 R2, RZ, RZ, R6 ;  /* 0x000000ffff029224 */ /* 0x001fe400078e0006 */
[----:B------:R-:W-:Y:S01]  /*7adf0*/  @!P1 IMAD.MOV.U32 R3, RZ, RZ, R7 ;  /* 0x000000ffff039224 */ /* 0x000fe200078e0007 */
[----:B------:R-:W-:Y:S01]  /*7ae00*/  PRMT R12, RZ, 0x7610, R12 ;  /* 0x00007610ff0c7816 */ /* 0x000fe2000000000c */
[----:B------:R-:W3:Y:S04]  /*7ae10*/  LDL R7, [R1+0x473c] ;  /* 0x00473c0001077983 */ /* 0x000ee80000100800 */
[----:B------:R0:W3:Y:S02]  /*7ae20*/  @!P1 LDG.E.U8 R17, desc[UR44][R2.64] ;  /* 0x0000002c02119981 */ /* 0x0000e4000c1e1100 */
[----:B0-----:R-:W-:-:S02]  /*7ae30*/  @!P0 IMAD.MOV.U32 R2, RZ, RZ, R8 ;  /* 0x000000ffff028224 */ /* 0x001fc400078e0008 */
[----:B------:R-:W-:-:S05]  /*7ae40*/  @!P0 IMAD.MOV.U32 R3, RZ, RZ, R9 ;  /* 0x000000ffff038224 */ /* 0x000fca00078e0009 */
[----:B------:R4:W3:Y:S04]  /*7ae50*/  @!P0 LDG.E.U8 R16, desc[UR44][R2.64] ;  /* 0x0000002c02108981 */ /* 0x0008e8000c1e1100 */
[----:B------:R-:W-:Y:S04]  /*7ae60*/  STL [R1+0x2c], R23 ;  /* 0x00002c1701007387 */ /* 0x000fe80000100800 */
[----:B------:R-:W3:Y:S04]  /*7ae70*/  LDL R6, [R1+0x4778] ;  /* 0x0047780001067983 */ /* 0x000ee80000100800 */
[----:B------:R-:W3:Y:S04]  /*7ae80*/  LDL R9, [R1+0x4748] ;  /* 0x0047480001097983 */ /* 0x000ee80000100800 */
[----:B------:R-:W3:Y:S01]  /*7ae90*/  LDL R8, [R1+0x4780] ;  /* 0x0047800001087983 */ /* 0x000ee20000100800 */
[----:B----4-:R-:W-:-:S02]  /*7aea0*/  @!P1 IMAD.MOV.U32 R3, RZ, RZ, R15 ;  /* 0x000000ffff039224 */ /* 0x010fc400078e000f */
[----:B--2---:R-:W-:Y:S02]  /*7aeb0*/  @!P1 IMAD.MOV.U32 R2, RZ, RZ, R13 ;  /* 0x000000ffff029224 */ /* 0x004fe400078e000d */
[----:B------:R-:W2:Y:S04]  /*7aec0*/  LDL R13, [R1+0x4768] ;  /* 0x00476800010d7983 */ /* 0x000ea80000100800 */
[----:B------:R0:W4:Y:S02]  /*7aed0*/  @!P1 LDG.E.U8 R12, desc[UR44][R2.64] ;  /* 0x0000002c020c9981 */ /* 0x000124000c1e1100 */
[----:B0-----:R-:W-:Y:S02]  /*7aee0*/  @!P0 IMAD.MOV.U32 R2, RZ, RZ, R4 ;  /* 0x000000ffff028224 */ /* 0x001fe400078e0004 */
[----:B------:R-:W-:Y:S01]  /*7aef0*/  @!P0 IMAD.MOV.U32 R3, RZ, RZ, R5 ;  /* 0x000000ffff038224 */ /* 0x000fe200078e0005 */
[----:B------:R-:W2:Y:S04]  /*7af00*/  LDL R4, [R1+0x4798] ;  /* 0x0047980001047983 */ /* 0x000ea80000100800 */
[----:B------:R-:W2:Y:S01]  /*7af10*/  LDL R5, [R1+0x475c] ;  /* 0x00475c0001057983 */ /* 0x000ea20000100800 */
[----:B------:R-:W-:-:S02]  /*7af20*/  PRMT R11, RZ, 0x7610, R11 ;  /* 0x00007610ff0b7816 */ /* 0x000fc4000000000b */
[----:B------:R-:W-:-:S04]  /*7af30*/  PRMT R10, RZ, 0x7610, R10 ;  /* 0x00007610ff0a7816 */ /* 0x000fc8000000000a */
[----:B------:R3:W2:Y:S02]  /*7af40*/  @!P0 LDG.E.U8 R11, desc[UR44][R2.64] ;  /* 0x0000002c020b8981 */ /* 0x0006a4000c1e1100 */
[----:B---3--:R-:W-:Y:S02]  /*7af50*/  @!P1 IMAD.MOV.U32 R3, RZ, RZ, R7 ;  /* 0x000000ffff039224 */ /* 0x008fe400078e0007 */
[----:B------:R-:W-:-:S05]  /*7af60*/  @!P1 IMAD.MOV.U32 R2, RZ, RZ, R6 ;  /* 0x000000ffff029224 */ /* 0x000fca00078e0006 */
[----:B------:R0:W3:Y:S04]  /*7af70*/  @!P1 LDG.E.U8 R10, desc[UR44][R2.64] ;  /* 0x0000002c020a9981 */ /* 0x0000e8000c1e1100 */
[----:B----4-:R1:W-:Y:S01]  /*7af80*/  STL [R1+0xc], R12 ;  /* 0x00000c0c01007387 */ /* 0x0103e20000100800 */
[----:B------:R-:W-:Y:S01]  /*7af90*/  PRMT R14, RZ, 0x7610, R14 ;  /* 0x00007610ff0e7816 */ /* 0x000fe2000000000e */
[----:B0-----:R-:W-:Y:S02]  /*7afa0*/  @!P0 IMAD.MOV.U32 R2, RZ, RZ, R8 ;  /* 0x000000ffff028224 */ /* 0x001fe400078e0008 */
[----:B------:R-:W-:Y:S01]  /*7afb0*/  @!P0 IMAD.MOV.U32 R3, RZ, RZ, R9 ;  /* 0x000000ffff038224 */ /* 0x000fe200078e0009 */
[----:B------:R-:W-:Y:S02]  /*7afc0*/  PRMT R61, RZ, 0x7610, R61 ;  /* 0x00007610ff3d7816 */ /* 0x000fe4000000003d */
[----:B------:R-:W-:Y:S01]  /*7afd0*/  PRMT R60, RZ, 0x7610, R60 ;  /* 0x00007610ff3c7816 */ /* 0x000fe2000000003c */
[----:B------:R-:W4:Y:S04]  /*7afe0*/  LDL R7, [R1+0x477c] ;  /* 0x00477c0001077983 */ /* 0x000f280000100800 */
[----:B------:R2:W4:Y:S04]  /*7aff0*/  @!P0 LDG.E.U8 R14, desc[UR44][R2.64] ;  /* 0x0000002c020e8981 */ /* 0x000528000c1e1100 */
[----:B-1----:R-:W4:Y:S04]  /*7b000*/  LDL R12, [R1+0x47a0] ;  /* 0x0047a000010c7983 */ /* 0x002f280000100800 */
[----:B------:R-:W4:Y:S01]  /*7b010*/  LDL R6, [R1+0x47b8] ;  /* 0x0047b80001067983 */ /* 0x000f220000100800 */
[----:B--2---:R-:W-:-:S02]  /*7b020*/  @!P1 IMAD.MOV.U32 R2, RZ, RZ, R4 ;  /* 0x000000ffff029224 */ /* 0x004fc400078e0004 */
[----:B------:R-:W-:-:S05]  /*7b030*/  @!P1 IMAD.MOV.U32 R3, RZ, RZ, R5 ;  /* 0x000000ffff039224 */ /* 0x000fca00078e0005 */
[----:B------:R0:W2:Y:S02]  /*7b040*/  @!P1 LDG.E.U8 R61, desc[UR44][R2.64] ;  /* 0x0000002c023d9981 */ /* 0x0000a4000c1e1100 */
[----:B0-----:R-:W-:Y:S02]  /*7b050*/  @!P0 IMAD.MOV.U32 R3, RZ, RZ, R13 ;  /* 0x000000ffff038224 */ /* 0x001fe400078e000d */
[----:B------:R-:W-:Y:S04]  /*7b060*/  STL [R1+0x1c], R21 ;  /* 0x00001c1501007387 */ /* 0x000fe80000100800 */
[----:B------:R0:W-:Y:S04]  /*7b070*/  STL [R1+0x8], R11 ;  /* 0x0000080b01007387 */ /* 0x0001e80000100800 */
[----:B0-----:R-:W2:Y:S04]  /*7b080*/  LDL R11, [R1+0x4788] ;  /* 0x00478800010b7983 */ /* 0x001ea80000100800 */
[----:B---3--:R0:W-:Y:S04]  /*7b090*/  STL [R1+0x4], R10 ;  /* 0x0000040a01007387 */ /* 0x0081e80000100800 */
[----:B------:R-:W-:Y:S04]  /*7b0a0*/  STL [R1+0x18], R18 ;  /* 0x0000181201007387 */ /* 0x000fe80000100800 */
[----:B------:R-:W3:Y:S04]  /*7b0b0*/  LDL R9, [R1+0x479c] ;  /* 0x00479c0001097983 */ /* 0x000ee80000100800 */
[----:B------:R-:W3:Y:S04]  /*7b0c0*/  LDL R8, [R1+0x47d8] ;  /* 0x0047d80001087983 */ /* 0x000ee80000100800 */
[----:B0-----:R-:W3:Y:S01]  /*7b0d0*/  LDL R10, [R1+0x47c0] ;  /* 0x0047c000010a7983 */ /* 0x001ee20000100800 */
[----:B----4-:R-:W-:-:S05]  /*7b0e0*/  @!P0 IMAD.MOV.U32 R2, RZ, RZ, R12 ;  /* 0x000000ffff028224 */ /* 0x010fca00078e000c */
[----:B------:R0:W4:Y:S04]  /*7b0f0*/  @!P0 LDG.E.U8 R60, desc[UR44][R2.64] ;  /* 0x0000002c023c8981 */ /* 0x000128000c1e1100 */
[----:B------:R-:W-:Y:S04]  /*7b100*/  STL [R1+0x14], R17 ;  /* 0x0000141101007387 */ /* 0x000fe80000100800 */
[----:B------:R-:W4:Y:S04]  /*7b110*/  LDL R5, [R1+0x47a8] ;  /* 0x0047a80001057983 */ /* 0x000f280000100800 */
[----:B------:R-:W4:Y:S04]  /*7b120*/  LDL R4, [R1+0x47e0] ;  /* 0x0047e00001047983 */ /* 0x000f280000100800 */
[----:B--2---:R-:W-:Y:S04]  /*7b130*/  STL [R1+0x5754], R61 ;  /* 0x0057543d01007387 */ /* 0x004fe80000100800 */
[----:B------:R-:W-:Y:S04]  /*7b140*/  STL [R1+0x10], R16 ;  /* 0x0000101001007387 */ /* 0x000fe80000100800 */
[----:B------:R-:W2:Y:S04]  /*7b150*/  LDL R15, [R1+0x47bc] ;  /* 0x0047bc00010f7983 */ /* 0x000ea80000100800 */
[----:B------:R1:W-:Y:S01]  /*7b160*/  STL [R1], R14 ;  /* 0x0000000e01007387 */ /* 0x0003e20000100800 */
[----:B------:R-:W-:Y:S01]  /*7b170*/  PRMT R59, RZ, 0x7610, R59 ;  /* 0x00007610ff3b7816 */ /* 0x000fe2000000003b */
[----:B0-----:R-:W-:-:S02]  /*7b180*/  @!P1 IMAD.MOV.U32 R2, RZ, RZ, R6 ;  /* 0x000000ffff029224 */ /* 0x001fc400078e0006 */
[----:B------:R-:W-:-:S05]  /*7b190*/  @!P1 IMAD.MOV.U32 R3, RZ, RZ, R7 ;  /* 0x000000ffff039224 */ /* 0x000fca00078e0007 */
[----:B------:R0:W2:Y:S04]  /*7b1a0*/  @!P1 LDG.E.U8 R59, desc[UR44][R2.64] ;  /* 0x0000002c023b9981 */ /* 0x0000a8000c1e1100 */
[----:B-1----:R-:W2:Y:S01]  /*7b1b0*/  LDL R14, [R1+0x47f8] ;  /* 0x0047f800010e7983 */ /* 0x002ea20000100800 */
[----:B------:R-:W-:Y:S01]  /*7b1c0*/  PRMT R58, RZ, 0x7610, R58 ;  /* 0x00007610ff3a7816 */ /* 0x000fe2000000003a */
[----:B0-----:R-:W-:Y:S02]  /*7b1d0*/  @!P0 IMAD.MOV.U32 R3, RZ, RZ, R11 ;  /* 0x000000ffff038224 */ /* 0x001fe400078e000b */
[----:B---3--:R-:W-:-:S05]  /*7b1e0*/  @!P0 IMAD.MOV.U32 R2, RZ, RZ, R10 ;  /* 0x000000ffff028224 */ /* 0x008fca00078e000a */
[----:B------:R0:W3:Y:S04]  /*7b1f0*/  @!P0 LDG.E.U8 R58, desc[UR44][R2.64] ;  /* 0x0000002c023a8981 */ /* 0x0000e8000c1e1100 */
[----:B----4-:R-:W-:Y:S04]  /*7b200*/  STL [R1+0x5758], R60 ;  /* 0x0057583c01007387 */ /* 0x010fe80000100800 */
[----:B------:R-:W4:Y:S04]  /*7b210*/  LDL R7, [R1+0x47c8] ;  /* 0x0047c80001077983 */ /* 0x000f280000100800 */
[----:B------:R-:W4:Y:S01]  /*7b220*/  LDL R6, [R1+0x4800] ;  /* 0x0048000001067983 */ /* 0x000f220000100800 */
[----:B------:R-:W-:Y:S01]  /*7b230*/  PRMT R57, RZ, 0x7610, R57 ;  /* 0x00007610ff397816 */ /* 0x000fe20000000039 */
[----:B0-----:R-:W-:-:S02]  /*7b240*/  @!P1 IMAD.MOV.U32 R2, RZ, RZ, R8 ;  /* 0x000000ffff029224 */ /* 0x001fc400078e0008 */
[----:B------:R-:W-:-:S05]  /*7b250*/  @!P1 IMAD.MOV.U32 R3, RZ, RZ, R9 ;  /* 0x000000ffff039224 */ /* 0x000fca00078e0009 */
[----:B------:R0:W4:Y:S01]  /*7b260*/  @!P1 LDG.E.U8 R57, desc[UR44][R2.64] ;  /* 0x0000002c02399981 */ /* 0x000122000c1e1100 */
[----:B------:R-:W-:Y:S02]  /*7b270*/  PRMT R53, RZ, 0x7610, R53 ;  /* 0x00007610ff357816 */ /* 0x000fe40000000035 */
[----:B------:R-:W-:Y:S01]  /*7b280*/  PRMT R51, RZ, 0x7610, R51 ;  /* 0x00007610ff337816 */ /* 0x000fe20000000033 */
[----:B0-----:R-:W-:Y:S02]  /*7b290*/  @!P0 IMAD.MOV.U32 R2, RZ, RZ, R4 ;  /* 0x000000ffff028224 */ /* 0x001fe400078e0004 */
[----:B------:R-:W-:-:S05]  /*7b2a0*/  @!P0 IMAD.MOV.U32 R3, RZ, RZ, R5 ;  /* 0x000000ffff038224 */ /* 0x000fca00078e0005 */
[----:B------:R2:W4:Y:S01]  /*7b2b0*/  @!P0 LDG.E.U8 R53, desc[UR44][R2.64] ;  /* 0x0000002c02358981 */ /* 0x000522000c1e1100 */
[----:B------:R-:W-:Y:S01]  /*7b2c0*/  PRMT R49, RZ, 0x7610, R49 ;  /* 0x00007610ff317816 */ /* 0x000fe20000000031 */
[----:B--2---:R-:W-:Y:S02]  /*7b2d0*/  @!P1 IMAD.MOV.U32 R2, RZ, RZ, R14 ;  /* 0x000000ffff029224 */ /* 0x004fe400078e000e */
[----:B------:R-:W-:-:S05]  /*7b2e0*/  @!P1 IMAD.MOV.U32 R3, RZ, RZ, R15 ;  /* 0x000000ffff039224 */ /* 0x000fca00078e000f */
[----:B------:R4:W2:Y:S04]  /*7b2f0*/  @!P1 LDG.E.U8 R51, desc[UR44][R2.64] ;  /* 0x0000002c02339981 */ /* 0x0008a8000c1e1100 */
[----:B------:R-:W-:Y:S04]  /*7b300*/  STL [R1+0x575c], R59 ;  /* 0x00575c3b01007387 */ /* 0x000fe80000100800 */
[----:B------:R-:W2:Y:S04]  /*7b310*/  LDL R13, [R1+0x47dc] ;  /* 0x0047dc00010d7983 */ /* 0x000ea80000100800 */
[----:B------:R-:W2:Y:S04]  /*7b320*/  LDL R12, [R1+0x4818] ;  /* 0x00481800010c7983 */ /* 0x000ea80000100800 */
[----:B---3--:R-:W-:Y:S04]  /*7b330*/  STL [R1+0x5760], R58 ;  /* 0x0057603a01007387 */ /* 0x008fe80000100800 */
[----:B------:R-:W3:Y:S04]  /*7b340*/  LDL R9, [R1+0x47e8] ;  /* 0x0047e80001097983 */ /* 0x000ee80000100800 */
[----:B------:R-:W3:Y:S04]  /*7b350*/  LDL R8, [R1+0x4820] ;  /* 0x0048200001087983 */ /* 0x000ee80000100800 */
[----:B------:R-:W3:Y:S01]  /*7b360*/  LDL R10, [R1+0x4838] ;  /* 0x00483800010a7983 */ /* 0x000ee20000100800 */
[----:B----4-:R-:W-:-:S02]  /*7b370*/  @!P0 IMAD.MOV.U32 R3, RZ, RZ, R7 ;  /* 0x000000ffff038224 */ /* 0x010fc400078e0007 */
[----:B------:R-:W-:-:S05]  /*7b380*/  @!P0 IMAD.MOV.U32 R2, RZ, RZ, R6 ;  /* 0x000000ffff028224 */ /* 0x000fca00078e0006 */
[----:B------:R0:W4:Y:S04]  /*7b390*/  @!P0 LDG.E.U8 R49, desc[UR44][R2.64] ;  /* 0x0000002c02318981 */ /* 0x000128000c1e1100 */
[----:B------:R-:W-:Y:S04]  /*7b3a0*/  STL [R1+0x5764], R57 ;  /* 0x0057643901007387 */ /* 0x000fe80000100800 */
[----:B------:R-:W4:Y:S04]  /*7b3b0*/  LDL R11, [R1+0x47fc] ;  /* 0x0047fc00010b7983 */ /* 0x000f280000100800 */
[----:B------:R-:W4:Y:S04]  /*7b3c0*/  LDL R5, [R1+0x4808] ;  /* 0x0048080001057983 */ /* 0x000f280000100800 */
[----:B------:R-:W4:Y:S04]  /*7b3d0*/  LDL R4, [R1+0x4840] ;  /* 0x0048400001047983 */ /* 0x000f280000100800 */
[----:B------:R-:W-:Y:S04]  /*7b3e0*/  STL [R1+0x5768], R53 ;  /* 0x0057683501007387 */ /* 0x000fe80000100800 */
[----:B------:R-:W4:Y:S04]  /*7b3f0*/  LDL R15, [R1+0x481c] ;  /* 0x00481c00010f7983 */ /* 0x000f280000100800 */
[----:B------:R-:W4:Y:S01]  /*7b400*/  LDL R14, [R1+0x4858] ;  /* 0x00485800010e7983 */ /* 0x000f220000100800 */
[----:B------:R-:W-:-:S03]  /*7b410*/  PRMT R47, RZ, 0x7610, R47 ;  /* 0x00007610ff2f7816 */ /* 0x000fc6000000002f */
[----:B--2---:R1:W-:Y:S04]  /*7b420*/  STL [R1+0x576c], R51 ;  /* 0x00576c3301007387 */ /* 0x0043e80000100800 */
[----:B------:R-:W2:Y:S04]  /*7b430*/  LDL R7, [R1+0x4828] ;  /* 0x0048280001077983 */ /* 0x000ea80000100800 */
[----:B------:R-:W2:Y:S01]  /*7b440*/  LDL R6, [R1+0x4860] ;  /* 0x0048600001067983 */ /* 0x000ea20000100800 */
[----:B0-----:R-:W-:Y:S02]  /*7b450*/  @!P1 IMAD.MOV.U32 R2, RZ, RZ, R12 ;  /* 0x000000ffff029224 */ /* 0x001fe400078e000c */
[----:B------:R-:W-:-:S05]  /*7b460*/  @!P1 IMAD.MOV.U32 R3, RZ, RZ, R13 ;  /* 0x000000ffff039224 */ /* 0x000fca00078e000d */
[----:B------:R3:W2:Y:S02]  /*7b470*/  @!P1 LDG.E.U8 R47, desc[UR44][R2.64] ;  /* 0x0000002c022f9981 */ /* 0x0006a4000c1e1100 */
[----:B---3--:R-:W-:Y:S02]  /*7b480*/  @!P0 IMAD.MOV.U32 R3, RZ, RZ, R9 ;  /* 0x000000ffff038224 */ /* 0x008fe400078e0009 */
[----:B------:R-:W-:Y:S01]  /*7b490*/  @!P0 IMAD.MOV.U32 R2, RZ, RZ, R8 ;  /* 0x000000ffff028224 */ /* 0x000fe200078e0008 */
[----:B----4-:R0:W-:Y:S04]  /*7b4a0*/  STL [R1+0x5770], R49 ;  /* 0x0057703101007387 */ /* 0x0101e80000100800 */
[----:B------:R-:W3:Y:S04]  /*7b4b0*/  LDL R13, [R1+0x483c] ;  /* 0x00483c00010d7983 */ /* 0x000ee80000100800 */
[----:B------:R-:W4:Y:S04]  /*7b4c0*/  LDL R12, [R1+0x4878] ;  /* 0x00487800010c7983 */ /* 0x000f280000100800 */
[----:B------:R-:W4:Y:S04]  /*7b4d0*/  LDL R9, [R1+0x4848] ;  /* 0x0048480001097983 */ /* 0x000f280000100800 */
[----:B------:R-:W4:Y:S01]  /*7b4e0*/  LDL R8, [R1+0x4880] ;  /* 0x0048800001087983 */ /* 0x000f220000100800 */
[----:B------:R-:W-:-:S02]  /*7b4f0*/  PRMT R45, RZ, 0x7610, R45 ;  /* 0x00007610ff2d7816 */ /* 0x000fc4000000002d */
[----:B------:R-:W-:Y:S02]  /*7b500*/  PRMT R43, RZ, 0x7610, R43 ;  /* 0x00007610ff2b7816 */ /* 0x000fe4000000002b */
[----:B------:R-:W-:Y:S02]  /*7b510*/  PRMT R41, RZ, 0x7610, R41 ;  /* 0x00007610ff297816 */ /* 0x000fe40000000029 */
[----:B------:R-:W-:Y:S02]  /*7b520*/  PRMT R39, RZ, 0x7610, R39 ;  /* 0x00007610ff277816 */ /* 0x000fe40000000027 */
[----:B------:R-:W-:Y:S01]  /*7b530*/  PRMT R37, RZ, 0x7610, R37 ;  /* 0x00007610ff257816 */ /* 0x000fe20000000025 */
[----:B------:R-:W4:Y:S04]  /*7b540*/  LDL R17, [R1+0x487c] ;  /* 0x00487c0001117983 */ /* 0x000f280000100800 */
[----:B------:R1:W4:Y:S04]  /*7b550*/  @!P0 LDG.E.U8 R45, desc[UR44][R2.64] ;  /* 0x0000002c022d8981 */ /* 0x000328000c1e1100 */
[----:B------:R-:W4:Y:S01]  /*7b560*/  LDL R16, [R1+0x48b8] ;  /* 0x0048b80001107983 */ /* 0x000f220000100800 */
[----:B------:R-:W-:-:S02]  /*7b570*/  PRMT R34, RZ, 0x7610, R34 ;  /* 0x00007610ff227816 */ /* 0x000fc40000000022 */
[----:B------:R-:W-:Y:S02]  /*7b580*/  PRMT R33, RZ, 0x7610, R33 ;  /* 0x00007610ff217816 */ /* 0x000fe40000000021 */
[----:B------:R-:W-:Y:S02]  /*7b590*/  PRMT R32, RZ, 0x7610, R32 ;  /* 0x00007610ff207816 */ /* 0x000fe40000000020 */
[----:B------:R-:W-:Y:S01]  /*7b5a0*/  PRMT R29, RZ, 0x7610, R29 ;  /* 0x00007610ff1d7816 */ /* 0x000fe2000000001d */
[----:B------:R-:W4:Y:S04]  /*7b5b0*/  LDL R19, [R1+0x48fc] ;  /* 0x0048fc0001137983 */ /* 0x000f280000100800 */
[----:B------:R-:W4:Y:S04]  /*7b5c0*/  LDL R18, [R1+0x4938] ;  /* 0x0049380001127983 */ /* 0x000f280000100800 */
[----:B------:R-:W4:Y:S04]  /*7b5d0*/  LDL R23, [R1+0x491c] ;  /* 0x00491c0001177983 */ /* 0x000f280000100800 */
[----:B------:R-:W4:Y:S01]  /*7b5e0*/  LDL R22, [R1+0x4958] ;  /* 0x0049580001167983 */ /* 0x000f220000100800 */
[----:B-1----:R-:W-:-:S02]  /*7b5f0*/  @!P1 IMAD.MOV.U32 R2, RZ, RZ, R10 ;  /* 0x000000ffff029224 */ /* 0x002fc400078e000a */
[----:B------:R-:W-:Y:S01]  /*7b600*/  @!P1 IMAD.MOV.U32 R3, RZ, RZ, R11 ;  /* 0x000000ffff039224 */ /* 0x000fe200078e000b */
[----:B------:R-:W4:Y:S04]  /*7b610*/  LDL R10, [R1+0x4898] ;  /* 0x00489800010a7983 */ /* 0x000f280000100800 */
[----:B------:R-:W4:Y:S04]  /*7b620*/  LDL R11, [R1+0x485c] ;  /* 0x00485c00010b7983 */ /* 0x000f280000100800 */
[----:B------:R1:W4:Y:S04]  /*7b630*/  @!P1 LDG.E.U8 R43, desc[UR44][R2.64] ;  /* 0x0000002c022b9981 */ /* 0x000328000c1e1100 */
[----:B------:R-:W4:Y:S04]  /*7b640*/  LDL R21, [R1+0x493c] ;  /* 0x00493c0001157983 */ /* 0x000f280000100800 */
[----:B------:R-:W4:Y:S04]  /*7b650*/  LDL R20, [R1+0x4978] ;  /* 0x0049780001147983 */ /* 0x000f280000100800 */
[----:B------:R-:W4:Y:S04]  /*7b660*/  LDL R25, [R1+0x495c] ;  /* 0x00495c0001197983 */ /* 0x000f280000100800 */
[----:B------:R-:W4:Y:S04]  /*7b670*/  LDL R24, [R1+0x4998] ;  /* 0x0049980001187983 */ /* 0x000f280000100800 */
[----:B------:R-:W4:Y:S04]  /*7b680*/  LDL R27, [R1+0x499c] ;  /* 0x00499c00011b7983 */ /* 0x000f280000100800 */
[----:B------:R-:W4:Y:S04]  /*7b690*/  LDL R26, [R1+0x49d8] ;  /* 0x0049d800011a7983 */ /* 0x000f280000100800 */
[----:B------:R-:W4:Y:S04]  /*7b6a0*/  LDL R51, [R1+0x497c] ;  /* 0x00497c0001337983 */ /* 0x000f280000100800 */
[----:B0-----:R-:W4:Y:S04]  /*7b6b0*/  LDL R49, [R1+0x49b8] ;  /* 0x0049b80001317983 */ /* 0x001f280000100800 */
        /* <DEDUP_REMOVED lines=12> */
[----:B------:R-:W4:Y:S01]  /*7b780*/  LDL R53, [R1+0x4a58] ;  /* 0x004a580001357983 */ /* 0x000f220000100800 */
[----:B0-----:R-:W-:-:S02]  /*7b790*/  @!P1 IMAD.MOV.U32 R2, RZ, RZ, R14 ;  /* 0x000000ffff029224 */ /* 0x001fc400078e000e */
[----:B------:R-:W-:Y:S01]  /*7b7a0*/  @!P1 IMAD.MOV.U32 R3, RZ, RZ, R15 ;  /* 0x000000ffff039224 */ /* 0x000fe200078e000f */
[----:B------:R-:W4:Y:S04]  /*7b7b0*/  LDL R14, [R1+0x48f8] ;  /* 0x0048f800010e7983 */ /* 0x000f280000100800 */
[----:B------:R-:W4:Y:S04]  /*7b7c0*/  LDL R15, [R1+0x48bc] ;  /* 0x0048bc00010f7983 */ /* 0x000f280000100800 */
[----:B------:R2:W4:Y:S02]  /*7b7d0*/  @!P1 LDG.E.U8 R39, desc[UR44][R2.64] ;  /* 0x0000002c02279981 */ /* 0x000524000c1e1100 */
[----:B--2---:R-:W-:-:S02]  /*7b7e0*/  @!P0 IMAD.MOV.U32 R2, RZ, RZ, R6 ;  /* 0x000000ffff028224 */ /* 0x004fc400078e0006 */
[----:B------:R-:W-:Y:S01]  /*7b7f0*/  @!P0 IMAD.MOV.U32 R3, RZ, RZ, R7 ;  /* 0x000000ffff038224 */ /* 0x000fe200078e0007 */
[----:B------:R-:W2:Y:S04]  /*7b800*/  LDL R6, [R1+0x48c0] ;  /* 0x0048c00001067983 */ /* 0x000ea80000100800 */
[----:B------:R-:W2:Y:S04]  /*7b810*/  LDL R7, [R1+0x4888] ;  /* 0x0048880001077983 */ /* 0x000ea80000100800 */
[----:B------:R3:W2:Y:S02]  /*7b820*/  @!P0 LDG.E.U8 R37, desc[UR44][R2.64] ;  /* 0x0000002c02258981 */ /* 0x0006a4000c1e1100 */
[----:B---3--:R-:W-:-:S02]  /*7b830*/  @!P1 IMAD.MOV.U32 R3, RZ, RZ, R13 ;  /* 0x000000ffff039224 */ /* 0x008fc400078e000d */
[----:B----4-:R-:W-:Y:S01]  /*7b840*/  @!P1 IMAD.MOV.U32 R2, RZ, RZ, R12 ;  /* 0x000000ffff029224 */ /* 0x010fe200078e000c */
[----:B------:R-:W3:Y:S04]  /*7b850*/  LDL R13, [R1+0x489c] ;  /* 0x00489c00010d7983 */ /* 0x000ee80000100800 */
[----:B------:R-:W4:Y:S04]  /*7b860*/  LDL R12, [R1+0x48d8] ;  /* 0x0048d800010c7983 */ /* 0x000f280000100800 */
[----:B------:R0:W4:Y:S02]  /*7b870*/  @!P1 LDG.E.U8 R34, desc[UR44][R2.64] ;  /* 0x0000002c02229981 */ /* 0x000124000c1e1100 */
[----:B0-----:R-:W-:-:S02]  /*7b880*/  @!P0 IMAD.MOV.U32 R2, RZ, RZ, R8 ;  /* 0x000000ffff028224 */ /* 0x001fc400078e0008 */
[----:B------:R-:W-:Y:S01]  /*7b890*/  @!P0 IMAD.MOV.U32 R3, RZ, RZ, R9 ;  /* 0x000000ffff038224 */ /* 0x000fe200078e0009 */
[----:B------:R-:W4:Y:S04]  /*7b8a0*/  LDL R8, [R1+0x48e0] ;  /* 0x0048e00001087983 */ /* 0x000f280000100800 */
[----:B------:R-:W4:Y:S04]  /*7b8b0*/  LDL R9, [R1+0x48a8] ;  /* 0x0048a80001097983 */ /* 0x000f280000100800 */
[----:B------:R0:W4:Y:S02]  /*7b8c0*/  @!P0 LDG.E.U8 R33, desc[UR44][R2.64] ;  /* 0x0000002c02218981 */ /* 0x000124000c1e1100 */
[----:B0-----:R-:W-:-:S02]  /*7b8d0*/  @!P1 IMAD.MOV.U32 R2, RZ, RZ, R10 ;  /* 0x000000ffff029224 */ /* 0x001fc400078e000a */
[----:B------:R-:W-:Y:S01]  /*7b8e0*/  @!P1 IMAD.MOV.U32 R3, RZ, RZ, R11 ;  /* 0x000000ffff039224 */ /* 0x000fe200078e000b */
[----:B------:R-:W4:Y:S04]  /*7b8f0*/  LDL R10, [R1+0x4900] ;  /* 0x00490000010a7983 */ /* 0x000f280000100800 */
[----:B------:R-:W4:Y:S04]  /*7b900*/  LDL R11, [R1+0x48c8] ;  /* 0x0048c800010b7983 */ /* 0x000f280000100800 */
[----:B------:R0:W4:Y:S04]  /*7b910*/  @!P1 LDG.E.U8 R32, desc[UR44][R2.64] ;  /* 0x0000002c02209981 */ /* 0x000128000c1e1100 */
[----:B------:R1:W4:Y:S01]  /*7b920*/  @!P0 LDG.E.U8 R29, desc[UR44][R4.64] ;  /* 0x0000002c041d8981 */ /* 0x000322000c1e1100 */
[----:B0-----:R-:W-:Y:S01]  /*7b930*/  PRMT R3, RZ, 0x7610, R3 ;  /* 0x00007610ff037816 */ /* 0x001fe20000000003 */
[----:B-1----:R-:W-:-:S02]  /*7b940*/  @!P1 IMAD.MOV.U32 R4, RZ, RZ, R16 ;  /* 0x000000ffff049224 */ /* 0x002fc400078e0010 */
[----:B------:R-:W-:Y:S01]  /*7b950*/  @!P1 IMAD.MOV.U32 R5, RZ, RZ, R17 ;  /* 0x000000ffff059224 */ /* 0x000fe200078e0011 */
[----:B------:R-:W4:Y:S04]  /*7b960*/  LDL R16, [R1+0x4918] ;  /* 0x0049180001107983 */ /* 0x000f280000100800 */
[----:B------:R-:W4:Y:S01]  /*7b970*/  LDL R17, [R1+0x48dc] ;  /* 0x0048dc0001117983 */ /* 0x000f220000100800 */
[----:B------:R-:W-:-:S06]  /*7b980*/  PRMT R2, RZ, 0x7610, R2 ;  /* 0x00007610ff027816 */ /* 0x000fcc0000000002 */
[----:B------:R0:W4:Y:S04]  /*7b990*/  @!P1 LDG.E.U8 R2, desc[UR44][R4.64] ;  /* 0x0000002c04029981 */ /* 0x000128000c1e1100 */
[----:B--2---:R3:W2:Y:S01]  /*7b9a0*/  @!P0 LDG.E.U8 R3, desc[UR44][R6.64] ;  /* 0x0000002c06038981 */ /* 0x0046a2000c1e1100 */
[----:B0-----:R-:W-:Y:S01]  /*7b9b0*/  PRMT R5, RZ, 0x7610, R5 ;  /* 0x00007610ff057816 */ /* 0x001fe20000000005 */
[----:B---3--:R-:W-:Y:S02]  /*7b9c0*/  @!P1 IMAD.MOV.U32 R7, RZ, RZ, R13 ;  /* 0x000000ffff079224 */ /* 0x008fe400078e000d */
[----:B----4-:R-:W-:Y:S01]  /*7b9d0*/  @!P1 IMAD.MOV.U32 R6, RZ, RZ, R12 ;  /* 0x000000ffff069224 */ /* 0x010fe200078e000c */
[----:B------:R-:W3:Y:S04]  /*7b9e0*/  LDL R13, [R1+0x48e8] ;  /* 0x0048e800010d7983 */ /* 0x000ee80000100800 */
[----:B------:R-:W3:Y:S04]  /*7b9f0*/  LDL R12, [R1+0x4920] ;  /* 0x00492000010c7983 */ /* 0x000ee80000100800 */
[----:B------:R0:W4:Y:S02]  /*7ba00*/  @!P0 LDG.E.U8 R5, desc[UR44][R8.64] ;  /* 0x0000002c08058981 */ /* 0x000124000c1e1100 */
[----:B0-----:R-:W-:-:S02]  /*7ba10*/  @!P1 IMAD.MOV.U32 R8, RZ, RZ, R14 ;  /* 0x000000ffff089224 */ /* 0x001fc400078e000e */
[----:B------:R-:W-:Y:S01]  /*7ba20*/  @!P1 IMAD.MOV.U32 R9, RZ, RZ, R15 ;  /* 0x000000ffff099224 */ /* 0x000fe200078e000f */
[----:B------:R-:W2:Y:S04]  /*7ba30*/  LDL R14, [R1+0x4940] ;  /* 0x00494000010e7983 */ /* 0x000ea80000100800 */
[----:B------:R-:W2:Y:S01]  /*7ba40*/  LDL R15, [R1+0x4908] ;  /* 0x00490800010f7983 */ /* 0x000ea20000100800 */
[----:B------:R-:W-:-:S06]  /*7ba50*/  PRMT R4, RZ, 0x7610, R4 ;  /* 0x00007610ff047816 */ /* 0x000fcc0000000004 */
[----:B------:R0:W4:Y:S02]  /*7ba60*/  @!P1 LDG.E.U8 R4, desc[UR44][R6.64] ;  /* 0x0000002c06049981 */ /* 0x000124000c1e1100 */
[----:B0-----:R-:W-:Y:S02]  /*7ba70*/  PRMT R6, RZ, 0x7610, R6 ;  /* 0x00007610ff067816 */ /* 0x001fe40000000006 */
[----:B------:R-:W-:-:S04]  /*7ba80*/  PRMT R7, RZ, 0x7610, R7 ;  /* 0x00007610ff077816 */ /* 0x000fc80000000007 */
[----:B------:R0:W4:Y:S04]  /*7ba90*/  @!P1 LDG.E.U8 R6, desc[UR44][R8.64] ;  /* 0x0000002c08069981 */ /* 0x000128000c1e1100 */
[----:B------:R1:W4:Y:S01]  /*7baa0*/  @!P0 LDG.E.U8 R7, desc[UR44][R10.64] ;  /* 0x0000002c0a078981 */ /* 0x000322000c1e1100 */
[----:B0-----:R-:W-:Y:S01]  /*7bab0*/  PRMT R9, RZ, 0x7610, R9 ;  /* 0x00007610ff097816 */ /* 0x001fe20000000009 */
[----:B-1----:R-:W-:Y:S02]  /*7bac0*/  @!P1 IMAD.MOV.U32 R10, RZ, RZ, R16 ;  /* 0x000000ffff0a9224 */ /* 0x002fe400078e0010 */
[----:B------:R-:W-:Y:S01]  /*7bad0*/  @!P1 IMAD.MOV.U32 R11, RZ, RZ, R17 ;  /* 0x000000ffff0b9224 */ /* 0x000fe200078e0011 */
[----:B------:R-:W4:Y:S04]  /*7bae0*/  LDL R16, [R1+0x4960] ;  /* 0x0049600001107983 */ /* 0x000f280000100800 */
[----:B------:R-:W4:Y:S01]  /*7baf0*/  LDL R17, [R1+0x4928] ;  /* 0x0049280001117983 */ /* 0x000f220000100800 */
[----:B------:R-:W-:-:S06]  /*7bb00*/  PRMT R8, RZ, 0x7610, R8 ;  /* 0x00007610ff087816 */ /* 0x000fcc0000000008 */
[----:B------:R0:W4:Y:S02]  /*7bb10*/  @!P1 LDG.E.U8 R8, desc[UR44][R10.64] ;  /* 0x0000002c0a089981 */ /* 0x000124000c1e1100 */
[----:B0-----:R-:W-:Y:S02]  /*7bb20*/  PRMT R11, RZ, 0x7610, R11 ;  /* 0x00007610ff0b7816 */ /* 0x001fe4000000000b */
[----:B---3--:R0:W3:Y:S02]  /*7bb30*/  @!P0 LDG.E.U8 R9, desc[UR44][R12.64] ;  /* 0x0000002c0c098981 */ /* 0x0080e4000c1e1100 */
[----:B0-----:R-:W-:Y:S02]  /*7bb40*/  @!P1 IMAD.MOV.U32 R12, RZ, RZ, R18 ;  /* 0x000000ffff0c9224 */ /* 0x001fe400078e0012 */
[----:B------:R-:W-:Y:S01]  /*7bb50*/  @!P1 IMAD.MOV.U32 R13, RZ, RZ, R19 ;  /* 0x000000ffff0d9224 */ /* 0x000fe200078e0013 */
[----:B------:R-:W3:Y:S04]  /*7bb60*/  LDL R18, [R1+0x4980] ;  /* 0x0049800001127983 */ /* 0x000ee80000100800 */
[----:B------:R-:W3:Y:S04]  /*7bb70*/  LDL R19, [R1+0x4948] ;  /* 0x0049480001137983 */ /* 0x000ee80000100800 */
[----:B--2---:R0:W2:Y:S02]  /*7bb80*/  @!P0 LDG.E.U8 R11, desc[UR44][R14.64] ;  /* 0x0000002c0e0b8981 */ /* 0x0040a4000c1e1100 */
[----:B0-----:R-:W-:-:S02]  /*7bb90*/  @!P1 IMAD.MOV.U32 R14, RZ, RZ, R22 ;  /* 0x000000ffff0e9224 */ /* 0x001fc400078e0016 */
[----:B------:R-:W-:Y:S01]  /*7bba0*/  @!P1 IMAD.MOV.U32 R15, RZ, RZ, R23 ;  /* 0x000000ffff0f9224 */ /* 0x000fe200078e0017 */
[----:B------:R-:W2:Y:S04]  /*7bbb0*/  LDL R22, [R1+0x49c0] ;  /* 0x0049c00001167983 */ /* 0x000ea80000100800 */
[----:B------:R-:W2:Y:S01]  /*7bbc0*/  LDL R23, [R1+0x4988] ;  /* 0x0049880001177983 */ /* 0x000ea20000100800 */
[----:B------:R-:W-:-:S06]  /*7bbd0*/  PRMT R10, RZ, 0x7610, R10 ;  /* 0x00007610ff0a7816 */ /* 0x000fcc000000000a */
[----:B------:R0:W2:Y:S02]  /*7bbe0*/  @!P1 LDG.E.U8 R10, desc[UR44][R12.64] ;  /* 0x0000002c0c0a9981 */ /* 0x0000a4000c1e1100 */
[----:B0-----:R-:W-:Y:S02]  /*7bbf0*/  PRMT R12, RZ, 0x7610, R12 ;  /* 0x00007610ff0c7816 */ /* 0x001fe4000000000c */
[----:B------:R-:W-:-:S04]  /*7bc00*/  PRMT R13, RZ, 0x7610, R13 ;  /* 0x00007610ff0d7816 */ /* 0x000fc8000000000d */
[----:B------:R0:W2:Y:S04]  /*7bc10*/  @!P1 LDG.E.U8 R12, desc[UR44][R14.64] ;  /* 0x0000002c0e0c9981 */ /* 0x0000a8000c1e1100 */
[----:B----4-:R1:W4:Y:S01]  /*7bc20*/  @!P0 LDG.E.U8 R13, desc[UR44][R16.64] ;  /* 0x0000002c100d8981 */ /* 0x010322000c1e1100 */
[----:B0-----:R-:W-:Y:S02]  /*7bc30*/  PRMT R14, RZ, 0x7610, R14 ;  /* 0x00007610ff0e7816 */ /* 0x001fe4000000000e */
[----:B------:R-:W-:Y:S01]  /*7bc40*/  PRMT R15, RZ, 0x7610, R15 ;  /* 0x00007610ff0f7816 */ /* 0x000fe2000000000f */
[----:B-1----:R-:W-:Y:S02]  /*7bc50*/  @!P1 IMAD.MOV.U32 R16, RZ, RZ, R20 ;  /* 0x000000ffff109224 */ /* 0x002fe400078e0014 */
[----:B------:R-:W-:Y:S01]  /*7bc60*/  @!P1 IMAD.MOV.U32 R17, RZ, RZ, R21 ;  /* 0x000000ffff119224 */ /* 0x000fe200078e0015 */
[----:B------:R-:W4:Y:S04]  /*7bc70*/  LDL R20, [R1+0x49a0] ;  /* 0x0049a00001147983 */ /* 0x000f280000100800 */
[----:B------:R-:W4:Y:S04]  /*7bc80*/  LDL R21, [R1+0x4968] ;  /* 0x0049680001157983 */ /* 0x000f280000100800 */
[----:B------:R0:W4:Y:S02]  /*7bc90*/  @!P1 LDG.E.U8 R14, desc[UR44][R16.64] ;  /* 0x0000002c100e9981 */ /* 0x000124000c1e1100 */
[----:B0-----:R-:W-:-:S02]  /*7bca0*/  PRMT R16, RZ, 0x7610, R16 ;  /* 0x00007610ff107816 */ /* 0x001fc40000000010 */
[----:B---3--:R0:W3:Y:S02]  /*7bcb0*/  @!P0 LDG.E.U8 R15, desc[UR44][R18.64] ;  /* 0x0000002c120f8981 */ /* 0x0080e4000c1e1100 */
[----:B0-----:R-:W-:Y:S02]  /*7bcc0*/  @!P1 IMAD.MOV.U32 R18, RZ, RZ, R24 ;  /* 0x000000ffff129224 */ /* 0x001fe400078e0018 */
[----:B------:R-:W-:Y:S01]  /*7bcd0*/  @!P1 IMAD.MOV.U32 R19, RZ, RZ, R25 ;  /* 0x000000ffff139224 */ /* 0x000fe200078e0019 */
[----:B------:R-:W3:Y:S04]  /*7bce0*/  LDL R24, [R1+0x49e0] ;  /* 0x0049e00001187983 */ /* 0x000ee80000100800 */
[----:B------:R-:W3:Y:S04]  /*7bcf0*/  LDL R25, [R1+0x49a8] ;  /* 0x0049a80001197983 */ /* 0x000ee80000100800 */
[----:B------:R0:W3:Y:S02]  /*7bd00*/  @!P1 LDG.E.U8 R16, desc[UR44][R18.64] ;  /* 0x0000002c12109981 */ /* 0x0000e4000c1e1100 */
[----:B0-----:R-:W-:-:S06]  /*7bd10*/  PRMT R19, RZ, 0x7610, R19 ;  /* 0x00007610ff137816 */ /* 0x001fcc0000000013 */
[----:B--2---:R0:W2:Y:S02]  /*7bd20*/  @!P0 LDG.E.U8 R19, desc[UR44][R22.64] ;  /* 0x0000002c16138981 */ /* 0x0040a4000c1e1100 */
[----:B0-----:R-:W-:Y:S02]  /*7bd30*/  @!P1 IMAD.MOV.U32 R22, RZ, RZ, R26 ;  /* 0x000000ffff169224 */ /* 0x001fe400078e001a */
[----:B------:R-:W-:Y:S01]  /*7bd40*/  @!P1 IMAD.MOV.U32 R23, RZ, RZ, R27 ;  /* 0x000000ffff179224 */ /* 0x000fe200078e001b */
[----:B------:R-:W2:Y:S04]  /*7bd50*/  LDL R26, [R1+0x4a00] ;  /* 0x004a0000011a7983 */ /* 0x000ea80000100800 */
[----:B------:R-:W2:Y:S01]  /*7bd60*/  LDL R27, [R1+0x49c8] ;  /* 0x0049c800011b7983 */ /* 0x000ea20000100800 */
[----:B------:R-:W-:-:S02]  /*7bd70*/  PRMT R17, RZ, 0x7610, R17 ;  /* 0x00007610ff117816 */ /* 0x000fc40000000011 */
[----:B------:R-:W-:-:S04]  /*7bd80*/  PRMT R18, RZ, 0x7610, R18 ;  /* 0x00007610ff127816 */ /* 0x000fc80000000012 */
[----:B----4-:R0:W4:Y:S02]  /*7bd90*/  @!P0 LDG.E.U8 R17, desc[UR44][R20.64] ;  /* 0x0000002c14118981 */ /* 0x010124000c1e1100 */
[----:B0-----:R-:W-:Y:S02]  /*7bda0*/  @!P1 IMAD.MOV.U32 R20, RZ, RZ, R49 ;  /* 0x000000ffff149224 */ /* 0x001fe400078e0031 */
[----:B------:R-:W-:Y:S01]  /*7bdb0*/  @!P1 IMAD.MOV.U32 R21, RZ, RZ, R51 ;  /* 0x000000ffff159224 */ /* 0x000fe200078e0033 */
[----:B------:R-:W4:Y:S04]  /*7bdc0*/  LDL R49, [R1+0x4a60] ;  /* 0x004a600001317983 */ /* 0x000f280000100800 */
[----:B------:R-:W4:Y:S04]  /*7bdd0*/  LDL R51, [R1+0x4a28] ;  /* 0x004a280001337983 */ /* 0x000f280000100800 */
[----:B------:R0:W4:Y:S02]  /*7bde0*/  @!P1 LDG.E.U8 R18, desc[UR44][R20.64] ;  /* 0x0000002c14129981 */ /* 0x000124000c1e1100 */
[----:B0-----:R-:W-:-:S06]  /*7bdf0*/  PRMT R20, RZ, 0x7610, R20 ;  /* 0x00007610ff147816 */ /* 0x001fcc0000000014 */
[----:B------:R0:W4:Y:S02]  /*7be00*/  @!P1 LDG.E.U8 R20, desc[UR44][R22.64] ;  /* 0x0000002c16149981 */ /* 0x000124000c1e1100 */
[----:B0-----:R-:W-:Y:S02]  /*7be10*/  PRMT R23, RZ, 0x7610, R23 ;  /* 0x00007610ff177816 */ /* 0x001fe40000000017 */
[----:B------:R-:W-:-:S06]  /*7be20*/  PRMT R21, RZ, 0x7610, R21 ;  /* 0x00007610ff157816 */ /* 0x000fcc0000000015 */
[----:B---3--:R0:W3:Y:S02]  /*7be30*/  @!P0 LDG.E.U8 R21, desc[UR44][R24.64] ;  /* 0x0000002c18158981 */ /* 0x0080e4000c1e1100 */
[----:B0-----:R-:W-:Y:S02]  /*7be40*/  @!P1 IMAD.MOV.U32 R24, RZ, RZ, R30 ;  /* 0x000000ffff189224 */ /* 0x001fe400078e001e */
[----:B------:R-:W-:Y:S01]  /*7be50*/  @!P1 IMAD.MOV.U32 R25, RZ, RZ, R31 ;  /* 0x000000ffff199224 */ /* 0x000fe200078e001f */
[----:B------:R-:W4:Y:S04]  /*7be60*/  LDL R30, [R1+0x4a20] ;  /* 0x004a2000011e7983 */ /* 0x000f280000100800 */
[----:B------:R-:W4:Y:S04]  /*7be70*/  LDL R31, [R1+0x49e8] ;  /* 0x0049e800011f7983 */ /* 0x000f280000100800 */
[----:B--2---:R-:W2:Y:S04]  /*7be80*/  @!P0 LDG.E.U8 R23, desc[UR44][R26.64] ;  /* 0x0000002c1a178981 */ /* 0x004ea8000c1e1100 */
[----:B------:R-:W3:Y:S04]  /*7be90*/  LDL R26, [R1+0x49dc] ;  /* 0x0049dc00011a7983 */ /* 0x000ee80000100800 */
[----:B------:R-:W3:Y:S01]  /*7bea0*/  LDL R27, [R1+0x4a18] ;  /* 0x004a1800011b7983 */ /* 0x000ee20000100800 */
[----:B------:R-:W-:-:S06]  /*7beb0*/  PRMT R22, RZ, 0x7610, R22 ;  /* 0x00007610ff167816 */ /* 0x000fcc0000000016 */
[----:B------:R0:W2:Y:S02]  /*7bec0*/  @!P1 LDG.E.U8 R22, desc[UR44][R24.64] ;  /* 0x0000002c18169981 */ /* 0x0000a4000c1e1100 */
[----:B0-----:R-:W-:Y:S02]  /*7bed0*/  PRMT R24, RZ, 0x7610, R24 ;  /* 0x00007610ff187816 */ /* 0x001fe40000000018 */
[----:B------:R-:W-:Y:S02]  /*7bee0*/  PRMT R25, RZ, 0x7610, R25 ;  /* 0x00007610ff197816 */ /* 0x000fe40000000019 */
[----:B------:R-:W-:Y:S02]  /*7bef0*/  PRMT R28, RZ, 0x7610, R28 ;  /* 0x00007610ff1c7816 */ /* 0x000fe4000000001c */
[----:B------:R-:W-:Y:S02]  /*7bf00*/  PRMT R35, RZ, 0x7610, R35 ;  /* 0x00007610ff237816 */ /* 0x000fe40000000023 */
[----:B----4-:R0:W4:Y:S02]  /*7bf10*/  @!P0 LDG.E.U8 R25, desc[UR44][R30.64] ;  /* 0x0000002c1e198981 */ /* 0x010124000c1e1100 */
[----:B0-----:R-:W-:-:S02]  /*7bf20*/  @!P1 IMAD.MOV.U32 R30, RZ, RZ, R60 ;  /* 0x000000ffff1e9224 */ /* 0x001fc400078e003c */
[----:B------:R-:W-:Y:S01]  /*7bf30*/  @!P1 IMAD.MOV.U32 R31, RZ, RZ, R61 ;  /* 0x000000ffff1f9224 */ /* 0x000fe200078e003d */
[----:B------:R-:W-:Y:S02]  /*7bf40*/  PRMT R36, RZ, 0x7610, R36 ;  /* 0x00007610ff247816 */ /* 0x000fe40000000024 */
[----:B------:R-:W-:Y:S02]  /*7bf50*/  PRMT R38, RZ, 0x7610, R38 ;  /* 0x00007610ff267816 */ /* 0x000fe40000000026 */
[----:B------:R-:W-:Y:S02]  /*7bf60*/  PRMT R40, RZ, 0x7610, R40 ;  /* 0x00007610ff287816 */ /* 0x000fe40000000028 */
[----:B------:R-:W-:Y:S02]  /*7bf70*/  PRMT R42, RZ, 0x7610, R42 ;  /* 0x00007610ff2a7816 */ /* 0x000fe4000000002a */
[----:B------:R-:W-:Y:S02]  /*7bf80*/  PRMT R44, RZ, 0x7610, R44 ;  /* 0x00007610ff2c7816 */ /* 0x000fe4000000002c */
[----:B------:R-:W-:-:S02]  /*7bf90*/  PRMT R46, RZ, 0x7610, R46 ;  /* 0x00007610ff2e7816 */ /* 0x000fc4000000002e */
[----:B------:R-:W-:Y:S02]  /*7bfa0*/  PRMT R48, RZ, 0x7610, R48 ;  /* 0x00007610ff307816 */ /* 0x000fe40000000030 */
[----:B------:R-:W-:Y:S02]  /*7bfb0*/  PRMT R50, RZ, 0x7610, R50 ;  /* 0x00007610ff327816 */ /* 0x000fe40000000032 */
[----:B------:R-:W-:Y:S02]  /*7bfc0*/  PRMT R52, RZ, 0x7610, R52 ;  /* 0x00007610ff347816 */ /* 0x000fe40000000034 */
[----:B------:R-:W-:Y:S02]  /*7bfd0*/  PRMT R54, RZ, 0x7610, R54 ;  /* 0x00007610ff367816 */ /* 0x000fe40000000036 */
[----:B------:R-:W-:Y:S01]  /*7bfe0*/  PRMT R55, RZ, 0x7610, R55 ;  /* 0x00007610ff377816 */ /* 0x000fe20000000037 */
[----:B------:R-:W-:Y:S04]  /*7bff0*/  LDS.U8 R60, [R0+UR4+0x808] ;  /* 0x00080804003c7984 */ /* 0x000fe80008000000 */
[----:B------:R-:W-:Y:S01]  /*7c000*/  LDS.U8 R61, [R0+UR4+0x880] ;  /* 0x00088004003d7984 */ /* 0x000fe20008000000 */
[----:B---3--:R-:W-:-:S04]  /*7c010*/  @!P1 LOP3.LUT R27, R27, R26, RZ, 0x3c, !PT ;  /* 0x0000001a1b1b9212 */ /* 0x008fc800078e3cff */
[----:B------:R-:W-:-:S04]  /*7c020*/  @!P1 LOP3.LUT R26, R27, R26, RZ, 0x3c, !PT ;  /* 0x0000001a1b1a9212 */ /* 0x000fc800078e3cff */
[----:B------:R-:W-:-:S05]  /*7c030*/  @!P1 LOP3.LUT R27, R27, R26, RZ, 0x3c, !PT ;  /* 0x0000001a1b1b9212 */ /* 0x000fca00078e3cff */
[----:B------:R0:W3:Y:S02]  /*7c040*/  @!P1 LDG.E.U8 R24, desc[UR44][R26.64] ;  /* 0x0000002c1a189981 */ /* 0x0000e4000c1e1100 */
[----:B0-----:R-:W-:Y:S02]  /*7c050*/  PRMT R26, RZ, 0x7610, R26 ;  /* 0x00007610ff1a7816 */ /* 0x001fe4000000001a */
[----:B------:R-:W-:-:S04]  /*7c060*/  PRMT R27, RZ, 0x7610, R27 ;  /* 0x00007610ff1b7816 */ /* 0x000fc8000000001b */
[----:B------:R0:W4:Y:S02]  /*7c070*/  @!P1 LDG.E.U8 R26, desc[UR44][R30.64] ;  /* 0x0000002c1e1a9981 */ /* 0x000124000c1e1100 */
[----:B0-----:R-:W-:Y:S02]  /*7c080*/  @!P0 IMAD.MOV.U32 R30, RZ, RZ, R58 ;  /* 0x000000ffff1e8224 */ /* 0x001fe400078e003a */
[----:B------:R-:W-:Y:S01]  /*7c090*/  @!P0 IMAD.MOV.U32 R31, RZ, RZ, R59 ;  /* 0x000000ffff1f8224 */ /* 0x000fe200078e003b */
[----:B------:R-:W-:Y:S04]  /*7c0a0*/  LDS.U8 R58, [R0+UR4+0x800] ;  /* 0x00080004003a7984 */ /* 0x000fe80008000000 */
[----:B------:R-:W0:Y:S04]  /*7c0b0*/  LDS.U8 R59, [R0+UR4+0x888] ;  /* 0x00088804003b7984 */ /* 0x000e280008000000 */
[----:B------:R1:W4:Y:S02]  /*7c0c0*/  @!P0 LDG.E.U8 R27, desc[UR44][R30.64] ;  /* 0x0000002c1e1b8981 */ /* 0x000324000c1e1100 */
[----:B-1----:R-:W-:-:S02]  /*7c0d0*/  @!P1 IMAD.MOV.U32 R30, RZ, RZ, R53 ;  /* 0x000000ffff1e9224 */ /* 0x002fc400078e0035 */
[----:B------:R-:W-:Y:S01]  /*7c0e0*/  @!P1 IMAD.MOV.U32 R31, RZ, RZ, R57 ;  /* 0x000000ffff1f9224 */ /* 0x000fe200078e0039 */
[----:B------:R-:W-:Y:S04]  /*7c0f0*/  LDS.U8 R53, [R0+UR4+0x8] ;  /* 0x0000080400357984 */ /* 0x000fe80008000000 */
[----:B------:R-:W-:Y:S04]  /*7c100*/  LDS.U8 R57, [R0+UR4+0x80] ;  /* 0x0000800400397984 */ /* 0x000fe80008000000 */
[----:B------:R1:W4:Y:S02]  /*7c110*/  @!P1 LDG.E.U8 R28, desc[UR44][R30.64] ;  /* 0x0000002c1e1c9981 */ /* 0x000324000c1e1100 */
[----:B-1----:R-:W-:-:S02]  /*7c120*/  @!P0 IMAD.MOV.U32 R30, RZ, RZ, R49 ;  /* 0x000000ffff1e8224 */ /* 0x002fc400078e0031 */
[----:B------:R-:W-:Y:S01]  /*7c130*/  @!P0 IMAD.MOV.U32 R31, RZ, RZ, R51 ;  /* 0x000000ffff1f8224 */ /* 0x000fe200078e0033 */
[----:B------:R-:W-:Y:S04]  /*7c140*/  LDS.U8 R49, [R0+UR4] ;  /* 0x0000000400317984 */ /* 0x000fe80008000000 */
[----:B------:R-:W1:Y:S04]  /*7c150*/  LDS.U8 R51, [R0+UR4+0x88] ;  /* 0x0000880400337984 */ /* 0x000e680008000000 */
[----:B------:R2:W4:Y:S04]  /*7c160*/  @!P0 LDG.E.U8 R35, desc[UR44][R30.64] ;  /* 0x0000002c1e238981 */ /* 0x000528000c1e1100 */
[----:B------:R-:W2:Y:S04]  /*7c170*/  LDL R30, [R1+0x4a3c] ;  /* 0x004a3c00011e7983 */ /* 0x000ea80000100800 */
[----:B------:R-:W2:Y:S02]  /*7c180*/  LDL R31, [R1+0x4a78] ;  /* 0x004a7800011f7983 */ /* 0x000ea40000100800 */
[----:B--2---:R-:W-:-:S04]  /*7c190*/  @!P1 LOP3.LUT R31, R31, R30, RZ, 0x3c, !PT ;  /* 0x0000001e1f1f9212 */ /* 0x004fc800078e3cff */
[----:B------:R-:W-:-:S04]  /*7c1a0*/  @!P1 LOP3.LUT R30, R31, R30, RZ, 0x3c, !PT ;  /* 0x0000001e1f1e9212 */ /* 0x000fc800078e3cff */
[----:B------:R-:W-:-:S05]  /*7c1b0*/  @!P1 LOP3.LUT R31, R31, R30, RZ, 0x3c, !PT ;  /* 0x0000001e1f1f9212 */ /* 0x000fca00078e3cff */
        /* <DEDUP_REMOVED lines=62> */
[----:B------:R-:W2:Y:S01]  /*7c5a0*/  LDL R31, [R1+0x4ac0] ;  /* 0x004ac000011f7983 */ /* 0x000ea20000100800 */
[----:B------:R-:W-:Y:S01]  /*7c5b0*/  PRMT R56, RZ, 0x7610, R56 ;  /* 0x00007610ff387816 */ /* 0x000fe20000000038 */
[----:B0-----:R-:W-:-:S02]  /*7c5c0*/  IMAD R59, R59, 0x100, R58 ;  /* 0x000001003b3b7824 */ /* 0x001fc400078e023a */
[----:B------:R-:W-:Y:S01]  /*7c5d0*/  IMAD R61, R61, 0x100, R60 ;  /* 0x000001003d3d7824 */ /* 0x000fe200078e023c */
[----:B--2---:R-:W-:-:S04]  /*7c5e0*/  @!P3 LOP3.LUT R31, R31, R30, RZ, 0x3c, !PT ;  /* 0x0000001e1f1fb212 */ /* 0x004fc800078e3cff */
[----:B------:R-:W-:-:S04]  /*7c5f0*/  @!P3 LOP3.LUT R30, R31, R30, RZ, 0x3c, !PT ;  /* 0x0000001e1f1eb212 */ /* 0x000fc800078e3cff */
[----:B------:R-:W-:-:S05]  /*7c600*/  @!P3 LOP3.LUT R31, R31, R30, RZ, 0x3c, !PT ;  /* 0x0000001e1f1fb212 */ /* 0x000fca00078e3cff */
[----:B------:R1:W2:Y:S02]  /*7c610*/  @!P3 LDG.E.U8 R56, desc[UR44][R30.64] ;  /* 0x0000002c1e38b981 */ /* 0x0002a4000c1e1100 */
[----:B-1----:R-:W-:Y:S02]  /*7c620*/  IMAD R30, R51, 0x100, R49 ;  /* 0x00000100331e7824 */ /* 0x002fe400078e0231 */
[----:B------:R-:W-:Y:S01]  /*7c630*/  IMAD R31, R57, 0x100, R53 ;  /* 0x00000100391f7824 */ /* 0x000fe200078e0235 */
[----:B------:R-:W2:Y:S04]  /*7c640*/  LDL.LU R49, [R1+0x5770] ;  /* 0x0057700001317983 */ /* 0x000ea80000300800 */
[----:B------:R-:W2:Y:S04]  /*7c650*/  LDL.LU R51, [R1+0x576c] ;  /* 0x00576c0001337983 */ /* 0x000ea80000300800 */
[----:B------:R-:W2:Y:S04]  /*7c660*/  LDL.LU R53, [R1+0x5768] ;  /* 0x0057680001357983 */ /* 0x000ea80000300800 */
[----:B------:R-:W2:Y:S04]  /*7c670*/  LDL.LU R57, [R1+0x5764] ;  /* 0x0057640001397983 */ /* 0x000ea80000300800 */
[----:B------:R-:W2:Y:S04]  /*7c680*/  LDL.LU R58, [R1+0x5760] ;  /* 0x00576000013a7983 */ /* 0x000ea80000300800 */
[----:B------:R0:W-:Y:S04]  /*7c690*/  STL [R1+0x484], R59 ;  /* 0x0004843b01007387 */ /* 0x0001e80000100800 */
[----:B0-----:R-:W2:Y:S04]  /*7c6a0*/  LDL.LU R59, [R1+0x575c] ;  /* 0x00575c00013b7983 */ /* 0x001ea80000300800 */
[----:B------:R-:W2:Y:S04]  /*7c6b0*/  LDL.LU R60, [R1+0x5758] ;  /* 0x00575800013c7983 */ /* 0x000ea80000300800 */
[----:B------:R0:W-:Y:S04]  /*7c6c0*/  STL [R1+0x48c], R61 ;  /* 0x00048c3d01007387 */ /* 0x0001e80000100800 */
[----:B0-----:R-:W2:Y:S04]  /*7c6d0*/  LDL.LU R61, [R1+0x5754] ;  /* 0x00575400013d7983 */ /* 0x001ea80000300800 */
[----:B------:R-:W-:Y:S04]  /*7c6e0*/  STL [R1+0x57e0], R41 ;  /* 0x0057e02901007387 */ /* 0x000fe80000100800 */
[----:B------:R-:W-:Y:S04]  /*7c6f0*/  STL [R1+0x57dc], R39 ;  /* 0x0057dc2701007387 */ /* 0x000fe80000100800 */
[----:B------:R-:W-:Y:S04]  /*7c700*/  STL [R1+0x57d8], R33 ;  /* 0x0057d82101007387 */ /* 0x000fe80000100800 */
[----:B------:R-:W-:Y:S04]  /*7c710*/  STL [R1+0x57d4], R32 ;  /* 0x0057d42001007387 */ /* 0x000fe80000100800 */
[----:B------:R-:W-:Y:S04]  /*7c720*/  STL [R1+0x57d0], R3 ;  /* 0x0057d00301007387 */ /* 0x000fe80000100800 */
[----:B------:R-:W-:Y:S04]  /*7c730*/  STL [R1+0x57cc], R4 ;  /* 0x0057cc0401007387 */ /* 0x000fe80000100800 */
[----:B------:R-:W-:Y:S04]  /*7c740*/  STL [R1+0x57c8], R7 ;  /* 0x0057c80701007387 */ /* 0x000fe80000100800 */
[----:B------:R-:W0:Y:S04]  /*7c750*/  LDS.U8 R3, [R0+UR4+0x110] ;  /* 0x0001100400037984 */ /* 0x000e280008000000 */
[----:B------:R-:W1:Y:S04]  /*7c760*/  LDS.U8 R7, [R0+UR4+0x198] ;  /* 0x0001980400077984 */ /* 0x000e680008000000 */
        /* <DEDUP_REMOVED lines=8> */
[----:B---3--:R-:W-:Y:S04]  /*7c7f0*/  STL [R1+0x57a4], R24 ;  /* 0x0057a41801007387 */ /* 0x008fe80000100800 */
        /* <DEDUP_REMOVED lines=8> */
[----:B--2---:R-:W-:Y:S04]  /*7c880*/  STL [R1+0x5780], R56 ;  /* 0x0057803801007387 */ /* 0x004fe80000100800 */
[----:B------:R-:W-:Y:S04]  /*7c890*/  STL [R1+0x577c], R30 ;  /* 0x00577c1e01007387 */ /* 0x000fe80000100800 */
[----:B------:R-:W-:Y:S04]  /*7c8a0*/  STL [R1+0x5778], R31 ;  /* 0x0057781f01007387 */ /* 0x000fe80000100800 */
[----:B------:R-:W2:Y:S04]  /*7c8b0*/  LDS.U8 R4, [R0+UR4+0x118] ;  /* 0x0001180400047984 */ /* 0x000ea80008000000 */
[----:B0-----:R-:W-:Y:S04]  /*7c8c0*/  STL [R1+0x2060], R3 ;  /* 0x0020600301007387 */ /* 0x001fe80000100800 */
[----:B------:R-:W0:Y:S04]  /*7c8d0*/  LDS.U8 R3, [R0+UR4+0x190] ;  /* 0x0001900400037984 */ /* 0x000e280008000000 */
[----:B-1----:R-:W-:Y:S04]  /*7c8e0*/  STL [R1+0x205c], R7 ;  /* 0x00205c0701007387 */ /* 0x002fe80000100800 */
[----:B------:R-:W1:Y:S04]  /*7c8f0*/  LDS.U8 R7, [R0+UR4+0x910] ;  /* 0x0009100400077984 */ /* 0x000e680008000000 */
[----:B------:R-:W-:Y:S04]  /*7c900*/  LDS.U8 R8, [R0+UR4+0x3908] ;  /* 0x0039080400087984 */ /* 0x000fe80008000000 */
[----:B--2---:R-:W-:Y:S04]  /*7c910*/  STL [R1+0x2068], R4 ;  /* 0x0020680401007387 */ /* 0x004fe80000100800 */
[----:B------:R-:W2:Y:S04]  /*7c920*/  LDS.U8 R4, [R0+UR4+0x998] ;  /* 0x0009980400047984 */ /* 0x000ea80008000000 */
[----:B0-----:R-:W-:Y:S04]  /*7c930*/  STL [R1+0x2064], R3 ;  /* 0x0020640301007387 */ /* 0x001fe80000100800 */
[----:B------:R-:W0:Y:S04]  /*7c940*/  LDS.U8 R3, [R0+UR4+0x918] ;  /* 0x0009180400037984 */ /* 0x000e280008000000 */
[----:B-1----:R-:W-:Y:S04]  /*7c950*/  STL [R1+0x2070], R7 ;  /* 0x0020700701007387 */ /* 0x002fe80000100800 */
[----:B------:R-:W1:Y:S04]  /*7c960*/  LDS.U8 R7, [R0+UR4+0x990] ;  /* 0x0009900400077984 */ /* 0x000e680008000000 */
        /* <DEDUP_REMOVED lines=218> */
[----:B0-----:R0:W-:Y:S04]  /*7d710*/  STL [R1+0x5680], R3 ;  /* 0x0056800301007387 */ /* 0x0011e80000100800 */
[----:B-1----:R-:W-:Y:S01]  /*7d720*/  STL [R1+0x567c], R7 ;  /* 0x00567c0701007387 */ /* 0x002fe20000100800 */
[----:B0-----:R-:W-:-:S03]  /*7d730*/  LOP3.LUT R3, R0, 0x20, RZ, 0x3c, !PT ;  /* 0x0000002000037812 */ /* 0x001fc600078e3cff */
[----:B------:R-:W0:Y:S04]  /*7d740*/  LDS.U8 R7, [R0+UR4+0x3890] ;  /* 0x0038900400077984 */ /* 0x000e280008000000 */
[----:B--2---:R-:W-:Y:S04]  /*7d750*/  STL [R1+0x5588], R4 ;  /* 0x0055880401007387 */ /* 0x004fe80000100800 */
[----:B------:R-:W1:Y:S04]  /*7d760*/  LDS.U8 R4, [R0+UR4+0x3980] ;  /* 0x0039800400047984 */ /* 0x000e680008000000 */
[----:B0-----:R-:W-:Y:S04]  /*7d770*/  STL [R1+0x5584], R7 ;  /* 0x0055840701007387 */ /* 0x001fe80000100800 */
[----:B------:R-:W0:Y:S04]  /*7d780*/  LDS.U8 R7, [R3+UR4] ;  /* 0x0000000403077984 */ /* 0x000e280008000000 */
[----:B------:R-:W-:Y:S04]  /*7d790*/  STL [R1+0x5688], R8 ;  /* 0x0056880801007387 */ /* 0x000fe80000100800 */
[----:B------:R-:W2:Y:S04]  /*7d7a0*/  LDS.U8 R8, [R3+UR4+0x88] ;  /* 0x0000880403087984 */ /* 0x000ea80008000000 */
[----:B-1----:R-:W-:Y:S04]  /*7d7b0*/  STL [R1+0x5684], R4 ;  /* 0x0056840401007387 */ /* 0x002fe80000100800 */
[----:B------:R-:W1:Y:S04]  /*7d7c0*/  LDS.U8 R4, [R3+UR4+0x110] ;  /* 0x0001100403047984 */ /* 0x000e680008000000 */
[----:B0-----:R-:W-:Y:S04]  /*7d7d0*/  STL [R1+0x1dd0], R7 ;  /* 0x001dd00701007387 */ /* 0x001fe80000100800 */
[----:B------:R-:W0:Y:S04]  /*7d7e0*/  LDS.U8 R7, [R3+UR4+0x198] ;  /* 0x0001980403077984 */ /* 0x000e280008000000 */
[----:B--2---:R-:W-:Y:S04]  /*7d7f0*/  STL [R1+0x1dc8], R8 ;  /* 0x001dc80801007387 */ /* 0x004fe80000100800 */
        /* <DEDUP_REMOVED lines=241> */
[----:B-1----:R1:W-:Y:S02]  /*7e710*/  STL [R1+0x56c0], R4 ;  /* 0x0056c00401007387 */ /* 0x0023e40000100800 */
[----:B-1----:R-:W-:-:S05]  /*7e720*/  LOP3.LUT R4, R0, 0x40, RZ, 0x3c, !PT ;  /* 0x0000004000047812 */ /* 0x002fca00078e3cff */
[----:B------:R-:W-:Y:S04]  /*7e730*/  LDS.U8 R11, [R4+UR4+0x3908] ;  /* 0x00390804040b7984 */ /* 0x000fe80008000000 */
[----:B0-----:R-:W-:Y:S04]  /*7e740*/  STL [R1+0x56bc], R7 ;  /* 0x0056bc0701007387 */ /* 0x001fe80000100800 */
[----:B------:R-:W0:Y:S04]  /*7e750*/  LDS.U8 R7, [R3+UR4+0x3890] ;  /* 0x0038900403077984 */ /* 0x000e280008000000 */
[----:B--2---:R-:W-:Y:S04]  /*7e760*/  STL [R1+0x55c8], R8 ;  /* 0x0055c80801007387 */ /* 0x004fe80000100800 */
[----:B------:R-:W1:Y:S04]  /*7e770*/  LDS.U8 R8, [R3+UR4+0x3908] ;  /* 0x0039080403087984 */ /* 0x000e680008000000 */
[----:B------:R-:W2:Y:S04]  /*7e780*/  LDS.U8 R3, [R3+UR4+0x3980] ;  /* 0x0039800403037984 */ /* 0x000ea80008000000 */
[----:B0-----:R-:W-:Y:S04]  /*7e790*/  STL [R1+0x55c4], R7 ;  /* 0x0055c40701007387 */ /* 0x001fe80000100800 */
[----:B------:R-:W0:Y:S04]  /*7e7a0*/  LDS.U8 R7, [R4+UR4] ;  /* 0x0000000404077984 */ /* 0x000e280008000000 */
        /* <DEDUP_REMOVED lines=248> */
[----:B--2---:R2:W-:Y:S02]  /*7f730*/  STL [R1+0x5700], R3 ;  /* 0x0057000301007387 */ /* 0x0045e40000100800 */
[----:B--2---:R-:W-:-:S02]  /*7f740*/  LOP3.LUT R3, R0, 0x60, RZ, 0x3c, !PT ;  /* 0x0000006000037812 */ /* 0x004fc400078e3cff */
[----:B0-----:R-:W-:Y:S04]  /*7f750*/  STL [R1+0x56fc], R7 ;  /* 0x0056fc0701007387 */ /* 0x001fe80000100800 */
[----:B------:R-:W0:Y:S04]  /*7f760*/  LDS.U8 R7, [R4+UR4+0x3890] ;  /* 0x0038900404077984 */ /* 0x000e280008000000 */
[----:B-1----:R-:W-:Y:S04]  /*7f770*/  STL [R1+0x5608], R8 ;  /* 0x0056080801007387 */ /* 0x002fe80000100800 */
[----:B------:R-:W1:Y:S04]  /*7f780*/  LDS.U8 R8, [R4+UR4+0x3980] ;  /* 0x0039800404087984 */ /* 0x000e680008000000 */
[----:B------:R-:W-:Y:S04]  /*7f790*/  LDS.U8 R4, [R3+UR4+0x88] ;  /* 0x0000880403047984 */ /* 0x000fe80008000000 */
[----:B0-----:R-:W-:Y:S04]  /*7f7a0*/  STL [R1+0x5604], R7 ;  /* 0x0056040701007387 */ /* 0x001fe80000100800 */
[----:B------:R-:W0:Y:S04]  /*7f7b0*/  LDS.U8 R7, [R3+UR4] ;  /* 0x0000000403077984 */ /* 0x000e280008000000 */
[----:B------:R-:W-:Y:S04]  /*7f7c0*/  STL [R1+0x5708], R11 ;  /* 0x0057080b01007387 */ /* 0x000fe80000100800 */
[----:B-1----:R-:W-:Y:S04]  /*7f7d0*/  STL [R1+0x5704], R8 ;  /* 0x0057040801007387 */ /* 0x002fe80000100800 */
[----:B------:R-:W1:Y:S04]  /*7f7e0*/  LDS.U8 R8, [R3+UR4+0x110] ;  /* 0x0001100403087984 */ /* 0x000e680008000000 */
[----:B0-----:R-:W-:Y:S04]  /*7f7f0*/  STL [R1+0x2020], R7 ;  /* 0x0020200701007387 */ /* 0x001fe80000100800 */
[----:B------:R-:W0:Y:S04]  /*7f800*/  LDS.U8 R7, [R3+UR4+0x198] ;  /* 0x0001980403077984 */ /* 0x000e280008000000 */
        /* <DEDUP_REMOVED lines=243> */
[----:B------:R-:W3:Y:S04]  /*80740*/  LDL.LU R31, [R1+0x4b0] ;  /* 0x0004b000011f7983 */ /* 0x000ee80000300800 */
[----:B0-----:R-:W-:Y:S04]  /*80750*/  STL [R1+0x573c], R7 ;  /* 0x00573c0701007387 */ /* 0x001fe80000100800 */
[----:B------:R-:W4:Y:S04]  /*80760*/  LDL.LU R30, [R1+0x1ec8] ;  /* 0x001ec800011e7983 */ /* 0x000f280000300800 */
[----:B--2---:R-:W-:Y:S04]  /*80770*/  STL [R1+0x5648], R4 ;  /* 0x0056480401007387 */ /* 0x004fe80000100800 */
[----:B------:R-:W0:Y:S04]  /*80780*/  LDS.U8 R4, [R3+UR4+0x3890] ;  /* 0x0038900403047984 */ /* 0x000e280008000000 */
[----:B------:R-:W1:Y:S04]  /*80790*/  LDS.U8 R7, [R3+UR4+0x3908] ;  /* 0x0039080403077984 */ /* 0x000e680008000000 */
[----:B------:R-:W2:Y:S04]  /*807a0*/  LDL.LU R56, [R1+0x1d98] ;  /* 0x001d980001387983 */ /* 0x000ea80000300800 */
[----:B------:R-:W2:Y:S04]  /*807b0*/  LDL.LU R39, [R1+0x1fb8] ;  /* 0x001fb80001277983 */ /* 0x000ea80000300800 */
[----:B------:R-:W2:Y:S04]  /*807c0*/  LDL.LU R54, [R1+0x4a8] ;  /* 0x0004a80001367983 */ /* 0x000ea80000300800 */
[----:B------:R-:W2:Y:S04]  /*807d0*/  LDL.LU R52, [R1+0x1ed0] ;  /* 0x001ed00001347983 */ /* 0x000ea80000300800 */
[----:B------:R-:W1:Y:S04]  /*807e0*/  LDS.U8 R3, [R3+UR4+0x3980] ;  /* 0x0039800403037984 */ /* 0x000e680008000000 */
[----:B0-----:R0:W-:Y:S04]  /*807f0*/  STL [R1+0x5644], R4 ;  /* 0x0056440401007387 */ /* 0x0011e80000100800 */
[----:B------:R-:W2:Y:S04]  /*80800*/  LDL.LU R42, [R1+0x1da0] ;  /* 0x001da000012a7983 */ /* 0x000ea80000300800 */
[----:B------:R-:W2:Y:S04]  /*80810*/  LDL.LU R40, [R1+0x1cb0] ;  /* 0x001cb00001287983 */ /* 0x000ea80000300800 */
[----:B0-----:R-:W2:Y:S04]  /*80820*/  LDL.LU R4, [R1+0x4a0] ;  /* 0x0004a00001047983 */ /* 0x001ea80000300800 */
[----:B------:R-:W2:Y:S04]  /*80830*/  LDL.LU R41, [R1+0x1ed8] ;  /* 0x001ed80001297983 */ /* 0x000ea80000300800 */
[----:B------:R-:W2:Y:S04]  /*80840*/  LDL.LU R38, [R1+0x1da8] ;  /* 0x001da80001267983 */ /* 0x000ea80000300800 */
[----:B------:R-:W2:Y:S04]  /*80850*/  LDL.LU R28, [R1+0x1cb8] ;  /* 0x001cb800011c7983 */ /* 0x000ea80000300800 */
[----:B-1----:R0:W-:Y:S04]  /*80860*/  STL [R1+0x5748], R7 ;  /* 0x0057480701007387 */ /* 0x0021e80000100800 */
        /* <DEDUP_REMOVED lines=8> */
[----:B------:R-:W2:Y:S01]  /*808f0*/  LDL.LU R32, [R1+0x480] ;  /* 0x0004800001207983 */ /* 0x000ea20000300800 */
[----:B------:R-:W1:Y:S03]  /*80900*/  S2R R33, SR_TID.X ;  /* 0x0000000000217919 */ /* 0x000e660000002100 */
[----:B------:R-:W2:Y:S04]  /*80910*/  LDL.LU R11, [R1+0x1ef0] ;  /* 0x001ef000010b7983 */ /* 0x000ea80000300800 */
[----:B------:R-:W2:Y:S04]  /*80920*/  LDL.LU R8, [R1+0x1dc0] ;  /* 0x001dc00001087983 */ /* 0x000ea80000300800 */
[----:B------:R0:W-:Y:S04]  /*80930*/  STL [R1+0x5744], R3 ;  /* 0x0057440301007387 */ /* 0x0001e80000100800 */
[----:B0-----:R-:W2:Y:S04]  /*80940*/  LDL.LU R7, [R1+0x1cd0] ;  /* 0x001cd00001077983 */ /* 0x001ea80000300800 */
[----:B------:R-:W2:Y:S01]  /*80950*/  LDL.LU R3, [R1+0x478] ;  /* 0x0004780001037983 */ /* 0x000ea20000300800 */
[----:B-1----:R-:W-:Y:S01]  /*80960*/  LOP3.LUT R55, R33, 0x1f, RZ, 0xc0, !PT ;  /* 0x0000001f21377812 */ /* 0x002fe200078ec0ff */
[----:B------:R-:W-:Y:S06]  /*80970*/  BAR.SYNC.DEFER_BLOCKING 0x0 ;  /* 0x0000000000007b1d */ /* 0x000fec0000010000 */
[----:B------:R-:W2:Y:S04]  /*80980*/  LDL.LU R33, [R1+0x1ef8] ;  /* 0x001ef80001217983 */ /* 0x000ea80000300800 */
[----:B---3--:R-:W-:Y:S04]  /*80990*/  STS.U8 [R55+UR4], R31 ;  /* 0x0000001f37007988 */ /* 0x008fe80008000004 */
[----:B----4-:R-:W-:Y:S04]  /*809a0*/  STS.U8 [R55+UR4+0x20], R30 ;  /* 0x0000201e37007988 */ /* 0x010fe80008000004 */
[----:B--2---:R-:W-:Y:S04]  /*809b0*/  STS.U8 [R55+UR4+0x40], R56 ;  /* 0x0000403837007988 */ /* 0x004fe80008000004 */
[----:B------:R0:W-:Y:S04]  /*809c0*/  STS.U8 [R55+UR4+0x60], R39 ;  /* 0x0000602737007988 */ /* 0x0001e80008000004 */
[----:B------:R-:W-:Y:S04]  /*809d0*/  STS.U8 [R55+UR4+0x120], R54 ;  /* 0x0001203637007988 */ /* 0x000fe80008000004 */
[----:B0-----:R-:W2:Y:S04]  /*809e0*/  LDL.LU R39, [R1+0x1dcc] ;  /* 0x001dcc0001277983 */ /* 0x001ea80000300800 */
[----:B------:R-:W-:Y:S04]  /*809f0*/  STS.U8 [R55+UR4+0x100], R52 ;  /* 0x0001003437007988 */ /* 0x000fe80008000004 */
[----:B------:R-:W-:Y:S04]  /*80a00*/  STS.U8 [R55+UR4+0x160], R42 ;  /* 0x0001602a37007988 */ /* 0x000fe80008000004 */
[----:B------:R-:W-:Y:S04]  /*80a10*/  STS.U8 [R55+UR4+0x140], R40 ;  /* 0x0001402837007988 */ /* 0x000fe80008000004 */
[----:B------:R0:W-:Y:S04]  /*80a20*/  STS.U8 [R55+UR4+0x240], R4 ;  /* 0x0002400437007988 */ /* 0x0001e80008000004 */
[----:B------:R1:W-:Y:S04]  /*80a30*/  STS.U8 [R55+UR4+0x260], R41 ;  /* 0x0002602937007988 */ /* 0x0003e80008000004 */
[----:B------:R-:W-:Y:S04]  /*80a40*/  STS.U8 [R55+UR4+0x200], R38 ;  /* 0x0002002637007988 */ /* 0x000fe80008000004 */
[----:B0-----:R-:W3:Y:S04]  /*80a50*/  LDL.LU R4, [R1+0x1cd8] ;  /* 0x001cd80001047983 */ /* 0x001ee80000300800 */
[----:B-1----:R-:W4:Y:S04]  /*80a60*/  LDL.LU R41, [R1+0x470] ;  /* 0x0004700001297983 */ /* 0x002f280000300800 */
        /* <DEDUP_REMOVED lines=10> */
[----:B0-----:R-:W4:Y:S04]  /*80b10*/  LDL.LU R32, [R1+0x1f00] ;  /* 0x001f000001207983 */ /* 0x001f280000300800 */
[----:B------:R-:W-:Y:S04]  /*80b20*/  STS.U8 [R55+UR4+0x500], R11 ;  /* 0x0005000b37007988 */ /* 0x000fe80008000004 */
[----:B------:R-:W-:Y:S04]  /*80b30*/  STS.U8 [R55+UR4+0x560], R8 ;  /* 0x0005600837007988 */ /* 0x000fe80008000004 */
[----:B------:R-:W-:Y:S04]  /*80b40*/  STS.U8 [R55+UR4+0x540], R7 ;  /* 0x0005400737007988 */ /* 0x000fe80008000004 */
[----:B------:R0:W-:Y:S04]  /*80b50*/  STS.U8 [R55+UR4+0x640], R3 ;  /* 0x0006400337007988 */ /* 0x0001e80008000004 */
[----:B0-----:R-:W4:Y:S04]  /*80b60*/  LDL.LU R3, [R1+0x1de0] ;  /* 0x001de00001037983 */ /* 0x001f280000300800 */
[----:B------:R-:W4:Y:S04]  /*80b70*/  LDL.LU R31, [R1+0x1ce0] ;  /* 0x001ce000011f7983 */ /* 0x000f280000300800 */
[----:B------:R-:W4:Y:S04]  /*80b80*/  LDL.LU R30, [R1+0x468] ;  /* 0x00046800011e7983 */ /* 0x000f280000300800 */
[----:B------:R0:W-:Y:S04]  /*80b90*/  STS.U8 [R55+UR4+0x660], R33 ;  /* 0x0006602137007988 */ /* 0x0001e80008000004 */
[----:B------:R-:W4:Y:S04]  /*80ba0*/  LDL.LU R56, [R1+0x1f08] ;  /* 0x001f080001387983 */ /* 0x000f280000300800 */
[----:B0-----:R-:W4:Y:S04]  /*80bb0*/  LDL.LU R33, [R1+0x1de8] ;  /* 0x001de80001217983 */ /* 0x001f280000300800 */
[----:B------:R-:W4:Y:S04]  /*80bc0*/  LDL.LU R54, [R1+0x1ce8] ;  /* 0x001ce80001367983 */ /* 0x000f280000300800 */
[----:B------:R-:W4:Y:S04]  /*80bd0*/  LDL.LU R52, [R1+0x460] ;  /* 0x0004600001347983 */ /* 0x000f280000300800 */
[----:B------:R-:W4:Y:S04]  /*80be0*/  LDL.LU R42, [R1+0x1f10] ;  /* 0x001f1000012a7983 */ /* 0x000f280000300800 */
[----:B------:R-:W4:Y:S04]  /*80bf0*/  LDL.LU R40, [R1+0x1e10] ;  /* 0x001e100001287983 */ /* 0x000f280000300800 */
[----:B------:R-:W4:Y:S04]  /*80c00*/  LDL.LU R7, [R1+0x1cf0] ;  /* 0x001cf00001077983 */ /* 0x000f280000300800 */
[----:B--2---:R0:W-:Y:S04]  /*80c10*/  STS.U8 [R55+UR4+0x600], R39 ;  /* 0x0006002737007988 */ /* 0x0041e80008000004 */
        /* <DEDUP_REMOVED lines=9> */
[----:B---3--:R-:W-:Y:S04]  /*80cb0*/  STS.U8 [R55+UR4+0x620], R4 ;  /* 0x0006200437007988 */ /* 0x008fe80008000004 */
[----:B------:R-:W3:Y:S04]  /*80cc0*/  LDL.LU R15, [R1+0x1f28] ;  /* 0x001f2800010f7983 */ /* 0x000ee80000300800 */
[----:B----4-:R0:W-:Y:S04]  /*80cd0*/  STS.U8 [R55+UR4+0x760], R41 ;  /* 0x0007602937007988 */ /* 0x0101e80008000004 */
[----:B------:R-:W4:Y:S04]  /*80ce0*/  LDL.LU R12, [R1+0x1e38] ;  /* 0x001e3800010c7983 */ /* 0x000f280000300800 */
[----:B0-----:R-:W4:Y:S04]  /*80cf0*/  LDL.LU R41, [R1+0x1d08] ;  /* 0x001d080001297983 */ /* 0x001f280000300800 */
[----:B------:R-:W4:Y:S04]  /*80d00*/  LDL.LU R11, [R1+0x440] ;  /* 0x00044000010b7983 */ /* 0x000f280000300800 */
[----:B------:R-:W4:Y:S04]  /*80d10*/  LDL.LU R8, [R1+0x1f30] ;  /* 0x001f300001087983 */ /* 0x000f280000300800 */
[----:B------:R-:W4:Y:S04]  /*80d20*/  LDL.LU R4, [R1+0x1e40] ;  /* 0x001e400001047983 */ /* 0x000f280000300800 */
[----:B------:R0:W-:Y:S04]  /*80d30*/  STS.U8 [R55+UR4+0x740], R32 ;  /* 0x0007402037007988 */ /* 0x0001e80008000004 */
[----:B0-----:R-:W4:Y:S04]  /*80d40*/  LDL.LU R32, [R1+0x1d10] ;  /* 0x001d100001207983 */ /* 0x001f280000300800 */
[----:B------:R0:W-:Y:S04]  /*80d50*/  STS.U8 [R55+UR4+0x720], R3 ;  /* 0x0007200337007988 */ /* 0x0001e80008000004 */
[----:B------:R-:W-:Y:S04]  /*80d60*/  STS.U8 [R55+UR4+0x700], R31 ;  /* 0x0007001f37007988 */ /* 0x000fe80008000004 */
[----:B0-----:R-:W4:Y:S04]  /*80d70*/  LDL.LU R3, [R1+0x438] ;  /* 0x0004380001037983 */ /* 0x001f280000300800 */
[----:B------:R-:W-:Y:S04]  /*80d80*/  STS.U8 [R55+UR4+0x800], R30 ;  /* 0x0008001e37007988 */ /* 0x000fe80008000004 */
[----:B------:R-:W-:Y:S04]  /*80d90*/  STS.U8 [R55+UR4+0x820], R56 ;  /* 0x0008203837007988 */ /* 0x000fe80008000004 */
[----:B------:R0:W-:Y:S04]  /*80da0*/  STS.U8 [R55+UR4+0x840], R33 ;  /* 0x0008402137007988 */ /* 0x0001e80008000004 */
[----:B------:R-:W-:Y:S04]  /*80db0*/  STS.U8 [R55+UR4+0x860], R54 ;  /* 0x0008603637007988 */ /* 0x000fe80008000004 */
[----:B0-----:R-:W4:Y:S04]  /*80dc0*/  LDL.LU R33, [R1+0x1f38] ;  /* 0x001f380001217983 */ /* 0x001f280000300800 */
[----:B------:R-:W-:Y:S04]  /*80dd0*/  STS.U8 [R55+UR4+0x920], R52 ;  /* 0x0009203437007988 */ /* 0x000fe80008000004 */
[----:B------:R-:W-:Y:S04]  /*80de0*/  STS.U8 [R55+UR4+0x900], R42 ;  /* 0x0009002a37007988 */ /* 0x000fe80008000004 */
[----:B------:R-:W-:Y:S04]  /*80df0*/  STS.U8 [R55+UR4+0x960], R40 ;  /* 0x0009602837007988 */ /* 0x000fe80008000004 */
[----:B------:R0:W-:Y:S04]  /*80e00*/  STS.U8 [R55+UR4+0x940], R7 ;  /* 0x0009400737007988 */ /* 0x0001e80008000004 */
[----:B0-----:R-:W4:Y:S04]  /*80e10*/  LDL.LU R7, [R1+0x1e48] ;  /* 0x001e480001077983 */ /* 0x001f280000300800 */
[----:B--2---:R0:W-:Y:S04]  /*80e20*/  STS.U8 [R55+UR4+0xa40], R39 ;  /* 0x000a402737007988 */ /* 0x0041e80008000004 */
[----:B------:R-:W-:Y:S04]  /*80e30*/  STS.U8 [R55+UR4+0xa60], R38 ;  /* 0x000a602637007988 */ /* 0x000fe80008000004 */
[----:B------:R-:W-:Y:S04]  /*80e40*/  STS.U8 [R55+UR4+0xa00], R28 ;  /* 0x000a001c37007988 */ /* 0x000fe80008000004 */
[----:B0-----:R-:W2:Y:S04]  /*80e50*/  LDL.LU R39, [R1+0x1d18] ;  /* 0x001d180001277983 */ /* 0x001ea80000300800 */
        /* <DEDUP_REMOVED lines=8> */
[----:B------:R0:W-:Y:S04]  /*80ee0*/  STS.U8 [R55+UR4+0xc60], R41 ;  /* 0x000c602937007988 */ /* 0x0001e80008000004 */
[----:B0-----:R-:W3:Y:S04]  /*80ef0*/  LDL.LU R41, [R1+0x430] ;  /* 0x0004300001297983 */ /* 0x001ee80000300800 */
[----:B------:R-:W-:Y:S04]  /*80f00*/  STS.U8 [R55+UR4+0xd20], R11 ;  /* 0x000d200b37007988 */ /* 0x000fe80008000004 */
[----:B------:R-:W-:Y:S04]  /*80f10*/  STS.U8 [R55+UR4+0xd00], R8 ;  /* 0x000d000837007988 */ /* 0x000fe80008000004 */
[----:B------:R-:W-:Y:S04]  /*80f20*/  STS.U8 [R55+UR4+0xd60], R4 ;  /* 0x000d600437007988 */ /* 0x000fe80008000004 */
[----:B------:R0:W-:Y:S04]  /*80f30*/  STS.U8 [R55+UR4+0xd40], R32 ;  /* 0x000d402037007988 */ /* 0x0001e80008000004 */
[----:B0-----:R-:W4:Y:S04]  /*80f40*/  LDL.LU R32, [R1+0x1f40] ;  /* 0x001f400001207983 */ /* 0x001f280000300800 */
[----:B------:R-:W4:Y:S04]  /*80f50*/  LDL.LU R31, [R1+0x1e50] ;  /* 0x001e5000011f7983 */ /* 0x000f280000300800 */
[----:B------:R-:W4:Y:S04]  /*80f60*/  LDL.LU R30, [R1+0x1d20] ;  /* 0x001d2000011e7983 */ /* 0x000f280000300800 */
[----:B------:R-:W4:Y:S04]  /*80f70*/  LDL.LU R56, [R1+0x428] ;  /* 0x0004280001387983 */ /* 0x000f280000300800 */
[----:B------:R0:W-:Y:S04]  /*80f80*/  STS.U8 [R55+UR4+0xe40], R3 ;  /* 0x000e400337007988 */ /* 0x0001e80008000004 */
[----:B0-----:R-:W4:Y:S04]  /*80f90*/  LDL.LU R3, [R1+0x1f48] ;  /* 0x001f480001037983 */ /* 0x001f280000300800 */
[----:B------:R-:W4:Y:S04]  /*80fa0*/  LDL.LU R54, [R1+0x1e58] ;  /* 0x001e580001367983 */ /* 0x000f280000300800 */
[----:B------:R-:W4:Y:S04]  /*80fb0*/  LDL.LU R52, [R1+0x1d28] ;  /* 0x001d280001347983 */ /* 0x000f280000300800 */
        /* <DEDUP_REMOVED lines=13> */
[----:B------:R-:W-:Y:S04]  /*81090*/  STS.U8 [R55+UR4+0xe00], R7 ;  /* 0x000e000737007988 */ /* 0x000fe80008000004 */
[----:B------:R-:W4:Y:S04]  /*810a0*/  LDL.LU R15, [R1+0x408] ;  /* 0x00040800010f7983 */ /* 0x000f280000300800 */
[----:B------:R-:W4:Y:S04]  /*810b0*/  LDL.LU R12, [R1+0x1f68] ;  /* 0x001f6800010c7983 */ /* 0x000f280000300800 */
[----:B--2---:R0:W-:Y:S04]  /*810c0*/  STS.U8 [R55+UR4+0xe20], R39 ;  /* 0x000e202737007988 */ /* 0x0041e80008000004 */
[----:B0-----:R-:W2:Y:S04]  /*810d0*/  LDL.LU R39, [R1+0x1e78] ;  /* 0x001e780001277983 */ /* 0x001ea80000300800 */
[----:B------:R-:W2:Y:S04]  /*810e0*/  LDL.LU R11, [R1+0x1d48] ;  /* 0x001d4800010b7983 */ /* 0x000ea80000300800 */
[----:B------:R-:W2:Y:S04]  /*810f0*/  LDL.LU R8, [R1+0x400] ;  /* 0x0004000001087983 */ /* 0x000ea80000300800 */
[----:B------:R-:W2:Y:S04]  /*81100*/  LDL.LU R7, [R1+0x1f70] ;  /* 0x001f700001077983 */ /* 0x000ea80000300800 */
[----:B---3--:R0:W-:Y:S04]  /*81110*/  STS.U8 [R55+UR4+0xf60], R41 ;  /* 0x000f602937007988 */ /* 0x0081e80008000004 */
[----:B0-----:R-:W3:Y:S04]  /*81120*/  LDL.LU R41, [R1+0x1e80] ;  /* 0x001e800001297983 */ /* 0x001ee80000300800 */
[----:B----4-:R0:W-:Y:S04]  /*81130*/  STS.U8 [R55+UR4+0xf40], R32 ;  /* 0x000f402037007988 */ /* 0x0101e80008000004 */
[----:B0-----:R-:W4:Y:S04]  /*81140*/  LDL.LU R32, [R1+0x1d50] ;  /* 0x001d500001207983 */ /* 0x001f280000300800 */
[----:B------:R-:W-:Y:S04]  /*81150*/  STS.U8 [R55+UR4+0xf20], R31 ;  /* 0x000f201f37007988 */ /* 0x000fe80008000004 */
[----:B------:R-:W-:Y:S04]  /*81160*/  STS.U8 [R55+UR4+0xf00], R30 ;  /* 0x000f001e37007988 */ /* 0x000fe80008000004 */
[----:B------:R-:W-:Y:S04]  /*81170*/  STS.U8 [R55+UR4+0x1000], R56 ;  /* 0x0010003837007988 */ /* 0x000fe80008000004 */
[----:B------:R0:W-:Y:S04]  /*81180*/  STS.U8 [R55+UR4+0x1020], R3 ;  /* 0x0010200337007988 */ /* 0x0001e80008000004 */
[----:B------:R-:W-:Y:S04]  /*81190*/  STS.U8 [R55+UR4+0x1040], R54 ;  /* 0x0010403637007988 */ /* 0x000fe80008000004 */
[----:B------:R-:W-:Y:S04]  /*811a0*/  STS.U8 [R55+UR4+0x1060], R52 ;  /* 0x0010603437007988 */ /* 0x000fe80008000004 */
[----:B0-----:R-:W4:Y:S04]  /*811b0*/  LDL.LU R3, [R1+0x3f8] ;  /* 0x0003f80001037983 */ /* 0x001f280000300800 */
[----:B------:R-:W-:Y:S04]  /*811c0*/  STS.U8 [R55+UR4+0x1120], R42 ;  /* 0x0011202a37007988 */ /* 0x000fe80008000004 */
[----:B------:R-:W-:Y:S04]  /*811d0*/  STS.U8 [R55+UR4+0x1100], R40 ;  /* 0x0011002837007988 */ /* 0x000fe80008000004 */
[----:B------:R0:W-:Y:S04]  /*811e0*/  STS.U8 [R55+UR4+0x1160], R4 ;  /* 0x0011600437007988 */ /* 0x0001e80008000004 */
[----:B------:R1:W-:Y:S04]  /*811f0*/  STS.U8 [R55+UR4+0x1140], R33 ;  /* 0x0011402137007988 */ /* 0x0003e80008000004 */
[----:B------:R-:W-:Y:S04]  /*81200*/  STS.U8 [R55+UR4+0x1240], R38 ;  /* 0x0012402637007988 */ /* 0x000fe80008000004 */
[----:B------:R-:W-:Y:S04]  /*81210*/  STS.U8 [R55+UR4+0x1260], R28 ;  /* 0x0012601c37007988 */ /* 0x000fe80008000004 */
[----:B------:R-:W-:Y:S04]  /*81220*/  STS.U8 [R55+UR4+0x1200], R27 ;  /* 0x0012001b37007988 */ /* 0x000fe80008000004 */
[----:B------:R-:W-:Y:S04]  /*81230*/  STS.U8 [R55+UR4+0x1220], R24 ;  /* 0x0012201837007988 */ /* 0x000fe80008000004 */
[----:B0-----:R-:W4:Y:S04]  /*81240*/  LDL.LU R4, [R1+0x1f78] ;  /* 0x001f780001047983 */ /* 0x001f280000300800 */
[----:B------:R-:W-:Y:S04]  /*81250*/  STS.U8 [R55+UR4+0x1360], R23 ;  /* 0x0013601737007988 */ /* 0x000fe80008000004 */
[----:B-1----:R-:W4:Y:S04]  /*81260*/  LDL.LU R33, [R1+0x1e88] ;  /* 0x001e880001217983 */ /* 0x002f280000300800 */
[----:B------:R-:W-:Y:S04]  /*81270*/  STS.U8 [R55+UR4+0x1340], R20 ;  /* 0x0013401437007988 */ /* 0x000fe80008000004 */
[----:B------:R-:W-:Y:S04]  /*81280*/  STS.U8 [R55+UR4+0x1320], R19 ;  /* 0x0013201337007988 */ /* 0x000fe80008000004 */
[----:B------:R-:W-:Y:S04]  /*81290*/  STS.U8 [R55+UR4+0x1300], R16 ;  /* 0x0013001037007988 */ /* 0x000fe80008000004 */
[----:B------:R-:W-:Y:S04]  /*812a0*/  STS.U8 [R55+UR4+0x1400], R15 ;  /* 0x0014000f37007988 */ /* 0x000fe80008000004 */
[----:B------:R-:W-:Y:S04]  /*812b0*/  STS.U8 [R55+UR4+0x1420], R12 ;  /* 0x0014200c37007988 */ /* 0x000fe80008000004 */
[----:B--2---:R0:W-:Y:S04]  /*812c0*/  STS.U8 [R55+UR4+0x1440], R39 ;  /* 0x0014402737007988 */ /* 0x0041e80008000004 */
[----:B0-----:R-:W2:Y:S04]  /*812d0*/  LDL.LU R39, [R1+0x1d58] ;  /* 0x001d580001277983 */ /* 0x001ea80000300800 */
[----:B------:R-:W-:Y:S04]  /*812e0*/  STS.U8 [R55+UR4+0x1460], R11 ;  /* 0x0014600b37007988 */ /* 0x000fe80008000004 */
[----:B------:R-:W-:Y:S04]  /*812f0*/  STS.U8 [R55+UR4+0x1520], R8 ;  /* 0x0015200837007988 */ /* 0x000fe80008000004 */
[----:B------:R-:W-:Y:S04]  /*81300*/  STS.U8 [R55+UR4+0x1500], R7 ;  /* 0x0015000737007988 */ /* 0x000fe80008000004 */
[----:B---3--:R0:W-:Y:S04]  /*81310*/  STS.U8 [R55+UR4+0x1560], R41 ;  /* 0x0015602937007988 */ /* 0x0081e80008000004 */
[----:B0-----:R-:W3:Y:S04]  /*81320*/  LDL.LU R41, [R1+0x3f0] ;  /* 0x0003f00001297983 */ /* 0x001ee80000300800 */
[----:B------:R-:W3:Y:S04]  /*81330*/  LDL.LU R31, [R1+0x1f80] ;  /* 0x001f8000011f7983 */ /* 0x000ee80000300800 */
[----:B------:R-:W3:Y:S04]  /*81340*/  LDL.LU R30, [R1+0x1e90] ;  /* 0x001e9000011e7983 */ /* 0x000ee80000300800 */
[----:B------:R-:W3:Y:S04]  /*81350*/  LDL.LU R56, [R1+0x1d60] ;  /* 0x001d600001387983 */ /* 0x000ee80000300800 */
[----:B----4-:R0:W-:Y:S04]  /*81360*/  STS.U8 [R55+UR4+0x1540], R32 ;  /* 0x0015402037007988 */ /* 0x0101e80008000004 */
        /* <DEDUP_REMOVED lines=18> */
[----:B------:R0:W-:Y:S04]  /*81490*/  STS.U8 [R55+UR4+0x1600], R33 ;  /* 0x0016002137007988 */ /* 0x0001e80008000004 */
[----:B------:R-:W4:Y:S04]  /*814a0*/  LDL.LU R12, [R1+0x3c8] ;  /* 0x0003c800010c7983 */ /* 0x000f280000300800 */
[----:B0-----:R-:W4:Y:S04]  /*814b0*/  LDL.LU R33, [R1+0x1fa8] ;  /* 0x001fa80001217983 */ /* 0x001f280000300800 */
[----:B------:R-:W4:Y:S04]  /*814c0*/  LDL.LU R11, [R1+0x1eb8] ;  /* 0x001eb800010b7983 */ /* 0x000f280000300800 */
[----:B------:R-:W4:Y:S04]  /*814d0*/  LDL.LU R8, [R1+0x1d88] ;  /* 0x001d880001087983 */ /* 0x000f280000300800 */
[----:B------:R-:W4:Y:S04]  /*814e0*/  LDL.LU R4, [R1+0x3c0] ;  /* 0x0003c00001047983 */ /* 0x000f280000300800 */
[----:B--2---:R0:W-:Y:S04]  /*814f0*/  STS.U8 [R55+UR4+0x1620], R39 ;  /* 0x0016202737007988 */ /* 0x0041e80008000004 */
[----:B0-----:R-:W2:Y:S04]  /*81500*/  LDL.LU R39, [R1+0x1fb0] ;  /* 0x001fb00001277983 */ /* 0x001ea80000300800 */
[----:B---3--:R0:W-:Y:S04]  /*81510*/  STS.U8 [R55+UR4+0x1760], R41 ;  /* 0x0017602937007988 */ /* 0x0081e80008000004 */
[----:B0-----:R-:W3:Y:S04]  /*81520*/  LDL.LU R41, [R1+0x1ec0] ;  /* 0x001ec00001297983 */ /* 0x001ee80000300800 */
[----:B------:R-:W-:Y:S04]  /*81530*/  STS.U8 [R55+UR4+0x1740], R31 ;  /* 0x0017401f37007988 */ /* 0x000fe80008000004 */
[----:B------:R-:W-:Y:S04]  /*81540*/  STS.U8 [R55+UR4+0x1720], R30 ;  /* 0x0017201e37007988 */ /* 0x000fe80008000004 */
[----:B------:R-:W-:Y:S04]  /*81550*/  STS.U8 [R55+UR4+0x1700], R56 ;  /* 0x0017003837007988 */ /* 0x000fe80008000004 */
[----:B----4-:R0:W-:Y:S04]  /*81560*/  STS.U8 [R55+UR4+0x1800], R32 ;  /* 0x0018002037007988 */ /* 0x0101e80008000004 */
[----:B0-----:R-:W4:Y:S04]  /*81570*/  LDL.LU R32, [R1+0x1d90] ;  /* 0x001d900001207983 */ /* 0x001f280000300800 */
[----:B------:R-:W-:Y:S04]  /*81580*/  STS.U8 [R55+UR4+0x1820], R54 ;  /* 0x0018203637007988 */ /* 0x000fe80008000004 */
[----:B------:R-:W-:Y:S04]  /*81590*/  STS.U8 [R55+UR4+0x1840], R52 ;  /* 0x0018403437007988 */ /* 0x000fe80008000004 */
        /* <DEDUP_REMOVED lines=16> */
[----:B------:R0:W-:Y:S04]  /*816a0*/  STS.U8 [R55+UR4+0x1c20], R33 ;  /* 0x001c202137007988 */ /* 0x0001e80008000004 */
[----:B------:R-:W-:Y:S04]  /*816b0*/  STS.U8 [R55+UR4+0x1c40], R11 ;  /* 0x001c400b37007988 */ /* 0x000fe80008000004 */
[----:B0-----:R-:W4:Y:S04]  /*816c0*/  LDL.LU R33, [R1+0x1ca4] ;  /* 0x001ca40001217983 */ /* 0x001f280000300800 */
[----:B------:R-:W-:Y:S04]  /*816d0*/  STS.U8 [R55+UR4+0x1c60], R8 ;  /* 0x001c600837007988 */ /* 0x000fe80008000004 */
[----:B------:R-:W-:Y:S04]  /*816e0*/  STS.U8 [R55+UR4+0x1d20], R4 ;  /* 0x001d200437007988 */ /* 0x000fe80008000004 */
[----:B--2---:R0:W-:Y:S04]  /*816f0*/  STS.U8 [R55+UR4+0x1d00], R39 ;  /* 0x001d002737007988 */ /* 0x0041e80008000004 */
[----:B0-----:R-:W2:Y:S04]  /*81700*/  LDL.LU R39, [R1+0x1ca0] ;  /* 0x001ca00001277983 */ /* 0x001ea80000300800 */
[----:B------:R-:W2:Y:S04]  /*81710*/  LDL.LU R31, [R1+0x3b0] ;  /* 0x0003b000011f7983 */ /* 0x000ea80000300800 */
[----:B------:R-:W2:Y:S04]  /*81720*/  LDL.LU R30, [R1+0x1c90] ;  /* 0x001c9000011e7983 */ /* 0x000ea80000300800 */
[----:B------:R-:W2:Y:S04]  /*81730*/  LDL.LU R56, [R1+0x1c8c] ;  /* 0x001c8c0001387983 */ /* 0x000ea80000300800 */
[----:B---3--:R0:W-:Y:S04]  /*81740*/  STS.U8 [R55+UR4+0x1d60], R41 ;  /* 0x001d602937007988 */ /* 0x0081e80008000004 */
[----:B0-----:R-:W3:Y:S04]  /*81750*/  LDL.LU R41, [R1+0x1c5c] ;  /* 0x001c5c0001297983 */ /* 0x001ee80000300800 */
[----:B------:R-:W3:Y:S04]  /*81760*/  LDL.LU R54, [R1+0x3a8] ;  /* 0x0003a80001367983 */ /* 0x000ee80000300800 */
[----:B------:R-:W3:Y:S04]  /*81770*/  LDL.LU R52, [R1+0x1c4c] ;  /* 0x001c4c0001347983 */ /* 0x000ee80000300800 */
        /* <DEDUP_REMOVED lines=21> */
[----:B------:R0:W-:Y:S04]  /*818d0*/  STS.U8 [R55+UR4+0x1e00], R33 ;  /* 0x001e002137007988 */ /* 0x0001e80008000004 */
[----:B0-----:R-:W4:Y:S04]  /*818e0*/  LDL.LU R33, [R1+0x380] ;  /* 0x0003800001217983 */ /* 0x001f280000300800 */
[----:B--2---:R0:W-:Y:S04]  /*818f0*/  STS.U8 [R55+UR4+0x1e20], R39 ;  /* 0x001e202737007988 */ /* 0x0041e80008000004 */
[----:B0-----:R-:W2:Y:S04]  /*81900*/  LDL.LU R39, [R1+0x1bd4] ;  /* 0x001bd40001277983 */ /* 0x001ea80000300800 */
[----:B------:R-:W-:Y:S04]  /*81910*/  STS.U8 [R55+UR4+0x1f60], R31 ;  /* 0x001f601f37007988 */ /* 0x000fe80008000004 */
[----:B------:R-:W-:Y:S04]  /*81920*/  STS.U8 [R55+UR4+0x1f40], R30 ;  /* 0x001f401e37007988 */ /* 0x000fe80008000004 */
[----:B------:R-:W-:Y:S04]  /*81930*/  STS.U8 [R55+UR4+0x1f20], R56 ;  /* 0x001f203837007988 */ /* 0x000fe80008000004 */
[----:B---3--:R0:W-:Y:S04]  /*81940*/  STS.U8 [R55+UR4+0x1f00], R41 ;  /* 0x001f002937007988 */ /* 0x0081e80008000004 */
[----:B------:R-:W-:Y:S04]  /*81950*/  STS.U8 [R55+UR4+0x2000], R54 ;  /* 0x0020003637007988 */ /* 0x000fe80008000004 */
[----:B0-----:R-:W3:Y:S04]  /*81960*/  LDL.LU R41, [R1+0x1bd0] ;  /* 0x001bd00001297983 */ /* 0x001ee80000300800 */
[----:B------:R-:W-:Y:S04]  /*81970*/  STS.U8 [R55+UR4+0x2020], R52 ;  /* 0x0020203437007988 */ /* 0x000fe80008000004 */
[----:B------:R-:W-:Y:S04]  /*81980*/  STS.U8 [R55+UR4+0x2040], R42 ;  /* 0x0020402a37007988 */ /* 0x000fe80008000004 */
[----:B------:R-:W-:Y:S04]  /*81990*/  STS.U8 [R55+UR4+0x2060], R40 ;  /* 0x0020602837007988 */ /* 0x000fe80008000004 */
[----:B------:R0:W-:Y:S04]  /*819a0*/  STS.U8 [R55+UR4+0x2120], R4 ;  /* 0x0021200437007988 */ /* 0x0001e80008000004 */
[----:B0-----:R-:W3:Y:S04]  /*819b0*/  LDL.LU R4, [R1+0x1bcc] ;  /* 0x001bcc0001047983 */ /* 0x001ee80000300800 */
[----:B----4-:R0:W-:Y:S04]  /*819c0*/  STS.U8 [R55+UR4+0x2100], R32 ;  /* 0x0021002037007988 */ /* 0x0101e80008000004 */
[----:B0-----:R-:W4:Y:S04]  /*819d0*/  LDL.LU R32, [R1+0x378] ;  /* 0x0003780001207983 */ /* 0x001f280000300800 */
        /* <DEDUP_REMOVED lines=15> */
[----:B------:R0:W-:Y:S04]  /*81ad0*/  STS.U8 [R55+UR4+0x2520], R33 ;  /* 0x0025202137007988 */ /* 0x0001e80008000004 */
[----:B0-----:R-:W4:Y:S04]  /*81ae0*/  LDL.LU R33, [R1+0x1bb8] ;  /* 0x001bb80001217983 */ /* 0x001f280000300800 */
        /* <DEDUP_REMOVED lines=17> */
[----:B------:R-:W3:Y:S04]  /*81c00*/  LDL.LU R20, [R1+0x1b58] ;  /* 0x001b580001147983 */ /* 0x000ee80000300800 */
[----:B------:R-:W3:Y:S04]  /*81c10*/  LDL.LU R19, [R1+0x1b54] ;  /* 0x001b540001137983 */ /* 0x000ee80000300800 */
[----:B------:R-:W3:Y:S04]  /*81c20*/  LDL.LU R16, [R1+0x350] ;  /* 0x0003500001107983 */ /* 0x000ee80000300800 */
[----:B------:R-:W-:Y:S04]  /*81c30*/  STS.U8 [R55+UR4+0x2540], R4 ;  /* 0x0025400437007988 */ /* 0x000fe80008000004 */
        /* <DEDUP_REMOVED lines=14> */
[----:B--2---:R0:W-:Y:S04]  /*81d20*/  STS.U8 [R55+UR4+0x2720], R39 ;  /* 0x0027202737007988 */ /* 0x0041e80008000004 */
[----:B------:R-:W-:Y:S04]  /*81d30*/  STS.U8 [R55+UR4+0x2700], R54 ;  /* 0x0027003637007988 */ /* 0x000fe80008000004 */
[----:B0-----:R-:W2:Y:S04]  /*81d40*/  LDL.LU R39, [R1+0x1b14] ;  /* 0x001b140001277983 */ /* 0x001ea80000300800 */
[----:B------:R-:W-:Y:S04]  /*81d50*/  STS.U8 [R55+UR4+0x2800], R52 ;  /* 0x0028003437007988 */ /* 0x000fe80008000004 */
[----:B------:R-:W-:Y:S04]  /*81d60*/  STS.U8 [R55+UR4+0x2820], R42 ;  /* 0x0028202a37007988 */ /* 0x000fe80008000004 */
[----:B------:R-:W-:Y:S04]  /*81d70*/  STS.U8 [R55+UR4+0x2840], R40 ;  /* 0x0028402837007988 */ /* 0x000fe80008000004 */
[----:B------:R0:W-:Y:S04]  /*81d80*/  STS.U8 [R55+UR4+0x2860], R7 ;  /* 0x0028600737007988 */ /* 0x0001e80008000004 */
[----:B0-----:R-:W2:Y:S04]  /*81d90*/  LDL.LU R7, [R1+0x1b10] ;  /* 0x001b100001077983 */ /* 0x001ea80000300800 */
[----:B---3--:R0:W-:Y:S04]  /*81da0*/  STS.U8 [R55+UR4+0x2920], R41 ;  /* 0x0029202937007988 */ /* 0x0081e80008000004 */
[----:B------:R-:W-:Y:S04]  /*81db0*/  STS.U8 [R55+UR4+0x2900], R38 ;  /* 0x0029002637007988 */ /* 0x000fe80008000004 */
[----:B------:R-:W-:Y:S04]  /*81dc0*/  STS.U8 [R55+UR4+0x2960], R28 ;  /* 0x0029601c37007988 */ /* 0x000fe80008000004 */
[----:B0-----:R-:W3:Y:S04]  /*81dd0*/  LDL.LU R41, [R1+0x1b0c] ;  /* 0x001b0c0001297983 */ /* 0x001ee80000300800 */
[----:B------:R-:W-:Y:S04]  /*81de0*/  STS.U8 [R55+UR4+0x2940], R27 ;  /* 0x0029401b37007988 */ /* 0x000fe80008000004 */
[----:B------:R-:W-:Y:S04]  /*81df0*/  STS.U8 [R55+UR4+0x2a40], R24 ;  /* 0x002a401837007988 */ /* 0x000fe80008000004 */
[----:B------:R-:W-:Y:S04]  /*81e00*/  STS.U8 [R55+UR4+0x2a60], R23 ;  /* 0x002a601737007988 */ /* 0x000fe80008000004 */
[----:B------:R-:W-:Y:S04]  /*81e10*/  STS.U8 [R55+UR4+0x2a00], R20 ;  /* 0x002a001437007988 */ /* 0x000fe80008000004 */
[----:B------:R-:W-:Y:S04]  /*81e20*/  STS.U8 [R55+UR4+0x2a20], R19 ;  /* 0x002a201337007988 */ /* 0x000fe80008000004 */
[----:B------:R-:W-:Y:S04]  /*81e30*/  STS.U8 [R55+UR4+0x2b60], R16 ;  /* 0x002b601037007988 */ /* 0x000fe80008000004 */
[----:B------:R-:W-:Y:S04]  /*81e40*/  STS.U8 [R55+UR4+0x2b40], R15 ;  /* 0x002b400f37007988 */ /* 0x000fe80008000004 */
[----:B----4-:R-:W-:Y:S04]  /*81e50*/  STS.U8 [R55+UR4+0x2b20], R12 ;  /* 0x002b200c37007988 */ /* 0x010fe80008000004 */
        /* <DEDUP_REMOVED lines=27> */
[----:B------:R-:W-:Y:S04]  /*82010*/  STS.U8 [R55+UR4+0x2d60], R7 ;  /* 0x002d600737007988 */ /* 0x000fe80008000004 */
[----:B------:R-:W2:Y:S04]  /*82020*/  LDL.LU R15, [R1+0x310] ;  /* 0x00031000010f7983 */ /* 0x000ea80000300800 */
[----:B---3--:R0:W-:Y:S04]  /*82030*/  STS.U8 [R55+UR4+0x2d40], R41 ;  /* 0x002d402937007988 */ /* 0x0081e80008000004 */
[----:B------:R-:W3:Y:S04]  /*82040*/  LDL.LU R12, [R1+0x1a84] ;  /* 0x001a8400010c7983 */ /* 0x000ee80000300800 */
[----:B0-----:R-:W3:Y:S04]  /*82050*/  LDL.LU R41, [R1+0x1a80] ;  /* 0x001a800001297983 */ /* 0x001ee80000300800 */
[----:B------:R-:W3:Y:S04]  /*82060*/  LDL.LU R11, [R1+0x1a7c] ;  /* 0x001a7c00010b7983 */ /* 0x000ee80000300800 */
[----:B------:R-:W3:Y:S04]  /*82070*/  LDL.LU R8, [R1+0x308] ;  /* 0x0003080001087983 */ /* 0x000ee80000300800 */
[----:B------:R-:W3:Y:S04]  /*82080*/  LDL.LU R7, [R1+0x1a6c] ;  /* 0x001a6c0001077983 */ /* 0x000ee80000300800 */
[----:B----4-:R0:W-:Y:S04]  /*82090*/  STS.U8 [R55+UR4+0x2e40], R32 ;  /* 0x002e402037007988 */ /* 0x0101e80008000004 */
        /* <DEDUP_REMOVED lines=13> */
[----:B0-----:R-:W4:Y:S04]  /*82170*/  LDL.LU R4, [R1+0x1a54] ;  /* 0x001a540001047983 */ /* 0x001f280000300800 */
[----:B--2---:R0:W-:Y:S04]  /*82180*/  STS.U8 [R55+UR4+0x3060], R39 ;  /* 0x0030602737007988 */ /* 0x0041e80008000004 */
[----:B------:R-:W-:Y:S04]  /*82190*/  STS.U8 [R55+UR4+0x3120], R38 ;  /* 0x0031202637007988 */ /* 0x000fe80008000004 */
[----:B------:R-:W-:Y:S04]  /*821a0*/  STS.U8 [R55+UR4+0x3100], R28 ;  /* 0x0031001c37007988 */ /* 0x000fe80008000004 */
[----:B------:R-:W-:Y:S04]  /*821b0*/  STS.U8 [R55+UR4+0x3160], R27 ;  /* 0x0031601b37007988 */ /* 0x000fe80008000004 */
[----:B------:R-:W-:Y:S04]  /*821c0*/  STS.U8 [R55+UR4+0x3140], R24 ;  /* 0x0031401837007988 */ /* 0x000fe80008000004 */
[----:B------:R-:W-:Y:S04]  /*821d0*/  STS.U8 [R55+UR4+0x3240], R23 ;  /* 0x0032401737007988 */ /* 0x000fe80008000004 */
[----:B0-----:R-:W2:Y:S04]  /*821e0*/  LDL.LU R39, [R1+0x1a50] ;  /* 0x001a500001277983 */ /* 0x001ea80000300800 */
[----:B------:R-:W-:Y:S04]  /*821f0*/  STS.U8 [R55+UR4+0x3260], R20 ;  /* 0x0032601437007988 */ /* 0x000fe80008000004 */
[----:B------:R-:W-:Y:S04]  /*82200*/  STS.U8 [R55+UR4+0x3200], R19 ;  /* 0x0032001337007988 */ /* 0x000fe80008000004 */
[----:B------:R-:W-:Y:S04]  /*82210*/  STS.U8 [R55+UR4+0x3220], R16 ;  /* 0x0032201037007988 */ /* 0x000fe80008000004 */
[----:B------:R-:W-:Y:S04]  /*82220*/  STS.U8 [R55+UR4+0x3360], R15 ;  /* 0x0033600f37007988 */ /* 0x000fe80008000004 */
[----:B---3--:R-:W-:Y:S04]  /*82230*/  STS.U8 [R55+UR4+0x3340], R12 ;  /* 0x0033400c37007988 */ /* 0x008fe80008000004 */
[----:B------:R0:W-:Y:S04]  /*82240*/  STS.U8 [R55+UR4+0x3320], R41 ;  /* 0x0033202937007988 */ /* 0x0001e80008000004 */
[----:B0-----:R-:W3:Y:S04]  /*82250*/  LDL.LU R41, [R1+0x179c] ;  /* 0x00179c0001297983 */ /* 0x001ee80000300800 */
[----:B------:R-:W-:Y:S04]  /*82260*/  STS.U8 [R55+UR4+0x3300], R11 ;  /* 0x0033000b37007988 */ /* 0x000fe80008000004 */
[----:B------:R-:W-:Y:S04]  /*82270*/  STS.U8 [R55+UR4+0x3400], R8 ;  /* 0x0034000837007988 */ /* 0x000fe80008000004 */
[----:B------:R-:W-:Y:S04]  /*82280*/  STS.U8 [R55+UR4+0x3420], R7 ;  /* 0x0034200737007988 */ /* 0x000fe80008000004 */
[----:B----4-:R0:W-:Y:S04]  /*82290*/  STS.U8 [R55+UR4+0x3440], R32 ;  /* 0x0034402037007988 */ /* 0x0101e80008000004 */
        /* <DEDUP_REMOVED lines=56> */
[----:B--2---:R0:W-:Y:S04]  /*82620*/  STS.U8 [R55+UR4+0x3b40], R39 ;  /* 0x003b402737007988 */ /* 0x0041e80008000004 */
[----:B------:R-:W-:Y:S04]  /*82630*/  STS.U8 [R55+UR4+0x3b20], R11 ;  /* 0x003b200b37007988 */ /* 0x000fe80008000004 */
[----:B0-----:R-:W2:Y:S04]  /*82640*/  LDL.LU R39, [R1+0x16e0] ;  /* 0x0016e00001277983 */ /* 0x001ea80000300800 */
        /* <DEDUP_REMOVED lines=46> */
[----:B0-----:R-:W4:Y:S04]  /*82930*/  LDL.LU R4, [R1+0x1634] ;  /* 0x0016340001047983 */ /* 0x001f280000300800 */
[----:B------:R0:W-:Y:S04]  /*82940*/  STS.U8 [R55+UR4+0x4020], R3 ;  /* 0x0040200337007988 */ /* 0x0001e80008000004 */
[----:B------:R-:W-:Y:S04]  /*82950*/  STS.U8 [R55+UR4+0x4040], R38 ;  /* 0x0040402637007988 */ /* 0x000fe80008000004 */
        /* <DEDUP_REMOVED lines=40> */
[----:B------:R0:W-:Y:S04]  /*82be0*/  STS.U8 [R55+UR4+0x4520], R3 ;  /* 0x0045200337007988 */ /* 0x0001e80008000004 */
[----:B0-----:R-:W4:Y:S04]  /*82bf0*/  LDL.LU R3, [R1+0x15a4] ;  /* 0x0015a40001037983 */ /* 0x001f280000300800 */
[----:B------:R-:W4:Y:S04]  /*82c00*/  LDL.LU R11, [R1+0x250] ;  /* 0x00025000010b7983 */ /* 0x000f280000300800 */
[----:B------:R-:W4:Y:S04]  /*82c10*/  LDL.LU R8, [R1+0xa14] ;  /* 0x000a140001087983 */ /* 0x000f280000300800 */
[----:B------:R-:W4:Y:S04]  /*82c20*/  LDL.LU R4, [R1+0xa10] ;  /* 0x000a100001047983 */ /* 0x000f280000300800 */
[----:B------:R0:W-:Y:S04]  /*82c30*/  STS.U8 [R55+UR4+0x4500], R33 ;  /* 0x0045002137007988 */ /* 0x0001e80008000004 */
[----:B0-----:R-:W4:Y:S04]  /*82c40*/  LDL.LU R33, [R1+0xa0c] ;  /* 0x000a0c0001217983 */ /* 0x001f280000300800 */
[----:B--2---:R0:W-:Y:S04]  /*82c50*/  STS.U8 [R55+UR4+0x4560], R39 ;  /* 0x0045602737007988 */ /* 0x0041e80008000004 */
[----:B------:R-:W-:Y:S04]  /*82c60*/  STS.U8 [R55+UR4+0x4540], R31 ;  /* 0x0045401f37007988 */ /* 0x000fe80008000004 */
[----:B0-----:R-:W2:Y:S04]  /*82c70*/  LDL.LU R39, [R1+0x248] ;  /* 0x0002480001277983 */ /* 0x001ea80000300800 */
        /* <DEDUP_REMOVED lines=61> */
[----:B------:R-:W-:Y:S04]  /*83050*/  STS.U8 [R55+UR4+0x4d40], R30 ;  /* 0x004d401e37007988 */ /* 0x000fe80008000004 */
[----:B0-----:R-:W4:Y:S04]  /*83060*/  LDL.LU R33, [R1+0x780] ;  /* 0x0007800001217983 */ /* 0x001f280000300800 */
[----:B------:R-:W-:Y:S04]  /*83070*/  STS.U8 [R55+UR4+0x4e40], R56 ;  /* 0x004e403837007988 */ /* 0x000fe80008000004 */
[----:B--2---:R0:W-:Y:S04]  /*83080*/  STS.U8 [R55+UR4+0x4e60], R39 ;  /* 0x004e602737007988 */ /* 0x0041e80008000004 */
[----:B------:R-:W-:Y:S04]  /*83090*/  STS.U8 [R55+UR4+0x4e00], R54 ;  /* 0x004e003637007988 */ /* 0x000fe80008000004 */
[----:B------:R-:W-:Y:S04]  /*830a0*/  STS.U8 [R55+UR4+0x4e20], R52 ;  /* 0x004e203437007988 */ /* 0x000fe80008000004 */
[----:B0-----:R-:W2:Y:S04]  /*830b0*/  LDL.LU R39, [R1+0x1f0] ;  /* 0x0001f00001277983 */ /* 0x001ea80000300800 */
[----:B------:R-:W-:Y:S04]  /*830c0*/  STS.U8 [R55+UR4+0x4f60], R42 ;  /* 0x004f602a37007988 */ /* 0x000fe80008000004 */
[----:B------:R-:W-:Y:S04]  /*830d0*/  STS.U8 [R55+UR4+0x4f40], R40 ;  /* 0x004f402837007988 */ /* 0x000fe80008000004 */
[----:B------:R0:W-:Y:S04]  /*830e0*/  STS.U8 [R55+UR4+0x4f20], R4 ;  /* 0x004f200437007988 */ /* 0x0001e80008000004 */
[----:B0-----:R-:W2:Y:S04]  /*830f0*/  LDL.LU R4, [R1+0x1ec] ;  /* 0x0001ec0001047983 */ /* 0x001ea80000300800 */
[----:B---3--:R0:W-:Y:S04]  /*83100*/  STS.U8 [R55+UR4+0x4f00], R41 ;  /* 0x004f002937007988 */ /* 0x0081e80008000004 */
[----:B------:R-:W-:Y:S04]  /*83110*/  STS.U8 [R55+UR4+0x5000], R38 ;  /* 0x0050002637007988 */ /* 0x000fe80008000004 */
[----:B------:R-:W-:Y:S04]  /*83120*/  STS.U8 [R55+UR4+0x5020], R28 ;  /* 0x0050201c37007988 */ /* 0x000fe80008000004 */
[----:B------:R-:W-:Y:S04]  /*83130*/  STS.U8 [R55+UR4+0x5040], R27 ;  /* 0x0050401b37007988 */ /* 0x000fe80008000004 */
[----:B------:R-:W-:Y:S04]  /*83140*/  STS.U8 [R55+UR4+0x5060], R24 ;  /* 0x0050601837007988 */ /* 0x000fe80008000004 */
[----:B------:R-:W-:Y:S04]  /*83150*/  STS.U8 [R55+UR4+0x5120], R23 ;  /* 0x0051201737007988 */ /* 0x000fe80008000004 */
[----:B------:R-:W-:Y:S04]  /*83160*/  STS.U8 [R55+UR4+0x5100], R20 ;  /* 0x0051001437007988 */ /* 0x000fe80008000004 */
[----:B------:R-:W-:Y:S04]  /*83170*/  STS.U8 [R55+UR4+0x5160], R19 ;  /* 0x0051601337007988 */ /* 0x000fe80008000004 */
[----:B0-----:R-:W3:Y:S04]  /*83180*/  LDL.LU R41, [R1+0x774] ;  /* 0x0007740001297983 */ /* 0x001ee80000300800 */
        /* <DEDUP_REMOVED lines=32> */
[----:B------:R-:W2:Y:S04]  /*83390*/  LDL.LU R12, [R1+0x190] ;  /* 0x00019000010c7983 */ /* 0x000ea80000300800 */
[----:B---3--:R0:W-:Y:S04]  /*833a0*/  STS.U8 [R55+UR4+0x5440], R41 ;  /* 0x0054402937007988 */ /* 0x0081e80008000004 */
        /* <DEDUP_REMOVED lines=8> */
[----:B------:R-:W-:Y:S04]  /*83430*/  STS.U8 [R55+UR4+0x5560], R30 ;  /* 0x0055601e37007988 */ /* 0x000fe80008000004 */
[----:B------:R-:W-:Y:S04]  /*83440*/  STS.U8 [R55+UR4+0x5540], R56 ;  /* 0x0055403837007988 */ /* 0x000fe80008000004 */
[----:B0-----:R-:W4:Y:S04]  /*83450*/  LDL.LU R3, [R1+0x704] ;  /* 0x0007040001037983 */ /* 0x001f280000300800 */
        /* <DEDUP_REMOVED lines=20> */
[----:B---3--:R0:W-:Y:S04]  /*835a0*/  STS.U8 [R55+UR4+0x5a60], R41 ;  /* 0x005a602937007988 */ /* 0x0081e80008000004 */
[----:B------:R-:W-:Y:S04]  /*835b0*/  STS.U8 [R55+UR4+0x5a00], R11 ;  /* 0x005a000b37007988 */ /* 0x000fe80008000004 */
[----:B------:R-:W-:Y:S04]  /*835c0*/  STS.U8 [R55+UR4+0x5a20], R8 ;  /* 0x005a200837007988 */ /* 0x000fe80008000004 */
[----:B0-----:R-:W3:Y:S04]  /*835d0*/  LDL.LU R41, [R1+0x6f4] ;  /* 0x0006f40001297983 */ /* 0x001ee80000300800 */
[----:B------:R-:W-:Y:S04]  /*835e0*/  STS.U8 [R55+UR4+0x5b60], R4 ;  /* 0x005b600437007988 */ /* 0x000fe80008000004 */
        /* <DEDUP_REMOVED lines=11> */
[----:B0-----:R-:W4:Y:S04]  /*836a0*/  LDL.LU R3, [R1+0x140] ;  /* 0x0001400001037983 */ /* 0x001f280000300800 */
        /* <DEDUP_REMOVED lines=28> */
[----:B------:R-:W-:Y:S04]  /*83870*/  STS.U8 [R55+UR4+0x5e00], R42 ;  /* 0x005e002a37007988 */ /* 0x000fe80008000004 */
[----:B------:R-:W-:Y:S04]  /*83880*/  STS.U8 [R55+UR4+0x5e20], R40 ;  /* 0x005e202837007988 */ /* 0x000fe80008000004 */
[----:B0-----:R-:W4:Y:S04]  /*83890*/  LDL.LU R4, [R1+0x684] ;  /* 0x0006840001047983 */ /* 0x001f280000300800 */
        /* <DEDUP_REMOVED lines=14> */
[----:B--2---:R0:W-:Y:S04]  /*83980*/  STS.U8 [R55+UR4+0x6240], R39 ;  /* 0x0062402737007988 */ /* 0x0041e80008000004 */
[----:B------:R-:W-:Y:S04]  /*83990*/  STS.U8 [R55+UR4+0x6260], R11 ;  /* 0x0062600b37007988 */ /* 0x000fe80008000004 */
[----:B------:R-:W-:Y:S04]  /*839a0*/  STS.U8 [R55+UR4+0x6200], R8 ;  /* 0x0062000837007988 */ /* 0x000fe80008000004 */
[----:B------:R-:W-:Y:S04]  /*839b0*/  STS.U8 [R55+UR4+0x6220], R7 ;  /* 0x0062200737007988 */ /* 0x000fe80008000004 */
[----:B0-----:R-:W2:Y:S04]  /*839c0*/  LDL.LU R39, [R1+0xec] ;  /* 0x0000ec0001277983 */ /* 0x001ea80000300800 */
        /* <DEDUP_REMOVED lines=29> */
[----:B0-----:R-:W4:Y:S04]  /*83ba0*/  LDL.LU R33, [R1+0x614] ;  /* 0x0006140001217983 */ /* 0x001f280000300800 */
[----:B--2---:R0:W-:Y:S04]  /*83bb0*/  STS.U8 [R55+UR4+0x6420], R39 ;  /* 0x0064202737007988 */ /* 0x0041e80008000004 */
[----:B0-----:R-:W2:Y:S04]  /*83bc0*/  LDL.LU R39, [R1+0x610] ;  /* 0x0006100001277983 */ /* 0x001ea80000300800 */
[----:B---3--:R0:W-:Y:S04]  /*83bd0*/  STS.U8 [R55+UR4+0x6440], R41 ;  /* 0x0064402937007988 */ /* 0x0081e80008000004 */
[----:B------:R-:W-:Y:S04]  /*83be0*/  STS.U8 [R55+UR4+0x6460], R31 ;  /* 0x0064601f37007988 */ /* 0x000fe80008000004 */
[----:B------:R-:W-:Y:S04]  /*83bf0*/  STS.U8 [R55+UR4+0x6520], R30 ;  /* 0x0065201e37007988 */ /* 0x000fe80008000004 */
[----:B0-----:R-:W3:Y:S04]  /*83c00*/  LDL.LU R41, [R1+0x80] ;  /* 0x0000800001297983 */ /* 0x001ee80000300800 */
[----:B------:R-:W-:Y:S04]  /*83c10*/  STS.U8 [R55+UR4+0x6500], R56 ;  /* 0x0065003837007988 */ /* 0x000fe80008000004 */
[----:B----4-:R0:W-:Y:S04]  /*83c20*/  STS.U8 [R55+UR4+0x6560], R32 ;  /* 0x0065602037007988 */ /* 0x0101e80008000004 */
[----:B------:R-:W-:Y:S04]  /*83c30*/  STS.U8 [R55+UR4+0x6540], R54 ;  /* 0x0065403637007988 */ /* 0x000fe80008000004 */
[----:B------:R-:W-:Y:S04]  /*83c40*/  STS.U8 [R55+UR4+0x6640], R52 ;  /* 0x0066403437007988 */ /* 0x000fe80008000004 */
[----:B0-----:R-:W4:Y:S04]  /*83c50*/  LDL.LU R32, [R1+0x7c] ;  /* 0x00007c0001207983 */ /* 0x001f280000300800 */
[----:B------:R-:W-:Y:S04]  /*83c60*/  STS.U8 [R55+UR4+0x6660], R42 ;  /* 0x0066602a37007988 */ /* 0x000fe80008000004 */
[----:B------:R-:W-:Y:S04]  /*83c70*/  STS.U8 [R55+UR4+0x6600], R40 ;  /* 0x0066002837007988 */ /* 0x000fe80008000004 */
[----:B------:R0:W-:Y:S04]  /*83c80*/  STS.U8 [R55+UR4+0x6620], R11 ;  /* 0x0066200b37007988 */ /* 0x0001e80008000004 */
[----:B------:R1:W-:Y:S04]  /*83c90*/  STS.U8 [R55+UR4+0x6760], R8 ;  /* 0x0067600837007988 */ /* 0x0003e80008000004 */
[----:B0-----:R-:W4:Y:S04]  /*83ca0*/  LDL.LU R11, [R1+0x604] ;  /* 0x00060400010b7983 */ /* 0x001f280000300800 */
[----:B-1----:R-:W4:Y:S04]  /*83cb0*/  LDL.LU R8, [R1+0x600] ;  /* 0x0006000001087983 */ /* 0x002f280000300800 */
[----:B------:R-:W-:Y:S04]  /*83cc0*/  STS.U8 [R55+UR4+0x6740], R38 ;  /* 0x0067402637007988 */ /* 0x000fe80008000004 */
[----:B------:R0:W-:Y:S04]  /*83cd0*/  STS.U8 [R55+UR4+0x6720], R28 ;  /* 0x0067201c37007988 */ /* 0x0001e80008000004 */
[----:B0-----:R-:W4:Y:S04]  /*83ce0*/  LDL.LU R28, [R1+0x70] ;  /* 0x00007000011c7983 */ /* 0x001f280000300800 */
        /* <DEDUP_REMOVED lines=15> */
[----:B0-----:R-:W2:Y:S04]  /*83de0*/  LDL.LU R41, [R1+0x5f4] ;  /* 0x0005f40001297983 */ /* 0x001ea80000300800 */
        /* <DEDUP_REMOVED lines=10> */
[----:B------:R-:W-:Y:S04]  /*83e90*/  STS.U8 [R55+UR4+0x6b20], R11 ;  /* 0x006b200b37007988 */ /* 0x000fe80008000004 */
        /* <DEDUP_REMOVED lines=14> */
[----:B0-----:R-:W4:Y:S04]  /*83f80*/  LDL.LU R28, [R1+0x5a0] ;  /* 0x0005a000011c7983 */ /* 0x001f280000300800 */
[----:B------:R-:W4:Y:S04]  /*83f90*/  LDL.LU R38, [R1+0x8] ;  /* 0x0000080001267983 */ /* 0x000f280000300800 */
[----:B------:R-:W4:Y:S04]  /*83fa0*/  LDL.LU R40, [R1+0x4] ;  /* 0x0000040001287983 */ /* 0x000f280000300800 */
[----:B------:R-:W4:Y:S04]  /*83fb0*/  LDL.LU R30, [R1+0x594] ;  /* 0x00059400011e7983 */ /* 0x000f280000300800 */
[----:B-1----:R-:W4:Y:S04]  /*83fc0*/  LDL.LU R42, [R1+0x590] ;  /* 0x00059000012a7983 */ /* 0x002f280000300800 */
[----:B--2---:R0:W-:Y:S04]  /*83fd0*/  STS.U8 [R55+UR4+0x6c40], R41 ;  /* 0x006c402937007988 */ /* 0x0041e80008000004 */
[----:B---3--:R1:W-:Y:S04]  /*83fe0*/  STS.U8 [R55+UR4+0x6c60], R39 ;  /* 0x006c602737007988 */ /* 0x0083e80008000004 */
[----:B------:R2:W-:Y:S04]  /*83ff0*/  STS.U8 [R55+UR4+0x6d20], R33 ;  /* 0x006d202137007988 */ /* 0x0005e80008000004 */
[----:B0-----:R-:W3:Y:S04]  /*84000*/  LDL.LU R41, [R1+0x57e0] ;  /* 0x0057e00001297983 */ /* 0x001ee80000300800 */
[----:B-1----:R-:W3:Y:S04]  /*84010*/  LDL.LU R39, [R1+0x57dc] ;  /* 0x0057dc0001277983 */ /* 0x002ee80000300800 */
[----:B------:R0:W-:Y:S04]  /*84020*/  STS.U8 [R55+UR4+0x6d00], R31 ;  /* 0x006d001f37007988 */ /* 0x0001e80008000004 */
[----:B--2---:R-:W2:Y:S04]  /*84030*/  LDL.LU R33, [R1+0x57d8] ;  /* 0x0057d80001217983 */ /* 0x004ea80000300800 */
[----:B----4-:R1:W-:Y:S04]  /*84040*/  STS.U8 [R55+UR4+0x6d60], R32 ;  /* 0x006d602037007988 */ /* 0x0103e80008000004 */
[----:B0-----:R-:W4:Y:S04]  /*84050*/  LDL.LU R31, [R1+0x580] ;  /* 0x00058000011f7983 */ /* 0x001f280000300800 */
[----:B------:R0:W-:Y:S04]  /*84060*/  STS.U8 [R55+UR4+0x6d40], R3 ;  /* 0x006d400337007988 */ /* 0x0001e80008000004 */
[----:B-1----:R-:W2:Y:S04]  /*84070*/  LDL.LU R32, [R1+0x57d4] ;  /* 0x0057d40001207983 */ /* 0x002ea80000300800 */
[----:B------:R1:W-:Y:S04]  /*84080*/  STS.U8 [R55+UR4+0x6e40], R4 ;  /* 0x006e400437007988 */ /* 0x0003e80008000004 */
[----:B0-----:R-:W2:Y:S04]  /*84090*/  LDL.LU R3, [R1+0x57d0] ;  /* 0x0057d00001037983 */ /* 0x001ea80000300800 */
[----:B------:R0:W-:Y:S04]  /*840a0*/  STS.U8 [R55+UR4+0x6e60], R7 ;  /* 0x006e600737007988 */ /* 0x0001e80008000004 */
[----:B-1----:R-:W2:Y:S04]  /*840b0*/  LDL.LU R4, [R1+0x57cc] ;  /* 0x0057cc0001047983 */ /* 0x002ea80000300800 */
[----:B------:R-:W-:Y:S04]  /*840c0*/  STS.U8 [R55+UR4+0x6e00], R54 ;  /* 0x006e003637007988 */ /* 0x000fe80008000004 */
[----:B0-----:R-:W2:Y:S04]  /*840d0*/  LDL.LU R7, [R1+0x57c8] ;  /* 0x0057c80001077983 */ /* 0x001ea80000300800 */
[----:B------:R0:W-:Y:S04]  /*840e0*/  STS.U8 [R55+UR4+0x6e20], R52 ;  /* 0x006e203437007988 */ /* 0x0001e80008000004 */
[----:B------:R1:W-:Y:S04]  /*840f0*/  STS.U8 [R55+UR4+0x6f60], R8 ;  /* 0x006f600837007988 */ /* 0x0003e80008000004 */
[----:B------:R1:W-:Y:S04]  /*84100*/  STS.U8 [R55+UR4+0x6f40], R11 ;  /* 0x006f400b37007988 */ /* 0x0003e80008000004 */
[----:B0-----:R-:W3:Y:S04]  /*84110*/  LDL.LU R52, [R1+0x574] ;  /* 0x0005740001347983 */ /* 0x001ee80000300800 */
[----:B------:R-:W2:Y:S04]  /*84120*/  LDL.LU R54, [R1+0x570] ;  /* 0x0005700001367983 */ /* 0x000ea80000300800 */
[----:B-1----:R-:W2:Y:S04]  /*84130*/  LDL.LU R8, [R1+0x57c4] ;  /* 0x0057c40001087983 */ /* 0x002ea80000300800 */
[----:B------:R-:W2:Y:S04]  /*84140*/  LDL.LU R11, [R1+0x57c0] ;  /* 0x0057c000010b7983 */ /* 0x000ea80000300800 */
[----:B------:R0:W-:Y:S04]  /*84150*/  STS.U8 [R55+UR4+0x6f20], R12 ;  /* 0x006f200c37007988 */ /* 0x0001e80008000004 */
[----:B------:R1:W-:Y:S04]  /*84160*/  STS.U8 [R55+UR4+0x6f00], R15 ;  /* 0x006f000f37007988 */ /* 0x0003e80008000004 */
[----:B------:R1:W-:Y:S04]  /*84170*/  STS.U8 [R55+UR4+0x7000], R16 ;  /* 0x0070001037007988 */ /* 0x0003e80008000004 */
[----:B0-----:R-:W2:Y:S04]  /*84180*/  LDL.LU R12, [R1+0x57bc] ;  /* 0x0057bc00010c7983 */ /* 0x001ea80000300800 */
        /* <DEDUP_REMOVED lines=25> */
[----:B------:R-:W4:Y:S04]  /*84320*/  LDL.LU R60, [R1+0x584] ;  /* 0x00058400013c7983 */ /* 0x000f280000300800 */
[----:B------:R0:W-:Y:S04]  /*84330*/  STS.U8 [R55+UR4+0x7340], R59 ;  /* 0x0073403b37007988 */ /* 0x0001e80008000004 */
[----:B0-----:R-:W2:Y:S04]  /*84340*/  LDL.LU R59, [R1+0x540] ;  /* 0x00054000013b7983 */ /* 0x001ea80000300800 */
[----:B----4-:R-:W-:Y:S04]  /*84350*/  STS.U8 [R55+UR4+0x7320], R60 ;  /* 0x0073203c37007988 */ /* 0x010fe80008000004 */
[----:B------:R0:W-:Y:S04]  /*84360*/  STS.U8 [R55+UR4+0x7300], R31 ;  /* 0x0073001f37007988 */ /* 0x0001e80008000004 */
[----:B------:R1:W-:Y:S04]  /*84370*/  STS.U8 [R55+UR4+0x7400], R53 ;  /* 0x0074003537007988 */ /* 0x0003e80008000004 */
[----:B------:R4:W-:Y:S04]  /*84380*/  STS.U8 [R55+UR4+0x7420], R51 ;  /* 0x0074203337007988 */ /* 0x0009e80008000004 */
[----:B0-----:R-:W2:Y:S04]  /*84390*/  LDL.LU R31, [R1+0x534] ;  /* 0x00053400011f7983 */ /* 0x001ea80000300800 */
[----:B------:R-:W2:Y:S04]  /*843a0*/  LDL.LU R60, [R1+0x530] ;  /* 0x00053000013c7983 */ /* 0x000ea80000300800 */
[----:B-1----:R-:W2:Y:S04]  /*843b0*/  LDL.LU R53, [R1+0x554] ;  /* 0x0005540001357983 */ /* 0x002ea80000300800 */
[----:B----4-:R-:W4:Y:S04]  /*843c0*/  LDL.LU R51, [R1+0x560] ;  /* 0x0005600001337983 */ /* 0x010f280000300800 */
[----:B---3--:R0:W-:Y:S04]  /*843d0*/  STS.U8 [R55+UR4+0x7440], R52 ;  /* 0x0074403437007988 */ /* 0x0081e80008000004 */
[----:B--2---:R1:W-:Y:S04]  /*843e0*/  STS.U8 [R55+UR4+0x7460], R54 ;  /* 0x0074603637007988 */ /* 0x0043e80008000004 */
[----:B------:R2:W-:Y:S04]  /*843f0*/  STS.U8 [R55+UR4+0x7520], R45 ;  /* 0x0075202d37007988 */ /* 0x0005e80008000004 */
[----:B0-----:R-:W3:Y:S04]  /*84400*/  LDL.LU R52, [R1+0x578c] ;  /* 0x00578c0001347983 */ /* 0x001ee80000300800 */
[----:B-1----:R-:W3:Y:S04]  /*84410*/  LDL.LU R54, [R1+0x5788] ;  /* 0x0057880001367983 */ /* 0x002ee80000300800 */
[----:B--2---:R-:W2:Y:S04]  /*84420*/  LDL.LU R45, [R1+0x564] ;  /* 0x00056400012d7983 */ /* 0x004ea80000300800 */
[----:B------:R0:W-:Y:S02]  /*84430*/  STS.U8 [R55+UR4+0x7500], R43 ;  /* 0x0075002b37007988 */ /* 0x0001e40008000004 */
[----:B0-----:R-:W0:Y:S02]  /*84440*/  S2R R43, SR_TID.X ;  /* 0x00000000002b7919 */ /* 0x001e240000002100 */
[----:B------:R-:W3:Y:S01]  /*84450*/  LDL.LU R55, [R1+0x5784] ;  /* 0x0057840001377983 */ /* 0x000ee20000300800 */
[----:B0-----:R-:W-:-:S05]  /*84460*/  LOP3.LUT R43, R43, 0x1f, RZ, 0xc0, !PT ;  /* 0x0000001f2b2b7812 */ /* 0x001fca00078ec0ff */
[----:B--2---:R0:W-:Y:S04]  /*84470*/  STS.U8 [R43+UR4+0x7560], R45 ;  /* 0x0075602d2b007988 */ /* 0x0041e80008000004 */
[----:B----4-:R-:W-:Y:S04]  /*84480*/  STS.U8 [R43+UR4+0x7540], R51 ;  /* 0x007540332b007988 */ /* 0x010fe80008000004 */
[----:B------:R1:W-:Y:S04]  /*84490*/  STS.U8 [R43+UR4+0x7640], R37 ;  /* 0x007640252b007988 */ /* 0x0003e80008000004 */
[----:B0-----:R-:W2:Y:S04]  /*844a0*/  LDL.LU R45, [R1+0x4d8] ;  /* 0x0004d800012d7983 */ /* 0x001ea80000300800 */
[----:B------:R0:W-:Y:S04]  /*844b0*/  STS.U8 [R43+UR4+0x7660], R34 ;  /* 0x007660222b007988 */ /* 0x0001e80008000004 */
[----:B-1----:R-:W4:Y:S04]  /*844c0*/  LDL.LU R37, [R1+0x4dc] ;  /* 0x0004dc0001257983 */ /* 0x002f280000300800 */
[----:B------:R1:W-:Y:S04]  /*844d0*/  STS.U8 [R43+UR4+0x7600], R53 ;  /* 0x007600352b007988 */ /* 0x0003e80008000004 */
[----:B0-----:R-:W3:Y:S04]  /*844e0*/  LDL.LU R34, [R1+0x4f0] ;  /* 0x0004f00001227983 */ /* 0x001ee80000300800 */
[----:B------:R-:W2:Y:S04]  /*844f0*/  LDL.LU R51, [R1+0x4cc] ;  /* 0x0004cc0001337983 */ /* 0x000ea80000300800 */
[----:B-1----:R-:W2:Y:S04]  /*84500*/  LDL.LU R53, [R1+0x4c8] ;  /* 0x0004c80001357983 */ /* 0x002ea80000300800 */
[----:B------:R0:W-:Y:S04]  /*84510*/  STS.U8 [R43+UR4+0x7620], R56 ;  /* 0x007620382b007988 */ /* 0x0001e80008000004 */
[----:B------:R1:W-:Y:S04]  /*84520*/  STS.U8 [R43+UR4+0x7760], R29 ;  /* 0x0077601d2b007988 */ /* 0x0003e80008000004 */
[----:B------:R1:W-:Y:S04]  /*84530*/  STS.U8 [R43+UR4+0x7740], R2 ;  /* 0x007740022b007988 */ /* 0x0003e80008000004 */
[----:B0-----:R-:W2:Y:S04]  /*84540*/  LDL.LU R56, [R1+0x5780] ;  /* 0x0057800001387983 */ /* 0x001ea80000300800 */
[----:B-1----:R-:W4:Y:S04]  /*84550*/  LDL.LU R29, [R1+0x4fc] ;  /* 0x0004fc00011d7983 */ /* 0x002f280000300800 */
[----:B------:R-:W3:Y:S04]  /*84560*/  LDL.LU R2, [R1+0x510] ;  /* 0x0005100001027983 */ /* 0x000ee80000300800 */
[----:B------:R0:W-:Y:S04]  /*84570*/  STS.U8 [R43+UR4+0x7720], R30 ;  /* 0x0077201e2b007988 */ /* 0x0001e80008000004 */
[----:B------:R1:W-:Y:S04]  /*84580*/  STS.U8 [R43+UR4+0x7700], R59 ;  /* 0x0077003b2b007988 */ /* 0x0003e80008000004 */
[----:B------:R1:W-:Y:S04]  /*84590*/  STS.U8 [R43+UR4+0x7800], R5 ;  /* 0x007800052b007988 */ /* 0x0003e80008000004 */
[----:B0-----:R-:W2:Y:S04]  /*845a0*/  LDL.LU R30, [R1+0x577c] ;  /* 0x00577c00011e7983 */ /* 0x001ea80000300800 */
[----:B-1----:R-:W2:Y:S04]  /*845b0*/  LDL.LU R59, [R1+0x4bc] ;  /* 0x0004bc00013b7983 */ /* 0x002ea80000300800 */
[----:B------:R-:W4:Y:S04]  /*845c0*/  LDL.LU R5, [R1+0x514] ;  /* 0x0005140001057983 */ /* 0x000f280000300800 */
[----:B------:R0:W-:Y:S04]  /*845d0*/  STS.U8 [R43+UR4+0x7820], R6 ;  /* 0x007820062b007988 */ /* 0x0001e80008000004 */
[----:B------:R1:W-:Y:S04]  /*845e0*/  STS.U8 [R43+UR4+0x7840], R31 ;  /* 0x0078401f2b007988 */ /* 0x0003e80008000004 */
[----:B------:R1:W-:Y:S04]  /*845f0*/  STS.U8 [R43+UR4+0x7860], R60 ;  /* 0x0078603c2b007988 */ /* 0x0003e80008000004 */
[----:B0-----:R-:W3:Y:S04]  /*84600*/  LDL.LU R6, [R1+0x520] ;  /* 0x0005200001067983 */ /* 0x001ee80000300800 */
[----:B-1----:R-:W2:Y:S04]  /*84610*/  LDL.LU R31, [R1+0x5778] ;  /* 0x00577800011f7983 */ /* 0x002ea80000300800 */
[----:B------:R-:W2:Y:S04]  /*84620*/  LDL.LU R60, [R1+0x4b8] ;  /* 0x0004b800013c7983 */ /* 0x000ea80000300800 */
[----:B------:R0:W-:Y:S04]  /*84630*/  STS.U8 [R43+UR4+0x7920], R9 ;  /* 0x007920092b007988 */ /* 0x0001e80008000004 */
[----:B0-----:R-:W4:Y:S04]  /*84640*/  LDL.LU R9, [R1+0x524] ;  /* 0x0005240001097983 */ /* 0x001f280000300800 */
[----:B------:R-:W-:Y:S04]  /*84650*/  STS.U8 [R43+UR4+0x7900], R10 ;  /* 0x0079000a2b007988 */ /* 0x000fe80008000004 */
        /* <DEDUP_REMOVED lines=13> */
[----:B--2---:R0:W-:Y:S04]  /*84730*/  STS.U8 [R43+UR4+0x7c60], R45 ;  /* 0x007c602d2b007988 */ /* 0x0041e80008000004 */
[----:B------:R-:W-:Y:S04]  /*84740*/  STS.U8 [R43+UR4+0x7d20], R25 ;  /* 0x007d20192b007988 */ /* 0x000fe80008000004 */
[----:B------:R-:W-:Y:S04]  /*84750*/  STS.U8 [R43+UR4+0x7d00], R26 ;  /* 0x007d001a2b007988 */ /* 0x000fe80008000004 */
[----:B------:R1:W-:Y:S04]  /*84760*/  STS.U8 [R43+UR4+0x7d60], R51 ;  /* 0x007d60332b007988 */ /* 0x0003e80008000004 */
[----:B------:R-:W-:Y:S04]  /*84770*/  STS.U8 [R43+UR4+0x7d40], R53 ;  /* 0x007d40352b007988 */ /* 0x000fe80008000004 */
[----:B0-----:R-:W2:Y:S04]  /*84780*/  LDL.LU R45, [R1+0x1ecc] ;  /* 0x001ecc00012d7983 */ /* 0x001ea80000300800 */
[----:B------:R-:W-:Y:S04]  /*84790*/  STS.U8 [R43+UR4+0x7e40], R35 ;  /* 0x007e40232b007988 */ /* 0x000fe80008000004 */
[----:B-1----:R-:W3:Y:S04]  /*847a0*/  LDL.LU R51, [R1+0x1d9c] ;  /* 0x001d9c0001337983 */ /* 0x002ee80000300800 */
[----:B------:R0:W-:Y:S04]  /*847b0*/  STS.U8 [R43+UR4+0x7e60], R36 ;  /* 0x007e60242b007988 */ /* 0x0001e80008000004 */
[----:B0-----:R-:W4:Y:S04]  /*847c0*/  LDL.LU R36, [R1+0x4ac] ;  /* 0x0004ac0001247983 */ /* 0x001f280000300800 */
[----:B------:R-:W3:Y:S04]  /*847d0*/  LDL.LU R35, [R1+0x1cac] ;  /* 0x001cac0001237983 */ /* 0x000ee80000300800 */
[----:B------:R-:W3:Y:S04]  /*847e0*/  LDL.LU R26, [R1+0x4a4] ;  /* 0x0004a400011a7983 */ /* 0x000ee80000300800 */
[----:B------:R-:W3:Y:S04]  /*847f0*/  LDL.LU R5, [R1+0x1ed4] ;  /* 0x001ed40001057983 */ /* 0x000ee80000300800 */
[----:B------:R-:W3:Y:S04]  /*84800*/  LDL.LU R2, [R1+0x1da4] ;  /* 0x001da40001027983 */ /* 0x000ee80000300800 */
[----:B------:R-:W3:Y:S04]  /*84810*/  LDL.LU R25, [R1+0x1cb4] ;  /* 0x001cb40001197983 */ /* 0x000ee80000300800 */
[----:B------:R0:W-:Y:S04]  /*84820*/  STS.U8 [R43+UR4+0x7e00], R59 ;  /* 0x007e003b2b007988 */ /* 0x0001e80008000004 */
[----:B------:R-:W3:Y:S04]  /*84830*/  LDL.LU R22, [R1+0x49c] ;  /* 0x00049c0001167983 */ /* 0x000ee80000300800 */
[----:B------:R1:W-:Y:S04]  /*84840*/  STS.U8 [R43+UR4+0x7e20], R60 ;  /* 0x007e203c2b007988 */ /* 0x0003e80008000004 */
[----:B0-----:R-:W3:Y:S04]  /*84850*/  LDL.LU R59, [R1+0x1edc] ;  /* 0x001edc00013b7983 */ /* 0x001ee80000300800 */
[----:B-1----:R-:W3:Y:S04]  /*84860*/  LDL.LU R60, [R1+0x1dac] ;  /* 0x001dac00013c7983 */ /* 0x002ee80000300800 */
[----:B------:R-:W3:Y:S04]  /*84870*/  LDL.LU R21, [R1+0x1cbc] ;  /* 0x001cbc0001157983 */ /* 0x000ee80000300800 */
[----:B------:R-:W3:Y:S04]  /*84880*/  LDL.LU R18, [R1+0x494] ;  /* 0x0004940001127983 */ /* 0x000ee80000300800 */
[----:B------:R-:W3:Y:S04]  /*84890*/  LDL.LU R17, [R1+0x1ee4] ;  /* 0x001ee40001117983 */ /* 0x000ee80000300800 */
[----:B------:R-:W3:Y:S04]  /*848a0*/  LDL.LU R14, [R1+0x1db4] ;  /* 0x001db400010e7983 */ /* 0x000ee80000300800 */
[----:B------:R-:W3:Y:S04]  /*848b0*/  LDL.LU R29, [R1+0x1cc4] ;  /* 0x001cc400011d7983 */ /* 0x000ee80000300800 */
[----:B------:R-:W3:Y:S01]  /*848c0*/  LDL.LU R34, [R1+0x488] ;  /* 0x0004880001227983 */ /* 0x000ee20000300800 */
[----:B------:R-:W-:-:S03]  /*848d0*/  LOP3.LUT R53, R43, 0x10, RZ, 0x3c, !PT ;  /* 0x000000102b357812 */ /* 0x000fc600078e3cff */
[----:B------:R-:W3:Y:S04]  /*848e0*/  LDL.LU R13, [R1+0x1eec] ;  /* 0x001eec00010d7983 */ /* 0x000ee80000300800 */
[----:B------:R-:W-:Y:S04]  /*848f0*/  STS.U8 [R43+UR4+0x7f60], R44 ;  /* 0x007f602c2b007988 */ /* 0x000fe80008000004 */
[----:B------:R-:W3:Y:S04]  /*84900*/  LDL.LU R10, [R1+0x1dbc] ;  /* 0x001dbc00010a7983 */ /* 0x000ee80000300800 */
[----:B------:R-:W-:Y:S04]  /*84910*/  STS.U8 [R43+UR4+0x7f40], R46 ;  /* 0x007f402e2b007988 */ /* 0x000fe80008000004 */
[----:B------:R-:W3:Y:S04]  /*84920*/  LDL.LU R9, [R1+0x1ccc] ;  /* 0x001ccc0001097983 */ /* 0x000ee80000300800 */
[----:B------:R-:W-:Y:S04]  /*84930*/  STS.U8 [R43+UR4+0x7f20], R48 ;  /* 0x007f20302b007988 */ /* 0x000fe80008000004 */
[----:B------:R-:W3:Y:S04]  /*84940*/  LDL.LU R6, [R1+0x47c] ;  /* 0x00047c0001067983 */ /* 0x000ee80000300800 */
[----:B------:R0:W-:Y:S04]  /*84950*/  STS.U8 [R43+UR4+0x7f00], R50 ;  /* 0x007f00322b007988 */ /* 0x0001e80008000004 */
[----:B------:R-:W3:Y:S04]  /*84960*/  LDL.LU R37, [R1+0x1ef4] ;  /* 0x001ef40001257983 */ /* 0x000ee80000300800 */
[----:B0-----:R-:W3:Y:S04]  /*84970*/  LDL.LU R43, [R1+0x1dc4] ;  /* 0x001dc400012b7983 */ /* 0x001ee80000300800 */
[----:B----4-:R-:W-:Y:S04]  /*84980*/  STS.U8 [R53+UR4+0x80], R36 ;  /* 0x0000802435007988 */ /* 0x010fe80008000004 */
[----:B--2---:R0:W-:Y:S04]  /*84990*/  STS.U8 [R53+UR4+0xa0], R45 ;  /* 0x0000a02d35007988 */ /* 0x0041e80008000004 */
[----:B---3--:R1:W-:Y:S04]  /*849a0*/  STS.U8 [R53+UR4+0xc0], R51 ;  /* 0x0000c03335007988 */ /* 0x0083e80008000004 */
[----:B0-----:R-:W2:Y:S04]  /*849b0*/  LDL.LU R45, [R1+0x1cd4] ;  /* 0x001cd400012d7983 */ /* 0x001ea80000300800 */
[----:B-1----:R-:W3:Y:S04]  /*849c0*/  LDL.LU R51, [R1+0x474] ;  /* 0x0004740001337983 */ /* 0x002ee80000300800 */
[----:B------:R-:W-:Y:S04]  /*849d0*/  STS.U8 [R53+UR4+0xe0], R35 ;  /* 0x0000e02335007988 */ /* 0x000fe80008000004 */
[----:B------:R-:W-:Y:S04]  /*849e0*/  STS.U8 [R53+UR4+0x1a0], R26 ;  /* 0x0001a01a35007988 */ /* 0x000fe80008000004 */
[----:B------:R0:W-:Y:S04]  /*849f0*/  STS.U8 [R53+UR4+0x180], R5 ;  /* 0x0001800535007988 */ /* 0x0001e80008000004 */
[----:B------:R1:W-:Y:S04]  /*84a00*/  STS.U8 [R53+UR4+0x1e0], R2 ;  /* 0x0001e00235007988 */ /* 0x0003e80008000004 */
[----:B0-----:R-:W4:Y:S04]  /*84a10*/  LDL.LU R5, [R1+0x1efc] ;  /* 0x001efc0001057983 */ /* 0x001f280000300800 */
[----:B-1----:R-:W4:Y:S04]  /*84a20*/  LDL.LU R2, [R1+0x1dd4] ;  /* 0x001dd40001027983 */ /* 0x002f280000300800 */
        /* <DEDUP_REMOVED lines=8> */
[----:B------:R-:W-:Y:S04]  /*84ab0*/  STS.U8 [R53+UR4+0x3c0], R17 ;  /* 0x0003c01135007988 */ /* 0x000fe80008000004 */
[----:B------:R-:W-:Y:S04]  /*84ac0*/  STS.U8 [R53+UR4+0x3a0], R14 ;  /* 0x0003a00e35007988 */ /* 0x000fe80008000004 */
[----:B------:R0:W-:Y:S04]  /*84ad0*/  STS.U8 [R53+UR4+0x380], R29 ;  /* 0x0003801d35007988 */ /* 0x0001e80008000004 */
[----:B------:R1:W-:Y:S04]  /*84ae0*/  STS.U8 [R53+UR4+0x480], R34 ;  /* 0x0004802235007988 */ /* 0x0003e80008000004 */
[----:B------:R-:W-:Y:S04]  /*84af0*/  STS.U8 [R53+UR4+0x4a0], R13 ;  /* 0x0004a00d35007988 */ /* 0x000fe80008000004 */
[----:B0-----:R-:W4:Y:S04]  /*84b00*/  LDL.LU R29, [R1+0x1f04] ;  /* 0x001f0400011d7983 */ /* 0x001f280000300800 */
[----:B-1----:R-:W4:Y:S04]  /*84b10*/  LDL.LU R34, [R1+0x1de4] ;  /* 0x001de40001227983 */ /* 0x002f280000300800 */
[----:B------:R-:W-:Y:S04]  /*84b20*/  STS.U8 [R53+UR4+0x4c0], R10 ;  /* 0x0004c00a35007988 */ /* 0x000fe80008000004 */
[----:B------:R-:W-:Y:S04]  /*84b30*/  STS.U8 [R53+UR4+0x4e0], R9 ;  /* 0x0004e00935007988 */ /* 0x000fe80008000004 */
[----:B------:R-:W-:Y:S04]  /*84b40*/  STS.U8 [R53+UR4+0x5a0], R6 ;  /* 0x0005a00635007988 */ /* 0x000fe80008000004 */
[----:B------:R0:W-:Y:S04]  /*84b50*/  STS.U8 [R53+UR4+0x580], R37 ;  /* 0x0005802535007988 */ /* 0x0001e80008000004 */
[----:B------:R-:W4:Y:S04]  /*84b60*/  LDL.LU R36, [R1+0x1ce4] ;  /* 0x001ce40001247983 */ /* 0x000f280000300800 */
[----:B------:R1:W-:Y:S04]  /*84b70*/  STS.U8 [R53+UR4+0x5e0], R43 ;  /* 0x0005e02b35007988 */ /* 0x0003e80008000004 */
[----:B0-----:R-:W4:Y:S04]  /*84b80*/  LDL.LU R37, [R1+0x464] ;  /* 0x0004640001257983 */ /* 0x001f280000300800 */
[----:B-1----:R-:W4:Y:S04]  /*84b90*/  LDL.LU R43, [R1+0x1f0c] ;  /* 0x001f0c00012b7983 */ /* 0x002f280000300800 */
[----:B------:R-:W4:Y:S04]  /*84ba0*/  LDL.LU R35, [R1+0x1dec] ;  /* 0x001dec0001237983 */ /* 0x000f280000300800 */
[----:B------:R-:W4:Y:S04]  /*84bb0*/  LDL.LU R26, [R1+0x1cec] ;  /* 0x001cec00011a7983 */ /* 0x000f280000300800 */
[----:B--2---:R0:W-:Y:S04]  /*84bc0*/  STS.U8 [R53+UR4+0x5c0], R45 ;  /* 0x0005c02d35007988 */ /* 0x0041e80008000004 */
[----:B---3--:R1:W-:Y:S04]  /*84bd0*/  STS.U8 [R53+UR4+0x6c0], R51 ;  /* 0x0006c03335007988 */ /* 0x0083e80008000004 */
[----:B0-----:R-:W2:Y:S04]  /*84be0*/  LDL.LU R45, [R1+0x45c] ;  /* 0x00045c00012d7983 */ /* 0x001ea80000300800 */
[----:B-1----:R-:W3:Y:S04]  /*84bf0*/  LDL.LU R51, [R1+0x1f14] ;  /* 0x001f140001337983 */ /* 0x002ee80000300800 */
[----:B------:R-:W3:Y:S04]  /*84c00*/  LDL.LU R25, [R1+0x1e14] ;  /* 0x001e140001197983 */ /* 0x000ee80000300800 */
[----:B------:R-:W3:Y:S04]  /*84c10*/  LDL.LU R22, [R1+0x1cf4] ;  /* 0x001cf40001167983 */ /* 0x000ee80000300800 */
[----:B----4-:R0:W-:Y:S04]  /*84c20*/  STS.U8 [R53+UR4+0x6e0], R5 ;  /* 0x0006e00535007988 */ /* 0x0101e80008000004 */
        /* <DEDUP_REMOVED lines=19> */
[----:B------:R-:W-:Y:S04]  /*84d60*/  STS.U8 [R53+UR4+0x780], R36 ;  /* 0x0007802435007988 */ /* 0x000fe80008000004 */
[----:B------:R0:W-:Y:S04]  /*84d70*/  STS.U8 [R53+UR4+0x880], R37 ;  /* 0x0008802535007988 */ /* 0x0001e80008000004 */
[----:B------:R1:W-:Y:S04]  /*84d80*/  STS.U8 [R53+UR4+0x8a0], R43 ;  /* 0x0008a02b35007988 */ /* 0x0003e80008000004 */
[----:B0-----:R-:W4:Y:S04]  /*84d90*/  LDL.LU R37, [R1+0x1e44] ;  /* 0x001e440001257983 */ /* 0x001f280000300800 */
[----:B------:R-:W-:Y:S04]  /*84da0*/  STS.U8 [R53+UR4+0x8c0], R35 ;  /* 0x0008c02335007988 */ /* 0x000fe80008000004 */
[----:B-1----:R-:W4:Y:S04]  /*84db0*/  LDL.LU R43, [R1+0x1d14] ;  /* 0x001d1400012b7983 */ /* 0x002f280000300800 */
[----:B------:R-:W-:Y:S04]  /*84dc0*/  STS.U8 [R53+UR4+0x8e0], R26 ;  /* 0x0008e01a35007988 */ /* 0x000fe80008000004 */
[----:B--2---:R0:W-:Y:S04]  /*84dd0*/  STS.U8 [R53+UR4+0x9a0], R45 ;  /* 0x0009a02d35007988 */ /* 0x0041e80008000004 */
[----:B---3--:R1:W-:Y:S04]  /*84de0*/  STS.U8 [R53+UR4+0x980], R51 ;  /* 0x0009803335007988 */ /* 0x0083e80008000004 */
[----:B0-----:R-:W2:Y:S04]  /*84df0*/  LDL.LU R45, [R1+0x434] ;  /* 0x00043400012d7983 */ /* 0x001ea80000300800 */
[----:B-1----:R-:W3:Y:S04]  /*84e00*/  LDL.LU R51, [R1+0x1f3c] ;  /* 0x001f3c0001337983 */ /* 0x002ee80000300800 */
[----:B------:R-:W-:Y:S04]  /*84e10*/  STS.U8 [R53+UR4+0x9e0], R25 ;  /* 0x0009e01935007988 */ /* 0x000fe80008000004 */
[----:B------:R-:W-:Y:S04]  /*84e20*/  STS.U8 [R53+UR4+0x9c0], R22 ;  /* 0x0009c01635007988 */ /* 0x000fe80008000004 */
[----:B----4-:R0:W-:Y:S04]  /*84e30*/  STS.U8 [R53+UR4+0xac0], R5 ;  /* 0x000ac00535007988 */ /* 0x0101e80008000004 */
        /* <DEDUP_REMOVED lines=34> */
[----:B------:R-:W3:Y:S04]  /*85060*/  LDL.LU R17, [R1+0x1d3c] ;  /* 0x001d3c0001117983 */ /* 0x000ee80000300800 */
[----:B----4-:R0:W-:Y:S04]  /*85070*/  STS.U8 [R53+UR4+0xe80], R5 ;  /* 0x000e800535007988 */ /* 0x0101e80008000004 */
        /* <DEDUP_REMOVED lines=27> */
[----:B------:R-:W-:Y:S04]  /*85230*/  STS.U8 [R53+UR4+0x12e0], R21 ;  /* 0x0012e01535007988 */ /* 0x000fe80008000004 */
[----:B0-----:R-:W2:Y:S04]  /*85240*/  LDL.LU R45, [R1+0x1f7c] ;  /* 0x001f7c00012d7983 */ /* 0x001ea80000300800 */
[----:B-1----:R-:W3:Y:S04]  /*85250*/  LDL.LU R51, [R1+0x1e8c] ;  /* 0x001e8c0001337983 */ /* 0x002ee80000300800 */
[----:B------:R-:W-:Y:S04]  /*85260*/  STS.U8 [R53+UR4+0x1280], R18 ;  /* 0x0012801235007988 */ /* 0x000fe80008000004 */
[----:B------:R-:W-:Y:S04]  /*85270*/  STS.U8 [R53+UR4+0x12a0], R17 ;  /* 0x0012a01135007988 */ /* 0x000fe80008000004 */
[----:B----4-:R-:W-:Y:S04]  /*85280*/  STS.U8 [R53+UR4+0x13e0], R14 ;  /* 0x0013e00e35007988 */ /* 0x010fe80008000004 */
[----:B------:R0:W-:Y:S04]  /*85290*/  STS.U8 [R53+UR4+0x13c0], R5 ;  /* 0x0013c00535007988 */ /* 0x0001e80008000004 */
[----:B------:R1:W-:Y:S04]  /*852a0*/  STS.U8 [R53+UR4+0x13a0], R2 ;  /* 0x0013a00235007988 */ /* 0x0003e80008000004 */
[----:B0-----:R-:W4:Y:S04]  /*852b0*/  LDL.LU R5, [R1+0x1d5c] ;  /* 0x001d5c0001057983 */ /* 0x001f280000300800 */
[----:B------:R-:W-:Y:S04]  /*852c0*/  STS.U8 [R53+UR4+0x1380], R13 ;  /* 0x0013800d35007988 */ /* 0x000fe80008000004 */
        /* <DEDUP_REMOVED lines=11> */
[----:B------:R0:W-:Y:S04]  /*85380*/  STS.U8 [R53+UR4+0x1580], R29 ;  /* 0x0015801d35007988 */ /* 0x0001e80008000004 */
        /* <DEDUP_REMOVED lines=87> */
[----:B----4-:R-:W-:Y:S04]  /*85900*/  STS.U8 [R53+UR4+0x1fe0], R36 ;  /* 0x001fe02435007988 */ /* 0x010fe80008000004 */
        /* <DEDUP_REMOVED lines=324> */
[----:B------:R-:W-:Y:S04]  /*86d50*/  STS.U8 [R53+UR4+0x48c0], R21 ;  /* 0x0048c01535007988 */ /* 0x000fe80008000004 */
[----:B0-----:R-:W4:Y:S04]  /*86d60*/  LDL.LU R29, [R1+0x9ec] ;  /* 0x0009ec00011d7983 */ /* 0x001f280000300800 */
[----:B------:R-:W-:Y:S04]  /*86d70*/  STS.U8 [R53+UR4+0x48e0], R18 ;  /* 0x0048e01235007988 */ /* 0x000fe80008000004 */
        /* <DEDUP_REMOVED lines=185> */
[----:B------:R-:W-:Y:S04]  /*87910*/  STS.U8 [R53+UR4+0x6080], R18 ;  /* 0x0060801235007988 */ /* 0x000fe80008000004 */
[----:B-1----:R-:W3:Y:S04]  /*87920*/  LDL.LU R51, [R1+0xe8] ;  /* 0x0000e80001337983 */ /* 0x002ee80000300800 */
[----:B------:R-:W-:Y:S04]  /*87930*/  STS.U8 [R53+UR4+0x60a0], R17 ;  /* 0x0060a01135007988 */ /* 0x000fe80008000004 */
[----:B------:R-:W-:Y:S04]  /*87940*/  STS.U8 [R53+UR4+0x60c0], R14 ;  /* 0x0060c00e35007988 */ /* 0x000fe80008000004 */
[----:B----4-:R0:W-:Y:S04]  /*87950*/  STS.U8 [R53+UR4+0x60e0], R5 ;  /* 0x0060e00535007988 */ /* 0x0101e80008000004 */
        /* <DEDUP_REMOVED lines=101> */
[----:B-1----:R-:W3:Y:S04]  /*87fb0*/  LDL.LU R51, [R1] ;  /* 0x0000000001337983 */ /* 0x002ee80000300800 */
        /* <DEDUP_REMOVED lines=16> */
[----:B------:R-:W-:Y:S04]  /*880c0*/  STS.U8 [R53+UR4+0x6fa0], R18 ;  /* 0x006fa01235007988 */ /* 0x000fe80008000004 */
[----:B------:R-:W-:Y:S04]  /*880d0*/  STS.U8 [R53+UR4+0x6f80], R17 ;  /* 0x006f801135007988 */ /* 0x000fe80008000004 */
[----:B0-----:R-:W4:Y:S04]  /*880e0*/  LDL.LU R29, [R1+0x56c] ;  /* 0x00056c00011d7983 */ /* 0x001f280000300800 */
[----:B------:R-:W-:Y:S04]  /*880f0*/  STS.U8 [R53+UR4+0x7080], R14 ;  /* 0x0070800e35007988 */ /* 0x000fe80008000004 */
[----:B-1----:R-:W4:Y:S04]  /*88100*/  LDL.LU R34, [R1+0x568] ;  /* 0x0005680001227983 */ /* 0x002f280000300800 */
        /* <DEDUP_REMOVED lines=10> */
[----:B0-----:R-:W2:Y:S04]  /*881b0*/  LDL.LU R45, [R1+0x54c] ;  /* 0x00054c00012d7983 */ /* 0x001ea80000300800 */
[----:B------:R-:W-:Y:S04]  /*881c0*/  STS.U8 [R53+UR4+0x72e0], R61 ;  /* 0x0072e03d35007988 */ /* 0x000fe80008000004 */
[----:B-1----:R-:W3:Y:S04]  /*881d0*/  LDL.LU R51, [R1+0x548] ;  /* 0x0005480001337983 */ /* 0x002ee80000300800 */
[----:B------:R-:W3:Y:S04]  /*881e0*/  LDL.LU R14, [R1+0x53c] ;  /* 0x00053c00010e7983 */ /* 0x000ee80000300800 */
[----:B------:R-:W3:Y:S04]  /*881f0*/  LDL.LU R13, [R1+0x538] ;  /* 0x00053800010d7983 */ /* 0x000ee80000300800 */
[----:B----4-:R-:W-:Y:S04]  /*88200*/  STS.U8 [R53+UR4+0x7280], R5 ;  /* 0x0072800535007988 */ /* 0x010fe80008000004 */
        /* <DEDUP_REMOVED lines=9> */
[----:B------:R-:W4:Y:S04]  /*882a0*/  LDL.LU R10, [R1+0x51c] ;  /* 0x00051c00010a7983 */ /* 0x000f280000300800 */
[----:B------:R-:W4:Y:S04]  /*882b0*/  LDL.LU R9, [R1+0x518] ;  /* 0x0005180001097983 */ /* 0x000f280000300800 */
[----:B------:R-:W4:Y:S04]  /*882c0*/  LDL.LU R6, [R1+0x50c] ;  /* 0x00050c0001067983 */ /* 0x000f280000300800 */
[----:B------:R-:W4:Y:S04]  /*882d0*/  LDL.LU R5, [R1+0x500] ;  /* 0x0005000001057983 */ /* 0x000f280000300800 */
[----:B------:R-:W4:Y:S04]  /*882e0*/  LDL.LU R2, [R1+0x4e8] ;  /* 0x0004e80001027983 */ /* 0x000f280000300800 */
[----:B------:R0:W-:Y:S04]  /*882f0*/  STS.U8 [R53+UR4+0x74c0], R29 ;  /* 0x0074c01d35007988 */ /* 0x0001e80008000004 */
[----:B------:R1:W-:Y:S04]  /*88300*/  STS.U8 [R53+UR4+0x74e0], R34 ;  /* 0x0074e02235007988 */ /* 0x0003e80008000004 */
[----:B------:R-:W-:Y:S04]  /*88310*/  STS.U8 [R53+UR4+0x75a0], R41 ;  /* 0x0075a02935007988 */ /* 0x000fe80008000004 */
[----:B------:R-:W-:Y:S04]  /*88320*/  STS.U8 [R53+UR4+0x7580], R39 ;  /* 0x0075802735007988 */ /* 0x000fe80008000004 */
[----:B0-----:R-:W4:Y:S04]  /*88330*/  LDL.LU R29, [R1+0x4e0] ;  /* 0x0004e000011d7983 */ /* 0x001f280000300800 */
[----:B-1----:R-:W4:Y:S04]  /*88340*/  LDL.LU R34, [R1+0x4d4] ;  /* 0x0004d40001227983 */ /* 0x002f280000300800 */
[----:B------:R0:W-:Y:S04]  /*88350*/  STS.U8 [R53+UR4+0x75e0], R37 ;  /* 0x0075e02535007988 */ /* 0x0001e80008000004 */
[----:B------:R1:W-:Y:S04]  /*88360*/  STS.U8 [R53+UR4+0x75c0], R43 ;  /* 0x0075c02b35007988 */ /* 0x0003e80008000004 */
[----:B------:R-:W-:Y:S04]  /*88370*/  STS.U8 [R53+UR4+0x76c0], R33 ;  /* 0x0076c02135007988 */ /* 0x000fe80008000004 */
[----:B------:R-:W-:Y:S04]  /*88380*/  STS.U8 [R53+UR4+0x76e0], R32 ;  /* 0x0076e02035007988 */ /* 0x000fe80008000004 */
[----:B0-----:R-:W4:Y:S04]  /*88390*/  LDL.LU R37, [R1+0x4d0] ;  /* 0x0004d00001257983 */ /* 0x001f280000300800 */
[----:B-1----:R-:W4:Y:S04]  /*883a0*/  LDL.LU R43, [R1+0x4c4] ;  /* 0x0004c400012b7983 */ /* 0x002f280000300800 */
[----:B--2---:R0:W-:Y:S04]  /*883b0*/  STS.U8 [R53+UR4+0x7680], R45 ;  /* 0x0076802d35007988 */ /* 0x0041e80008000004 */
[----:B---3--:R1:W-:Y:S04]  /*883c0*/  STS.U8 [R53+UR4+0x76a0], R51 ;  /* 0x0076a03335007988 */ /* 0x0083e80008000004 */
[----:B------:R-:W-:Y:S04]  /*883d0*/  STS.U8 [R53+UR4+0x77e0], R3 ;  /* 0x0077e00335007988 */ /* 0x000fe80008000004 */
[----:B------:R-:W-:Y:S04]  /*883e0*/  STS.U8 [R53+UR4+0x77c0], R4 ;  /* 0x0077c00435007988 */ /* 0x000fe80008000004 */
[----:B------:R-:W-:Y:S04]  /*883f0*/  STS.U8 [R53+UR4+0x77a0], R14 ;  /* 0x0077a00e35007988 */ /* 0x000fe80008000004 */
[----:B------:R-:W-:Y:S04]  /*88400*/  STS.U8 [R53+UR4+0x7780], R13 ;  /* 0x0077800d35007988 */ /* 0x000fe80008000004 */
[----:B------:R-:W-:Y:S04]  /*88410*/  STS.U8 [R53+UR4+0x7880], R7 ;  /* 0x0078800735007988 */ /* 0x000fe80008000004 */
[----:B0-----:R-:W2:Y:S04]  /*88420*/  LDL.LU R45, [R1+0x4c0] ;  /* 0x0004c000012d7983 */ /* 0x001ea80000300800 */
[----:B------:R-:W-:Y:S04]  /*88430*/  STS.U8 [R53+UR4+0x78a0], R8 ;  /* 0x0078a00835007988 */ /* 0x000fe80008000004 */
[----:B-1----:R-:W3:Y:S04]  /*88440*/  LDL.LU R51, [R1+0x4b4] ;  /* 0x0004b40001337983 */ /* 0x002ee80000300800 */
[----:B----4-:R0:W-:Y:S04]  /*88450*/  STS.U8 [R53+UR4+0x78c0], R59 ;  /* 0x0078c03b35007988 */ /* 0x0101e80008000004 */
[----:B------:R1:W-:Y:S04]  /*88460*/  STS.U8 [R53+UR4+0x78e0], R60 ;  /* 0x0078e03c35007988 */ /* 0x0003e80008000004 */
[----:B0-----:R-:W4:Y:S04]  /*88470*/  LDL.LU R59, [R1+0x484] ;  /* 0x00048400013b7983 */ /* 0x001f280000300800 */
[----:B-1----:R-:W2:Y:S04]  /*88480*/  LDL.LU R60, [R1+0x48c] ;  /* 0x00048c00013c7983 */ /* 0x002ea80000300800 */
        /* <DEDUP_REMOVED lines=14> */
[----:B------:R4:W-:Y:S02]  /*88570*/  STS.U8 [R53+UR4+0x7cc0], R34 ;  /* 0x007cc02235007988 */ /* 0x0009e40008000004 */
[----:B----4-:R-:W-:-:S02]  /*88580*/  F2FP.F16.E5M2.UNPACK_B R34, R59 ;  /* 0x0000003bff22723e */ /* 0x010fc400020004ff */
[----:B--2---:R-:W-:-:S05]  /*88590*/  F2FP.F16.E5M2.UNPACK_B R35, R60 ;  /* 0x0000003cff23723e */ /* 0x004fca00020004ff */
[----:B------:R0:W-:Y:S04]  /*885a0*/  STL.64 [R1+0x5760], R34 ;  /* 0x0057602201007387 */ /* 0x0001e80000100a00 */
[----:B0-----:R-:W2:Y:S04]  /*885b0*/  LDL R34, [R1+0xbe8] ;  /* 0x000be80001227983 */ /* 0x001ea80000100800 */
[----:B------:R-:W4:Y:S04]  /*885c0*/  LDL R35, [R1+0x574c] ;  /* 0x00574c0001237983 */ /* 0x000f280000100800 */
        /* <DEDUP_REMOVED lines=8> */
[----:B------:R-:W-:Y:S04]  /*88650*/  STS.U8 [R53+UR4+0x7ea0], R42 ;  /* 0x007ea02a35007988 */ /* 0x000fe80008000004 */
[----:B------:R-:W-:Y:S04]  /*88660*/  STS.U8 [R53+UR4+0x7fe0], R52 ;  /* 0x007fe03435007988 */ /* 0x000fe80008000004 */
[----:B------:R-:W-:Y:S04]  /*88670*/  STS.U8 [R53+UR4+0x7fc0], R54 ;  /* 0x007fc03635007988 */ /* 0x000fe80008000004 */
[----:B------:R-:W-:Y:S04]  /*88680*/  STS.U8 [R53+UR4+0x7fa0], R55 ;  /* 0x007fa03735007988 */ /* 0x000fe80008000004 */
[----:B------:R-:W-:Y:S01]  /*88690*/  STS.U8 [R53+UR4+0x7f80], R56 ;  /* 0x007f803835007988 */ /* 0x000fe20008000004 */
[----:B------:R-:W-:Y:S01]  /*886a0*/  BAR.SYNC.DEFER_BLOCKING 0x0 ;  /* 0x0000000000007b1d */ /* 0x000fe20000010000 */
[----:B------:R-:W-:-:S02]  /*886b0*/  F2FP.F16.E5M2.UNPACK_B R32, R30 ;  /* 0x0000001eff20723e */ /* 0x000fc400020004ff */
[----:B------:R-:W-:-:S05]  /*886c0*/  F2FP.F16.E5M2.UNPACK_B R33, R31 ;  /* 0x0000001fff21723e */ /* 0x000fca00020004ff */
[----:B------:R-:W-:Y:S04]  /*886d0*/  STL.64 [R1+0x5758], R32 ;  /* 0x0057582001007387 */ /* 0x000fe80000100a00 */
[----:B--2---:R-:W0:Y:S04]  /*886e0*/  LDSM.16.M88.4 R4, [R34+UR4] ;  /* 0x000000042204783b */ /* 0x004e280008000200 */
[----:B----4-:R-:W1:Y:S04]  /*886f0*/  LDSM.16.M88.4 R12, [R35+UR4] ;  /* 0x00000004230c783b */ /* 0x010e680008000200 */
[----:B------:R-:W2:Y:S04]  /*88700*/  LDSM.16.M88.4 R8, [R34+UR4+0x400] ;  /* 0x000400042208783b */ /* 0x000ea80008000200 */
[----:B------:R-:W-:Y:S04]  /*88710*/  LDSM.16.M88.4 R20, [R34+UR4+0x5400] ;  /* 0x005400042214783b */ /* 0x000fe80008000200 */
[----:B------:R-:W-:Y:S04]  /*88720*/  LDSM.16.M88.4 R24, [R34+UR4+0x6000] ;  /* 0x006000042218783b */ /* 0x000fe80008000200 */
[----:B------:R-:W-:Y:S04]  /*88730*/  LDSM.16.M88.4 R28, [R34+UR4+0x6800] ;  /* 0x00680004221c783b */ /* 0x000fe80008000200 */
[----:B0-----:R-:W-:Y:S01]  /*88740*/  STL.64 [R1+0x15a0], R4 ;  /* 0x0015a00401007387 */ /* 0x001fe20000100a00 */
[----:B------:R-:W-:-:S02]  /*88750*/  IMAD.MOV.U32 R33, RZ, RZ, R4 ;  /* 0x000000ffff217224 */ /* 0x000fc400078e0004 */
[----:B------:R-:W-:Y:S01]  /*88760*/  IMAD.MOV.U32 R32, RZ, RZ, R5 ;  /* 0x000000ffff207224 */ /* 0x000fe200078e0005 */
[----:B------:R-:W-:Y:S04]  /*88770*/  STL.64 [R1+0x15a8], R6 ;  /* 0x0015a80601007387 */ /* 0x000fe80000100a00 */
[----:B------:R-:W0:Y:S04]  /*88780*/  LDSM.16.M88.4 R4, [R35+UR4+0x400] ;  /* 0x000400042304783b */ /* 0x000e280008000200 */
[----:B-1----:R-:W-:Y:S04]  /*88790*/  STL.64 [R1+0x1a60], R12 ;  /* 0x001a600c01007387 */ /* 0x002fe80000100a00 */
[----:B------:R-:W-:Y:S04]  /*887a0*/  STL.64 [R1+0x1a68], R14 ;  /* 0x001a680e01007387 */ /* 0x000fe80000100a00 */
[----:B------:R-:W1:Y:S04]  /*887b0*/  LDSM.16.M88.4 R12, [R34+UR4+0x800] ;  /* 0x00080004220c783b */ /* 0x000e680008000200 */
[----:B--2---:R-:W-:Y:S04]  /*887c0*/  STL.64 [R1+0x15b0], R8 ;  /* 0x0015b00801007387 */ /* 0x004fe80000100a00 */
[----:B------:R-:W-:Y:S04]  /*887d0*/  STL.64 [R1+0x15b8], R10 ;  /* 0x0015b80a01007387 */ /* 0x000fe80000100a00 */
[----:B------:R-:W2:Y:S04]  /*887e0*/  LDSM.16.M88.4 R8, [R35+UR4+0x800] ;  /* 0x000800042308783b */ /* 0x000ea80008000200 */
[----:B0-----:R-:W-:Y:S04]  /*887f0*/  STL.64 [R1+0x1a70], R4 ;  /* 0x001a700401007387 */ /* 0x001fe80000100a00 */
[----:B------:R-:W-:Y:S04]  /*88800*/  STL.64 [R1+0x1a78], R6 ;  /* 0x001a780601007387 */ /* 0x000fe80000100a00 */
[----:B------:R-:W0:Y:S04]  /*88810*/  LDSM.16.M88.4 R4, [R34+UR4+0xc00] ;  /* 0x000c00042204783b */ /* 0x000e280008000200 */
[----:B-1----:R-:W-:Y:S04]  /*88820*/  STL.64 [R1+0x15c0], R12 ;  /* 0x0015c00c01007387 */ /* 0x002fe80000100a00 */
[----:B------:R-:W-:Y:S04]  /*88830*/  STL.64 [R1+0x15c8], R14 ;  /* 0x0015c80e01007387 */ /* 0x000fe80000100a00 */
[----:B--2---:R-:W-:Y:S04]  /*88840*/  STL.64 [R1+0x1a80], R8 ;  /* 0x001a800801007387 */ /* 0x004fe80000100a00 */
[----:B------:R-:W-:Y:S04]  /*88850*/  STL.64 [R1+0x1a88], R10 ;  /* 0x001a880a01007387 */ /* 0x000fe80000100a00 */
[----:B------:R-:W1:Y:S04]  /*88860*/  LDSM.16.M88.4 R8, [R35+UR4+0xc00] ;  /* 0x000c00042308783b */ /* 0x000e680008000200 */
        /* <DEDUP_REMOVED lines=29> */
[----:B------:R-:W-:Y:S04]  /*88a40*/  STL.64 [R1+0x5770], R42 ;  /* 0x0057702a01007387 */ /* 0x000fe80000100a00 */
[----:B------:R-:W-:Y:S04]  /*88a50*/  STL.64 [R1+0x5768], R40 ;  /* 0x0057682801007387 */ /* 0x000fe80000100a00 */
[----:B------:R-:W-:Y:S04]  /*88a60*/  LDSM.16.M88.4 R40, [R34+UR4+0x7000] ;  /* 0x007000042228783b */ /* 0x000fe80008000200 */
        /* <DEDUP_REMOVED lines=18> */
[----:B0-----:R-:W-:Y:S01]  /*88b90*/  STL.64 [R1+0x1630], R4 ;  /* 0x0016300401007387 */ /* 0x001fe20000100a00 */
[----:B------:R-:W-:-:S02]  /*88ba0*/  IMAD.MOV.U32 R52, RZ, RZ, R4 ;  /* 0x000000ffff347224 */ /* 0x000fc400078e0004 */
[----:B------:R-:W-:Y:S01]  /*88bb0*/  IMAD.MOV.U32 R53, RZ, RZ, R5 ;  /* 0x000000ffff357224 */ /* 0x000fe200078e0005 */
[----:B------:R-:W-:Y:S04]  /*88bc0*/  STL.64 [R1+0x1638], R6 ;  /* 0x0016380601007387 */ /* 0x000fe80000100a00 */
[----:B------:R-:W0:Y:S04]  /*88bd0*/  LDSM.16.M88.4 R4, [R34+UR4+0x2800] ;  /* 0x002800042204783b */ /* 0x000e280008000200 */
        /* <DEDUP_REMOVED lines=50> */
[----:B0-----:R-:W-:Y:S04]  /*88f00*/  STL.64 [R1+0x16e0], R4 ;  /* 0x0016e00401007387 */ /* 0x001fe80000100a00 */
[----:B------:R0:W-:Y:S04]  /*88f10*/  STL.64 [R1+0x16e8], R6 ;  /* 0x0016e80601007387 */ /* 0x0001e80000100a00 */
[----:B------:R-:W-:Y:S04]  /*88f20*/  STL.64 [R1+0x16f0], R20 ;  /* 0x0016f01401007387 */ /* 0x000fe80000100a00 */
[----:B------:R-:W-:Y:S01]  /*88f30*/  STL.64 [R1+0x16f8], R22 ;  /* 0x0016f81601007387 */ /* 0x000fe20000100a00 */
[----:B0-----:R-:W-:-:S02]  /*88f40*/  IMAD.MOV.U32 R7, RZ, RZ, R20 ;  /* 0x000000ffff077224 */ /* 0x001fc400078e0014 */
[----:B------:R-:W-:Y:S02]  /*88f50*/  IMAD.MOV.U32 R6, RZ, RZ, R21 ;  /* 0x000000ffff067224 */ /* 0x000fe400078e0015 */
[----:B------:R-:W0:Y:S01]  /*88f60*/  LDSM.16.M88.4 R20, [R34+UR4+0x5800] ;  /* 0x005800042214783b */ /* 0x000e220008000200 */
[----:B------:R-:W-:Y:S02]  /*88f70*/  IMAD.MOV.U32 R12, RZ, RZ, R4 ;  /* 0x000000ffff0c7224 */ /* 0x000fe400078e0004 */
[----:B------:R-:W-:Y:S01]  /*88f80*/  IMAD.MOV.U32 R13, RZ, RZ, R5 ;  /* 0x000000ffff0d7224 */ /* 0x000fe200078e0005 */
[----:B0-----:R-:W-:Y:S01]  /*88f90*/  STL.64 [R1+0x1700], R20 ;  /* 0x0017001401007387 */ /* 0x001fe20000100a00 */
[----:B------:R-:W-:Y:S02]  /*88fa0*/  IMAD.MOV.U32 R5, RZ, RZ, R20 ;  /* 0x000000ffff057224 */ /* 0x000fe400078e0014 */
[----:B------:R-:W-:Y:S01]  /*88fb0*/  IMAD.MOV.U32 R4, RZ, RZ, R21 ;  /* 0x000000ffff047224 */ /* 0x000fe200078e0015 */
[----:B------:R-:W-:Y:S04]  /*88fc0*/  STL.64 [R1+0x1708], R22 ;  /* 0x0017081601007387 */ /* 0x000fe80000100a00 */
[----:B------:R-:W0:Y:S04]  /*88fd0*/  LDSM.16.M88.4 R20, [R34+UR4+0x5c00] ;  /* 0x005c00042214783b */ /* 0x000e280008000200 */
[----:B0-----:R0:W-:Y:S01]  /*88fe0*/  STL.64 [R1+0x1710], R20 ;  /* 0x0017101401007387 */ /* 0x0011e20000100a00 */
[----:B------:R-:W-:-:S02]  /*88ff0*/  IMAD.MOV.U32 R18, RZ, RZ, R20 ;  /* 0x000000ffff127224 */ /* 0x000fc400078e0014 */
[----:B------:R-:W-:Y:S01]  /*89000*/  IMAD.MOV.U32 R19, RZ, RZ, R21 ;  /* 0x000000ffff137224 */ /* 0x000fe200078e0015 */
[----:B------:R-:W-:Y:S04]  /*89010*/  STL.64 [R1+0x1718], R22 ;  /* 0x0017181601007387 */ /* 0x000fe80000100a00 */
[----:B------:R-:W-:Y:S01]  /*89020*/  STL.64 [R1+0x1720], R24 ;  /* 0x0017201801007387 */ /* 0x000fe20000100a00 */
[----:B0-----:R-:W-:-:S03]  /*89030*/  IMAD.MOV.U32 R20, RZ, RZ, R24 ;  /* 0x000000ffff147224 */ /* 0x001fc600078e0018 */
[----:B------:R-:W-:Y:S01]  /*89040*/  STL.64 [R1+0x1728], R26 ;  /* 0x0017281a01007387 */ /* 0x000fe20000100a00 */
[----:B------:R-:W-:-:S03]  /*89050*/  IMAD.MOV.U32 R21, RZ, RZ, R25 ;  /* 0x000000ffff157224 */ /* 0x000fc600078e0019 */
[----:B------:R-:W0:Y:S04]  /*89060*/  LDSM.16.M88.4 R24, [R34+UR4+0x6400] ;  /* 0x006400042218783b */ /* 0x000e280008000200 */
[----:B0-----:R0:W-:Y:S01]  /*89070*/  STL.64 [R1+0x1730], R24 ;  /* 0x0017301801007387 */ /* 0x0011e20000100a00 */
[----:B------:R-:W-:Y:S02]  /*89080*/  IMAD.MOV.U32 R22, RZ, RZ, R24 ;  /* 0x000000ffff167224 */ /* 0x000fe400078e0018 */
        /* <DEDUP_REMOVED lines=16> */
[----:B0-----:R-:W-:Y:S01]  /*89190*/  STL.64 [R1+0x1770], R40 ;  /* 0x0017702801007387 */ /* 0x001fe20000100a00 */
[----:B------:R-:W-:Y:S02]  /*891a0*/  IMAD.MOV.U32 R30, RZ, RZ, R40 ;  /* 0x000000ffff1e7224 */ /* 0x000fe400078e0028 */
        /* <DEDUP_REMOVED lines=67> */
[----:B------:R-:W0:Y:S01]  /*895e0*/  LDSM.16.M88.4 R40, [R35+UR4+0x7000] ;  /* 0x007000042328783b */ /* 0x000e220008000200 */
[----:B------:R-:W-:-:S03]  /*895f0*/  F2FP.F16.E5M2.UNPACK_B R33, R33 ;  /* 0x00000021ff21723e */ /* 0x000fc600020004ff */
[----:B0-----:R-:W-:Y:S04]  /*89600*/  STL.64 [R1+0x1c20], R40 ;  /* 0x001c202801007387 */ /* 0x001fe80000100a00 */
[----:B------:R-:W-:Y:S04]  /*89610*/  STL.64 [R1+0x1c28], R42 ;  /* 0x001c282a01007387 */ /* 0x000fe80000100a00 */
[----:B------:R-:W0:Y:S01]  /*89620*/  LDSM.16.M88.4 R40, [R35+UR4+0x7400] ;  /* 0x007400042328783b */ /* 0x000e220008000200 */
[----:B------:R-:W-:-:S03]  /*89630*/  F2FP.F16.E5M2.UNPACK_B R32, R32 ;  /* 0x00000020ff20723e */ /* 0x000fc600020004ff */
[----:B------:R-:W-:Y:S04]  /*89640*/  STL [R1+0x20], R33 ;  /* 0x0000202101007387 */ /* 0x000fe80000100800 */
[----:B0-----:R-:W-:Y:S04]  /*89650*/  STL.64 [R1+0x1c30], R40 ;  /* 0x001c302801007387 */ /* 0x001fe80000100a00 */
[----:B------:R-:W-:Y:S04]  /*89660*/  STL [R1+0x24], R32 ;  /* 0x0000242001007387 */ /* 0x000fe80000100800 */
[----:B------:R-:W-:Y:S04]  /*89670*/  STL.64 [R1+0x1c38], R42 ;  /* 0x001c382a01007387 */ /* 0x000fe80000100a00 */
[----:B------:R-:W0:Y:S04]  /*89680*/  LDSM.16.M88.4 R40, [R35+UR4+0x7800] ;  /* 0x007800042328783b */ /* 0x000e280008000200 */
[----:B------:R-:W1:Y:S04]  /*89690*/  LDSM.16.M88.4 R32, [R35+UR4+0x7c00] ;  /* 0x007c00042320783b */ /* 0x000e680008000200 */
[----:B0-----:R-:W-:Y:S04]  /*896a0*/  STL.64 [R1+0x1c40], R40 ;  /* 0x001c402801007387 */ /* 0x001fe80000100a00 */
[----:B------:R0:W-:Y:S04]  /*896b0*/  STL.64 [R1+0x1c48], R42 ;  /* 0x001c482a01007387 */ /* 0x0001e80000100a00 */
[----:B0-----:R-:W2:Y:S04]  /*896c0*/  LDL.LU.64 R42, [R1+0x5770] ;  /* 0x00577000012a7983 */ /* 0x001ea80000300a00 */
[----:B------:R-:W3:Y:S04]  /*896d0*/  LDL.LU.64 R40, [R1+0x5768] ;  /* 0x0057680001287983 */ /* 0x000ee80000300a00 */
[----:B-1----:R-:W-:Y:S04]  /*896e0*/  STL.64 [R1+0x1c50], R32 ;  /* 0x001c502001007387 */ /* 0x002fe80000100a00 */
[----:B------:R0:W-:Y:S04]  /*896f0*/  STL.64 [R1+0x1c58], R34 ;  /* 0x001c582201007387 */ /* 0x0001e80000100a00 */
[----:B0-----:R-:W4:Y:S04]  /*89700*/  LDL.LU.64 R34, [R1+0x5760] ;  /* 0x0057600001227983 */ /* 0x001f280000300a00 */
[----:B------:R-:W4:Y:S04]  /*89710*/  LDL.LU.64 R32, [R1+0x5758] ;  /* 0x0057580001207983 */ /* 0x000f280000300a00 */
[----:B------:R0:W-:Y:S04]  /*89720*/  STL.64 [R1+0x9218], R18 ;  /* 0x0092181201007387 */ /* 0x0001e80000100a00 */
[----:B0-----:R-:W2:Y:S04]  /*89730*/  LDL R18, [R1+0x15b0] ;  /* 0x0015b00001127983 */ /* 0x001ea80000100800 */
[----:B------:R-:W3:Y:S04]  /*89740*/  LDL R19, [R1+0x15b4] ;  /* 0x0015b40001137983 */ /* 0x000ee80000100800 */
[----:B------:R0:W-:Y:S04]  /*89750*/  STL.64 [R1+0x9210], R16 ;  /* 0x0092101001007387 */ /* 0x0001e80000100a00 */
[----:B0-----:R-:W4:Y:S04]  /*89760*/  LDL R16, [R1+0x15c0] ;  /* 0x0015c00001107983 */ /* 0x001f280000100800 */
[----:B------:R-:W4:Y:S04]  /*89770*/  LDL R17, [R1+0x15c4] ;  /* 0x0015c40001117983 */ /* 0x000f280000100800 */
[----:B------:R-:W-:Y:S04]  /*89780*/  STL.64 [R1+0x9208], R14 ;  /* 0x0092080e01007387 */ /* 0x000fe80000100a00 */
[----:B------:R0:W-:Y:S04]  /*89790*/  STL.64 [R1+0x9200], R12 ;  /* 0x0092000c01007387 */ /* 0x0001e80000100a00 */
[----:B0-----:R-:W4:Y:S04]  /*897a0*/  LDL.LU.64 R12, [R1+0xff0] ;  /* 0x000ff000010c7983 */ /* 0x001f280000300a00 */
[----:B------:R-:W4:Y:S04]  /*897b0*/  LDL.LU.64 R14, [R1+0xff8] ;  /* 0x000ff800010e7983 */ /* 0x000f280000300a00 */
[----:B------:R-:W-:Y:S04]  /*897c0*/  STL.64 [R1+0x91f8], R10 ;  /* 0x0091f80a01007387 */ /* 0x000fe80000100a00 */
[----:B------:R0:W-:Y:S04]  /*897d0*/  STL.64 [R1+0x91f0], R8 ;  /* 0x0091f00801007387 */ /* 0x0001e80000100a00 */
[----:B0-----:R-:W4:Y:S04]  /*897e0*/  LDL.LU.64 R8, [R1+0xfe0] ;  /* 0x000fe00001087983 */ /* 0x001f280000300a00 */
[----:B------:R-:W4:Y:S04]  /*897f0*/  LDL.LU.64 R10, [R1+0xfe8] ;  /* 0x000fe800010a7983 */ /* 0x000f280000300a00 */
[----:B------:R0:W-:Y:S04]  /*89800*/  STL.64 [R1+0x91e8], R6 ;  /* 0x0091e80601007387 */ /* 0x0001e80000100a00 */
[----:B0-----:R-:W4:Y:S04]  /*89810*/  LDL.64 R6, [R1+0x20] ;  /* 0x0000200001067983 */ /* 0x001f280000100a00 */
[----:B------:R-:W-:Y:S04]  /*89820*/  STL.64 [R1+0x91e0], R4 ;  /* 0x0091e00401007387 */ /* 0x000fe80000100a00 */
[----:B------:R-:W-:Y:S04]  /*89830*/  STL.64 [R1+0x91d8], R22 ;  /* 0x0091d81601007387 */ /* 0x000fe80000100a00 */
[----:B------:R0:W-:Y:S04]  /*89840*/  STL.64 [R1+0x91d0], R20 ;  /* 0x0091d01401007387 */ /* 0x0001e80000100a00 */
[----:B0-----:R-:W4:Y:S04]  /*89850*/  LDL.LU.64 R20, [R1+0x1000] ;  /* 0x0010000001147983 */ /* 0x001f280000300a00 */
[----:B------:R-:W4:Y:S04]  /*89860*/  LDL.LU.64 R22, [R1+0x1008] ;  /* 0x0010080001167983 */ /* 0x000f280000300a00 */
[----:B------:R-:W-:Y:S04]  /*89870*/  STL.64 [R1+0x91c8], R26 ;  /* 0x0091c81a01007387 */ /* 0x000fe80000100a00 */
[----:B------:R-:W-:Y:S04]  /*89880*/  STL.64 [R1+0x91c0], R24 ;  /* 0x0091c01801007387 */ /* 0x000fe80000100a00 */
[----:B------:R0:W-:Y:S04]  /*89890*/  STL [R1+0x91bc], R30 ;  /* 0x0091bc1e01007387 */ /* 0x0001e80000100800 */
[----:B------:R1:W-:Y:S04]  /*898a0*/  STL [R1+0x91b8], R31 ;  /* 0x0091b81f01007387 */ /* 0x0003e80000100800 */
[----:B------:R4:W-:Y:S04]  /*898b0*/  STL [R1+0x91b4], R36 ;  /* 0x0091b42401007387 */ /* 0x0009e80000100800 */
[----:B------:R4:W-:Y:S04]  /*898c0*/  STL [R1+0x91b0], R37 ;  /* 0x0091b02501007387 */ /* 0x0009e80000100800 */
[----:B------:R-:W-:Y:S01]  /*898d0*/  STL [R1+0x5754], R0 ;  /* 0x0057540001007387 */ /* 0x000fe20000100800 */
[----:B--2---:R-:W-:-:S02]  /*898e0*/  F2FP.F16.E5M2.UNPACK_B R18, R18 ;  /* 0x00000012ff12723e */ /* 0x004fc400020004ff */
[----:B---3--:R-:W-:-:S03]  /*898f0*/  F2FP.F16.E5M2.UNPACK_B R19, R19 ;  /* 0x00000013ff13723e */ /* 0x008fc600020004ff */
[----:B0-----:R-:W-:Y:S02]  /*89900*/  IMAD.MOV.U32 R30, RZ, RZ, R18 ;  /* 0x000000ffff1e7224 */ /* 0x001fe400078e0012 */
[----:B-1----:R-:W-:Y:S01]  /*89910*/  IMAD.MOV.U32 R31, RZ, RZ, R19 ;  /* 0x000000ffff1f7224 */ /* 0x002fe200078e0013 */
[----:B----4-:R-:W-:Y:S02]  /*89920*/  F2FP.F16.E5M2.UNPACK_B R4, R16 ;  /* 0x00000010ff04723e */ /* 0x010fe400020004ff */
[----:B------:R-:W-:Y:S01]  /*89930*/  F2FP.F16.E5M2.UNPACK_B R5, R17 ;  /* 0x00000011ff05723e */ /* 0x000fe200020004ff */
[----:B------:R-:W-:Y:S01]  /*89940*/  HMMA.16816.F32 R12, R32, R18, R12 ;  /* 0x00000012200c723c */ /* 0x000fe2000000180c */
[----:B------:R-:W-:Y:S02]  /*89950*/  IMAD.MOV.U32 R36, RZ, RZ, R6 ;  /* 0x000000ffff247224 */ /* 0x000fe400078e0006 */
[----:B------:R-:W-:-:S03]  /*89960*/  IMAD.MOV.U32 R37, RZ, RZ, R7 ;  /* 0x000000ffff257224 */ /* 0x000fc600078e0007 */
[----:B------:R-:W-:-:S15]  /*89970*/  HMMA.16816.F32 R20, R32, R6, R20 ;  /* 0x000000062014723c */ /* 0x000fde0000001814 */
[----:B------:R-:W-:-:S08]  /*89980*/  NOP ;  /* 0x0000000000007918 */ /* 0x000fd00000000000 */
[----:B------:R-:W-:Y:S04]  /*89990*/  STL.64 [R1+0x40], R20 ;  /* 0x0000401401007387 */ /* 0x000fe80000100a00 */
[----:B------:R-:W-:Y:S04]  /*899a0*/  STL.64 [R1+0x48], R22 ;  /* 0x0000481601007387 */ /* 0x000fe80000100a00 */
[----:B------:R0:W-:Y:S04]  /*899b0*/  STL.64 [R1+0x18], R18 ;  /* 0x0000181201007387 */ /* 0x0001e80000100a00 */
[----:B------:R1:W-:Y:S04]  /*899c0*/  STL.64 [R1+0x50], R12 ;  /* 0x0000500c01007387 */ /* 0x0003e80000100a00 */
[----:B------:R2:W-:Y:S04]  /*899d0*/  STL.64 [R1+0x58], R14 ;  /* 0x0000580e01007387 */ /* 0x0005e80000100a00 */
[----:B------:R3:W-:Y:S04]  /*899e0*/  STL.64 [R1+0x10], R4 ;  /* 0x0000100401007387 */ /* 0x0007e80000100a00 */
[----:B------:R-:W4:Y:S04]  /*899f0*/  LDL.LU.64 R16, [R1+0xfd0] ;  /* 0x000fd00001107983 */ /* 0x000f280000300a00 */
[----:B0-----:R-:W4:Y:S04]  /*89a00*/  LDL.LU.64 R18, [R1+0xfd8] ;  /* 0x000fd80001127983 */ /* 0x001f280000300a00 */
[----:B-1----:R-:W4:Y:S04]  /*89a10*/  LDL.LU.64 R12, [R1+0xfc0] ;  /* 0x000fc000010c7983 */ /* 0x002f280000300a00 */
[----:B--2---:R-:W2:Y:S01]  /*89a20*/  LDL.LU.64 R14, [R1+0xfc8] ;  /* 0x000fc800010e7983 */ /* 0x004ea20000300a00 */
[----:B---3--:R-:W-:Y:S01]  /*89a30*/  HMMA.16816.F32 R4, R32, R4, R8 ;  /* 0x000000042004723c */ /* 0x008fe20000001808 */
[----:B------:R-:W-:-:S02]  /*89a40*/  F2FP.F16.E5M2.UNPACK_B R20, R61 ;  /* 0x0000003dff14723e */ /* 0x000fc400020004ff */
[----:B------:R-:W-:Y:S01]  /*89a50*/  F2FP.F16.E5M2.UNPACK_B R21, R60 ;  /* 0x0000003cff15723e */ /* 0x000fe200020004ff */
[----:B------:R-:W3:Y:S04]  /*89a60*/  LDL.LU.64 R8, [R1+0xfb0] ;  /* 0x000fb00001087983 */ /* 0x000ee80000300a00 */
[----:B------:R-:W-:-:S15]  /*89a70*/  STL [R1+0x8], R20 ;  /* 0x0000081401007387 */ /* 0x000fde0000100800 */
[----:B------:R0:W-:Y:S04]  /*89a80*/  STL.64 [R1+0x60], R4 ;  /* 0x0000600401007387 */ /* 0x0001e80000100a00 */
[----:B------:R1:W-:Y:S04]  /*89a90*/  STL.64 [R1+0x68], R6 ;  /* 0x0000680601007387 */ /* 0x0003e80000100a00 */
[----:B------:R-:W3:Y:S01]  /*89aa0*/  LDL.LU.64 R10, [R1+0xfb8] ;  /* 0x000fb800010a7983 */ /* 0x000ee20000300a00 */
[----:B------:R-:W-:Y:S02]  /*89ab0*/  F2FP.F16.E5M2.UNPACK_B R24, R59 ;  /* 0x0000003bff18723e */ /* 0x000fe400020004ff */
[----:B------:R-:W-:Y:S01]  /*89ac0*/  F2FP.F16.E5M2.UNPACK_B R25, R58 ;  /* 0x0000003aff19723e */ /* 0x000fe200020004ff */
[----:B------:R4:W-:Y:S04]  /*89ad0*/  STL [R1+0xc], R21 ;  /* 0x00000c1501007387 */ /* 0x0009e80000100800 */
[----:B0-----:R-:W3:Y:S04]  /*89ae0*/  LDL.LU.64 R4, [R1+0x10b0] ;  /* 0x0010b00001047983 */ /* 0x001ee80000300a00 */
[----:B-1----:R-:W3:Y:S04]  /*89af0*/  LDL.LU.64 R6, [R1+0x10b8] ;  /* 0x0010b80001067983 */ /* 0x002ee80000300a00 */
[----:B------:R-:W-:Y:S01]  /*89b00*/  STL [R1], R24 ;  /* 0x0000001801007387 */ /* 0x000fe20000100800 */
[----:B------:R-:W-:Y:S01]  /*89b10*/  IMAD.MOV.U32 R0, RZ, RZ, R25 ;  /* 0x000000ffff007224 */ /* 0x000fe200078e0019 */
[----:B------:R-:W-:-:S02]  /*89b20*/  F2FP.F16.E5M2.UNPACK_B R58, R41 ;  /* 0x00000029ff3a723e */ /* 0x000fc400020004ff */
[----:B------:R-:W-:Y:S02]  /*89b30*/  F2FP.F16.E5M2.UNPACK_B R59, R40 ;  /* 0x00000028ff3b723e */ /* 0x000fe400020004ff */
[----:B------:R-:W-:Y:S02]  /*89b40*/  F2FP.F16.E5M2.UNPACK_B R60, R43 ;  /* 0x0000002bff3c723e */ /* 0x000fe400020004ff */
[----:B------:R-:W-:Y:S01]  /*89b50*/  F2FP.F16.E5M2.UNPACK_B R61, R42 ;  /* 0x0000002aff3d723e */ /* 0x000fe200020004ff */
[C---:B----4-:R-:W-:Y:S01]  /*89b60*/  HMMA.16816.F32 R20, R32.reuse, R20, R16 ;  /* 0x000000142014723c */ /* 0x050fe20000001810 */
[----:B------:R-:W4:Y:S04]  /*89b70*/  LDL.LU.64 R18, [R1+0x9218] ;  /* 0x0092180001127983 */ /* 0x000f280000300a00 */
[----:B------:R-:W4:Y:S04]  /*89b80*/  LDL.LU.64 R16, [R1+0x9210] ;  /* 0x0092100001107983 */ /* 0x000f280000300a00 */
[----:B------:R-:W-:Y:S01]  /*89b90*/  STL [R1+0x4], R25 ;  /* 0x0000041901007387 */ /* 0x000fe20000100800 */
[----:B--2---:R-:W-:-:S13]  /*89ba0*/  HMMA.16816.F32 R12, R32, R24, R12 ;  /* 0x00000018200c723c */ /* 0x004fda000000180c */
[----:B------:R0:W-:Y:S04]  /*89bb0*/  STL.64 [R1+0x70], R20 ;  /* 0x0000701401007387 */ /* 0x0001e80000100a00 */
[----:B------:R1:W-:Y:S04]  /*89bc0*/  STL.64 [R1+0x78], R22 ;  /* 0x0000781601007387 */ /* 0x0003e80000100a00 */
[----:B0-----:R-:W2:Y:S04]  /*89bd0*/  LDL.LU.64 R20, [R1+0x10c0] ;  /* 0x0010c00001147983 */ /* 0x001ea80000300a00 */
[----:B-1----:R-:W2:Y:S04]  /*89be0*/  LDL.LU.64 R22, [R1+0x10c8] ;  /* 0x0010c80001167983 */ /* 0x002ea80000300a00 */
[----:B------:R-:W-:Y:S04]  /*89bf0*/  STL.64 [R1+0x80], R12 ;  /* 0x0000800c01007387 */ /* 0x000fe80000100a00 */
[----:B------:R0:W-:Y:S04]  /*89c00*/  STL.64 [R1+0x88], R14 ;  /* 0x0000880e01007387 */ /* 0x0001e80000100a00 */
[----:B0-----:R-:W4:Y:S04]  /*89c10*/  LDL.LU.64 R14, [R1+0x9208] ;  /* 0x00920800010e7983 */ /* 0x001f280000300a00 */
[----:B------:R-:W4:Y:S04]  /*89c20*/  LDL.LU.64 R12, [R1+0x9200] ;  /* 0x00920000010c7983 */ /* 0x000f280000300a00 */
[----:B------:R-:W4:Y:S04]  /*89c30*/  LDL.LU.64 R24, [R1+0x10d0] ;  /* 0x0010d00001187983 */ /* 0x000f280000300a00 */
[----:B------:R-:W4:Y:S04]  /*89c40*/  LDL.LU.64 R26, [R1+0x10d8] ;  /* 0x0010d800011a7983 */ /* 0x000f280000300a00 */
[----:B------:R-:W4:Y:S04]  /*89c50*/  LDL.LU.64 R40, [R1+0x10e0] ;  /* 0x0010e00001287983 */ /* 0x000f280000300a00 */
[----:B------:R-:W4:Y:S01]  /*89c60*/  LDL.LU.64 R42, [R1+0x10e8] ;  /* 0x0010e800012a7983 */ /* 0x000f220000300a00 */
[----:B---3--:R-:W-:Y:S01]  /*89c70*/  HMMA.16816.F32 R8, R32, R60, R8 ;  /* 0x0000003c2008723c */ /* 0x008fe20000001808 */
[----:B------:R-:W-:-:S02]  /*89c80*/  F2FP.F16.E5M2.UNPACK_B R56, R56 ;  /* 0x00000038ff38723e */ /* 0x000fc400020004ff */
[----:B------:R-:W-:-:S03]  /*89c90*/  F2FP.F16.E5M2.UNPACK_B R57, R57 ;  /* 0x00000039ff39723e */ /* 0x000fc600020004ff */
[----:B------:R-:W-:Y:S01]  /*89ca0*/  HMMA.16816.F32 R4, R32, R58, R4 ;  /* 0x0000003a2004723c */ /* 0x000fe20000001804 */
[----:B------:R-:W-:Y:S02]  /*89cb0*/  F2FP.F16.E5M2.UNPACK_B R54, R54 ;  /* 0x00000036ff36723e */ /* 0x000fe400020004ff */
[----:B------:R-:W-:-:S14]  /*89cc0*/  F2FP.F16.E5M2.UNPACK_B R55, R55 ;  /* 0x00000037ff37723e */ /* 0x000fdc00020004ff */
[----:B------:R-:W-:Y:S04]  /*89cd0*/  STL.64 [R1+0x90], R8 ;  /* 0x0000900801007387 */ /* 0x000fe80000100a00 */
[----:B------:R0:W-:Y:S04]  /*89ce0*/  STL.64 [R1+0x98], R10 ;  /* 0x0000980a01007387 */ /* 0x0001e80000100a00 */
[----:B0-----:R-:W3:Y:S04]  /*89cf0*/  LDL.LU.64 R10, [R1+0x91f8] ;  /* 0x0091f800010a7983 */ /* 0x001ee80000300a00 */
[----:B------:R-:W3:Y:S04]  /*89d00*/  LDL.LU.64 R8, [R1+0x91f0] ;  /* 0x0091f00001087983 */ /* 0x000ee80000300a00 */
[----:B------:R-:W-:Y:S04]  /*89d10*/  STL.64 [R1+0xa0], R4 ;  /* 0x0000a00401007387 */ /* 0x000fe80000100a00 */
[----:B------:R0:W-:Y:S04]  /*89d20*/  STL.64 [R1+0xa8], R6 ;  /* 0x0000a80601007387 */ /* 0x0001e80000100a00 */
[----:B0-----:R-:W3:Y:S04]  /*89d30*/  LDL.LU.64 R6, [R1+0x91e8] ;  /* 0x0091e80001067983 */ /* 0x001ee80000300a00 */
[----:B------:R-:W3:Y:S01]  /*89d40*/  LDL.LU.64 R4, [R1+0x91e0] ;  /* 0x0091e00001047983 */ /* 0x000ee20000300a00 */
[----:B------:R-:W-:-:S02]  /*89d50*/  F2FP.F16.E5M2.UNPACK_B R52, R52 ;  /* 0x00000034ff34723e */ /* 0x000fc400020004ff */
[----:B------:R-:W-:Y:S01]  /*89d60*/  F2FP.F16.E5M2.UNPACK_B R53, R53 ;  /* 0x00000035ff35723e */ /* 0x000fe200020004ff */
[----:B--2---:R-:W-:-:S15]  /*89d70*/  HMMA.16816.F32 R20, R32, R56, R20 ;  /* 0x000000382014723c */ /* 0x004fde0000001814 */
[----:B------:R-:W-:-:S08]  /*89d80*/  NOP ;  /* 0x0000000000007918 */ /* 0x000fd00000000000 */
[----:B------:R-:W-:Y:S04]  /*89d90*/  STL.64 [R1+0xb0], R20 ;  /* 0x0000b01401007387 */ /* 0x000fe80000100a00 */
[----:B------:R0:W-:Y:S04]  /*89da0*/  STL.64 [R1+0xb8], R22 ;  /* 0x0000b81601007387 */ /* 0x0001e80000100a00 */
[----:B0-----:R-:W2:Y:S04]  /*89db0*/  LDL.LU.64 R22, [R1+0x91d8] ;  /* 0x0091d80001167983 */ /* 0x001ea80000300a00 */
[----:B------:R-:W2:Y:S04]  /*89dc0*/  LDL.LU.64 R20, [R1+0x91d0] ;  /* 0x0091d00001147983 */ /* 0x000ea80000300a00 */
[----:B------:R-:W-:Y:S04]  /*89dd0*/  STL.64 [R1+0x9150], R58 ;  /* 0x0091503a01007387 */ /* 0x000fe80000100a00 */
[----:B------:R4:W-:Y:S02]  /*89de0*/  STL.64 [R1+0x9148], R56 ;  /* 0x0091483801007387 */ /* 0x0009e40000100a00 */
[----:B----4-:R-:W-:Y:S02]  /*89df0*/  HMMA.16816.F32 R56, R32, R54, R24 ;  /* 0x000000362038723c */ /* 0x010fe40000001818 */
[----:B------:R-:W4:Y:S04]  /*89e00*/  LDL.LU.64 R24, [R1+0x1100] ;  /* 0x0011000001187983 */ /* 0x000f280000300a00 */
[----:B------:R-:W4:Y:S01]  /*89e10*/  LDL.LU.64 R26, [R1+0x1108] ;  /* 0x00110800011a7983 */ /* 0x000f220000300a00 */
[----:B------:R-:W-:-:S02]  /*89e20*/  F2FP.F16.E5M2.UNPACK_B R50, R50 ;  /* 0x00000032ff32723e */ /* 0x000fc400020004ff */
[----:B------:R-:W-:-:S14]  /*89e30*/  F2FP.F16.E5M2.UNPACK_B R51, R51 ;  /* 0x00000033ff33723e */ /* 0x000fdc00020004ff */
[----:B------:R-:W-:Y:S04]  /*89e40*/  STL.64 [R1+0xc0], R56 ;  /* 0x0000c03801007387 */ /* 0x000fe80000100a00 */
[----:B------:R0:W-:Y:S02]  /*89e50*/  STL.64 [R1+0xc8], R58 ;  /* 0x0000c83a01007387 */ /* 0x0001e40000100a00 */
[----:B0-----:R-:W-:Y:S02]  /*89e60*/  HMMA.16816.F32 R56, R32, R52, R40 ;  /* 0x000000342038723c */ /* 0x001fe40000001828 */
[----:B------:R-:W3:Y:S04]  /*89e70*/  LDL.LU.64 R40, [R1+0x1120] ;  /* 0x0011200001287983 */ /* 0x000ee80000300a00 */
[----:B------:R-:W3:-:S15]  /*89e80*/  LDL.LU.64 R42, [R1+0x1128] ;  /* 0x00112800012a7983 */ /* 0x000ede0000300a00 */
[----:B------:R-:W-:-:S02]  /*89e90*/  NOP ;  /* 0x0000000000007918 */ /* 0x000fc40000000000 */
[----:B------:R0:W-:Y:S04]  /*89ea0*/  STL.64 [R1+0xd0], R56 ;  /* 0x0000d03801007387 */ /* 0x0001e80000100a00 */
[----:B------:R1:W-:Y:S04]  /*89eb0*/  STL.64 [R1+0xd8], R58 ;  /* 0x0000d83a01007387 */ /* 0x0003e80000100a00 */
[----:B0-----:R-:W2:Y:S04]  /*89ec0*/  LDL.LU.64 R56, [R1+0x1130] ;  /* 0x0011300001387983 */ /* 0x001ea80000300a00 */
[----:B-1----:R-:W2:Y:S04]  /*89ed0*/  LDL.LU.64 R58, [R1+0x1138] ;  /* 0x00113800013a7983 */ /* 0x002ea80000300a00 */
[----:B------:R-:W-:Y:S04]  /*89ee0*/  STL.64 [R1+0x9140], R54 ;  /* 0x0091403601007387 */ /* 0x000fe80000100a00 */
[----:B------:R0:W-:Y:S04]  /*89ef0*/  STL.64 [R1+0x9138], R52 ;  /* 0x0091383401007387 */ /* 0x0001e80000100a00 */
[----:B0-----:R-:W3:Y:S04]  /*89f00*/  LDL.LU.64 R52, [R1+0x10f0] ;  /* 0x0010f00001347983 */ /* 0x001ee80000300a00 */
[----:B------:R-:W3:Y:S01]  /*89f10*/  LDL.LU.64 R54, [R1+0x10f8] ;  /* 0x0010f80001367983 */ /* 0x000ee20000300a00 */
[----:B------:R-:W-:-:S02]  /*89f20*/  F2FP.F16.E5M2.UNPACK_B R48, R48 ;  /* 0x00000030ff30723e */ /* 0x000fc400020004ff */
[----:B------:R-:W-:Y:S02]  /*89f30*/  F2FP.F16.E5M2.UNPACK_B R49, R49 ;  /* 0x00000031ff31723e */ /* 0x000fe400020004ff */
[----:B------:R-:W-:Y:S02]  /*89f40*/  F2FP.F16.E5M2.UNPACK_B R46, R46 ;  /* 0x0000002eff2e723e */ /* 0x000fe400020004ff */
[----:B------:R-:W-:Y:S02]  /*89f50*/  F2FP.F16.E5M2.UNPACK_B R47, R47 ;  /* 0x0000002fff2f723e */ /* 0x000fe400020004ff */
[----:B------:R-:W-:Y:S02]  /*89f60*/  F2FP.F16.E5M2.UNPACK_B R44, R44 ;  /* 0x0000002cff2c723e */ /* 0x000fe400020004ff */
[----:B------:R-:W-:Y:S01]  /*89f70*/  F2FP.F16.E5M2.UNPACK_B R45, R45 ;  /* 0x0000002dff2d723e */ /* 0x000fe200020004ff */
[C---:B----4-:R-:W-:Y:S06]  /*89f80*/  HMMA.16816.F32 R24, R32.reuse, R48, R24 ;  /* 0x000000302018723c */ /* 0x050fec0000001818 */
[----:B---3--:R-:W-:-:S15]  /*89f90*/  HMMA.16816.F32 R52, R32, R50, R52 ;  /* 0x000000322034723c */ /* 0x008fde0000001834 */
[----:B------:R-:W-:-:S08]  /*89fa0*/  NOP ;  /* 0x0000000000007918 */ /* 0x000fd00000000000 */
[----:B------:R0:W-:Y:S04]  /*89fb0*/  STL.64 [R1+0xe0], R52 ;  /* 0x0000e03401007387 */ /* 0x0001e80000100a00 */
[----:B------:R1:W-:Y:S04]  /*89fc0*/  STL.64 [R1+0xe8], R54 ;  /* 0x0000e83601007387 */ /* 0x0003e80000100a00 */
[----:B0-----:R-:W3:Y:S04]  /*89fd0*/  LDL.LU.64 R52, [R1+0x1170] ;  /* 0x0011700001347983 */ /* 0x001ee80000300a00 */
[----:B-1----:R-:W3:Y:S04]  /*89fe0*/  LDL.LU.64 R54, [R1+0x1178] ;  /* 0x0011780001367983 */ /* 0x002ee80000300a00 */
[----:B------:R-:W-:Y:S04]  /*89ff0*/  STL.64 [R1+0xf0], R24 ;  /* 0x0000f01801007387 */ /* 0x000fe80000100a00 */
[----:B------:R0:W-:Y:S04]  /*8a000*/  STL.64 [R1+0xf8], R26 ;  /* 0x0000f81a01007387 */ /* 0x0001e80000100a00 */
[----:B0-----:R-:W4:Y:S04]  /*8a010*/  LDL.LU.64 R26, [R1+0x91c8] ;  /* 0x0091c800011a7983 */ /* 0x001f280000300a00 */
[----:B------:R-:W4:Y:S04]  /*8a020*/  LDL.LU.64 R24, [R1+0x91c0] ;  /* 0x0091c00001187983 */ /* 0x000f280000300a00 */
[----:B------:R-:W-:Y:S04]  /*8a030*/  STL.64 [R1+0x9130], R50 ;  /* 0x0091303201007387 */ /* 0x000fe80000100a00 */
[----:B------:R0:W-:Y:S02]  /*8a040*/  STL.64 [R1+0x9128], R48 ;  /* 0x0091283001007387 */ /* 0x0001e40000100a00 */
[----:B0-----:R-:W-:Y:S07]  /*8a050*/  HMMA.16816.F32 R48, R32, R46, R40 ;  /* 0x0000002e2030723c */ /* 0x001fee0000001828 */
[----:B------:R-:W-:-:S02]  /*8a060*/  F2FP.F16.E5M2.UNPACK_B R42, R39 ;  /* 0x00000027ff2a723e */ /* 0x000fc400020004ff */
[----:B------:R-:W-:-:S14]  /*8a070*/  F2FP.F16.E5M2.UNPACK_B R43, R38 ;  /* 0x00000026ff2b723e */ /* 0x000fdc00020004ff */
[----:B------:R-:W-:Y:S04]  /*8a080*/  STL.64 [R1+0x100], R48 ;  /* 0x0001003001007387 */ /* 0x000fe80000100a00 */
[----:B------:R2:W-:Y:S04]  /*8a090*/  STL.64 [R1+0x108], R50 ;  /* 0x0001083201007387 */ /* 0x0005e80000100a00 */
[----:B------:R-:W-:Y:S04]  /*8a0a0*/  STL.64 [R1+0x9120], R46 ;  /* 0x0091202e01007387 */ /* 0x000fe80000100a00 */
[----:B------:R0:W-:Y:S01]  /*8a0b0*/  STL.64 [R1+0x9118], R44 ;  /* 0x0091182c01007387 */ /* 0x0001e20000100a00 */
[----:B--2---:R-:W-:-:S15]  /*8a0c0*/  HMMA.16816.F32 R48, R32, R44, R56 ;  /* 0x0000002c2030723c */ /* 0x004fde0000001838 */
[----:B------:R-:W-:-:S08]  /*8a0d0*/  NOP ;  /* 0x0000000000007918 */ /* 0x000fd00000000000 */
[----:B------:R-:W-:Y:S04]  /*8a0e0*/  STL.64 [R1+0x110], R48 ;  /* 0x0001103001007387 */ /* 0x000fe80000100a00 */
[----:B------:R3:W-:Y:S04]  /*8a0f0*/  STL.64 [R1+0x118], R50 ;  /* 0x0001183201007387 */ /* 0x0007e80000100a00 */
[----:B0-----:R-:W2:Y:S04]  /*8a100*/  LDL.LU.64 R44, [R1+0x1180] ;  /* 0x00118000012c7983 */ /* 0x001ea80000300a00 */
[----:B------:R-:W2:Y:S01]  /*8a110*/  LDL.LU.64 R46, [R1+0x1188] ;  /* 0x00118800012e7983 */ /* 0x000ea20000300a00 */
[----:B------:R-:W-:-:S02]  /*8a120*/  F2FP.F16.E5M2.UNPACK_B R40, R17 ;  /* 0x00000011ff28723e */ /* 0x000fc400020004ff */
[----:B------:R-:W-:Y:S01]  /*8a130*/  F2FP.F16.E5M2.UNPACK_B R41, R16 ;  /* 0x00000010ff29723e */ /* 0x000fe200020004ff */
[----:B------:R-:W4:Y:S04]  /*8a140*/  LDL.LU.64 R56, [R1+0x11a0] ;  /* 0x0011a00001387983 */ /* 0x000f280000300a00 */
[----:B------:R-:W4:Y:S01]  /*8a150*/  LDL.LU.64 R58, [R1+0x11a8] ;  /* 0x0011a800013a7983 */ /* 0x000f220000300a00 */
[----:B---3--:R-:W-:-:S15]  /*8a160*/  HMMA.16816.F32 R48, R32, R42, R52 ;  /* 0x0000002a2030723c */ /* 0x008fde0000001834 */
[----:B------:R-:W-:-:S08]  /*8a170*/  NOP ;  /* 0x0000000000007918 */ /* 0x000fd00000000000 */
[----:B------:R0:W-:Y:S04]  /*8a180*/  STL.64 [R1+0x120], R48 ;  /* 0x0001203001007387 */ /* 0x0001e80000100a00 */
[----:B------:R1:W-:Y:S04]  /*8a190*/  STL.64 [R1+0x128], R50 ;  /* 0x0001283201007387 */ /* 0x0003e80000100a00 */
[----:B------:R-:W3:Y:S04]  /*8a1a0*/  LDL.LU.64 R52, [R1+0x1380] ;  /* 0x0013800001347983 */ /* 0x000ee80000300a00 */
[----:B------:R-:W3:Y:S04]  /*8a1b0*/  LDL.LU.64 R54, [R1+0x1388] ;  /* 0x0013880001367983 */ /* 0x000ee80000300a00 */
[----:B0-----:R-:W4:Y:S04]  /*8a1c0*/  LDL.LU.64 R48, [R1+0x13a0] ;  /* 0x0013a00001307983 */ /* 0x001f280000300a00 */
[----:B-1----:R-:W4:Y:S04]  /*8a1d0*/  LDL.LU.64 R50, [R1+0x13a8] ;  /* 0x0013a80001327983 */ /* 0x002f280000300a00 */
[----:B------:R-:W-:Y:S04]  /*8a1e0*/  STL.64 [R1+0x9160], R42 ;  /* 0x0091602a01007387 */ /* 0x000fe80000100a00 */
[----:B------:R0:W-:Y:S01]  /*8a1f0*/  STL.64 [R1+0x9158], R40 ;  /* 0x0091582801007387 */ /* 0x0001e20000100a00 */
[----:B--2---:R-:W-:-:S15]  /*8a200*/  HMMA.16816.F32 R44, R32, R40, R44 ;  /* 0x00000028202c723c */ /* 0x004fde000000182c */
[----:B------:R-:W-:-:S08]  /*8a210*/  NOP ;  /* 0x0000000000007918 */ /* 0x000fd00000000000 */
[----:B------:R1:W-:Y:S04]  /*8a220*/  STL.64 [R1+0x130], R44 ;  /* 0x0001302c01007387 */ /* 0x0003e80000100a00 */
[----:B------:R2:W-:Y:S04]  /*8a230*/  STL.64 [R1+0x138], R46 ;  /* 0x0001382e01007387 */ /* 0x0005e80000100a00 */
[----:B0-----:R-:W3:Y:S04]  /*8a240*/  LDL.LU.64 R40, [R1+0x1190] ;  /* 0x0011900001287983 */ /* 0x001ee80000300a00 */
[----:B------:R-:W3:Y:S04]  /*8a250*/  LDL.LU.64 R42, [R1+0x1198] ;  /* 0x00119800012a7983 */ /* 0x000ee80000300a00 */
[----:B-1----:R-:W3:Y:S04]  /*8a260*/  LDL.LU.64 R44, [R1+0x13c0] ;  /* 0x0013c000012c7983 */ /* 0x002ee80000300a00 */
[----:B--2---:R-:W2:Y:S01]  /*8a270*/  LDL.LU.64 R46, [R1+0x13c8] ;  /* 0x0013c800012e7983 */ /* 0x004ea20000300a00 */
[----:B------:R-:W-:-:S02]  /*8a280*/  F2FP.F16.E5M2.UNPACK_B R38, R15 ;  /* 0x0000000fff26723e */ /* 0x000fc400020004ff */
[----:B------:R-:W-:Y:S02]  /*8a290*/  F2FP.F16.E5M2.UNPACK_B R39, R14 ;  /* 0x0000000eff27723e */ /* 0x000fe400020004ff */
[----:B------:R-:W-:Y:S02]  /*8a2a0*/  F2FP.F16.E5M2.UNPACK_B R2, R2 ;  /* 0x00000002ff02723e */ /* 0x000fe400020004ff */
[----:B------:R-:W-:Y:S02]  /*8a2b0*/  F2FP.F16.E5M2.UNPACK_B R3, R3 ;  /* 0x00000003ff03723e */ /* 0x000fe400020004ff */
[----:B------:R-:W-:Y:S02]  /*8a2c0*/  F2FP.F16.E5M2.UNPACK_B R8, R8 ;  /* 0x00000008ff08723e */ /* 0x000fe400020004ff */
[----:B------:R-:W-:Y:S02]  /*8a2d0*/  F2FP.F16.E5M2.UNPACK_B R9, R9 ;  /* 0x00000009ff09723e */ /* 0x000fe400020004ff */
[----:B------:R-:W-:-:S02]  /*8a2e0*/  F2FP.F16.E5M2.UNPACK_B R10, R10 ;  /* 0x0000000aff0a723e */ /* 0x000fc400020004ff */
[----:B------:R-:W-:Y:S02]  /*8a2f0*/  F2FP.F16.E5M2.UNPACK_B R11, R11 ;  /* 0x0000000bff0b723e */ /* 0x000fe400020004ff */
[----:B------:R-:W-:Y:S02]  /*8a300*/  F2FP.F16.E5M2.UNPACK_B R12, R12 ;  /* 0x0000000cff0c723e */ /* 0x000fe400020004ff */
[----:B------:R-:W-:-:S03]  /*8a310*/  F2FP.F16.E5M2.UNPACK_B R13, R13 ;  /* 0x0000000dff0d723e */ /* 0x000fc600020004ff */
[C---:B----4-:R-:W-:Y:S06]  /*8a320*/  HMMA.16816.F32 R48, R32.reuse, R10, R48 ;  /* 0x0000000a2030723c */ /* 0x050fec0000001830 */
[----:B---3--:R-:W-:-:S15]  /*8a330*/  HMMA.16816.F32 R40, R32, R38, R40 ;  /* 0x000000262028723c */ /* 0x008fde0000001828 */
[----:B------:R-:W-:-:S08]  /*8a340*/  NOP ;  /* 0x0000000000007918 */ /* 0x000fd00000000000 */
[----:B------:R-:W-:Y:S04]  /*8a350*/  STL.64 [R1+0x140], R40 ;  /* 0x0001402801007387 */ /* 0x000fe80000100a00 */
[----:B------:R0:W-:Y:S02]  /*8a360*/  STL.64 [R1+0x148], R42 ;  /* 0x0001482a01007387 */ /* 0x0001e40000100a00 */
[----:B0-----:R-:W-:-:S15]  /*8a370*/  HMMA.16816.F32 R40, R32, R2, R56 ;  /* 0x000000022028723c */ /* 0x001fde0000001838 */
[----:B------:R-:W-:-:S08]  /*8a380*/  NOP ;  /* 0x0000000000007918 */ /* 0x000fd00000000000 */
[----:B------:R-:W-:Y:S04]  /*8a390*/  STL.64 [R1+0x150], R40 ;  /* 0x0001502801007387 */ /* 0x000fe80000100a00 */
[----:B------:R0:W-:Y:S02]  /*8a3a0*/  STL.64 [R1+0x158], R42 ;  /* 0x0001582a01007387 */ /* 0x0001e40000100a00 */
[----:B0-----:R-:W-:-:S15]  /*8a3b0*/  HMMA.16816.F32 R40, R32, R8, R52 ;  /* 0x000000082028723c */ /* 0x001fde0000001834 */
[----:B------:R-:W-:-:S08]  /*8a3c0*/  NOP ;  /* 0x0000000000007918 */ /* 0x000fd00000000000 */
[----:B------:R0:W-:Y:S04]  /*8a3d0*/  STL.64 [R1+0x160], R40 ;  /* 0x0001602801007387 */ /* 0x0001e80000100a00 */
[----:B------:R1:W-:Y:S04]  /*8a3e0*/  STL.64 [R1+0x168], R42 ;  /* 0x0001682a01007387 */ /* 0x0003e80000100a00 */
[----:B0-----:R-:W3:Y:S04]  /*8a3f0*/  LDL.LU.64 R40, [R1+0x13d0] ;  /* 0x0013d00001287983 */ /* 0x001ee80000300a00 */
[----:B-1----:R-:W3:Y:S04]  /*8a400*/  LDL.LU.64 R42, [R1+0x13d8] ;  /* 0x0013d800012a7983 */ /* 0x002ee80000300a00 */
[----:B------:R-:W-:Y:S04]  /*8a410*/  STL.64 [R1+0x170], R48 ;  /* 0x0001703001007387 */ /* 0x000fe80000100a00 */
[----:B------:R-:W-:Y:S04]  /*8a420*/  STL.64 [R1+0x178], R50 ;  /* 0x0001783201007387 */ /* 0x000fe80000100a00 */
[----:B------:R-:W-:Y:S04]  /*8a430*/  STL.64 [R1+0x9110], R10 ;  /* 0x0091100a01007387 */ /* 0x000fe80000100a00 */
[----:B------:R2:W-:Y:S02]  /*8a440*/  STL.64 [R1+0x9108], R8 ;  /* 0x0091080801007387 */ /* 0x0005e40000100a00 */
[----:B--2---:R-:W-:-:S15]  /*8a450*/  HMMA.16816.F32 R8, R32, R12, R44 ;  /* 0x0000000c2008723c */ /* 0x004fde000000182c */
[----:B------:R-:W-:-:S08]  /*8a460*/  NOP ;  /* 0x0000000000007918 */ /* 0x000fd00000000000 */
[----:B------:R0:W-:Y:S04]  /*8a470*/  STL.64 [R1+0x180], R8 ;  /* 0x0001800801007387 */ /* 0x0001e80000100a00 */
[----:B------:R1:W-:Y:S04]  /*8a480*/  STL.64 [R1+0x188], R10 ;  /* 0x0001880a01007387 */ /* 0x0003e80000100a00 */
[----:B------:R-:W2:Y:S04]  /*8a490*/  LDL.LU.64 R48, [R1+0x17c0] ;  /* 0x0017c00001307983 */ /* 0x000ea80000300a00 */
[----:B------:R-:W2:Y:S04]  /*8a4a0*/  LDL.LU.64 R50, [R1+0x17c8] ;  /* 0x0017c80001327983 */ /* 0x000ea80000300a00 */
[----:B0-----:R-:W4:Y:S04]  /*8a4b0*/  LDL.LU.64 R8, [R1+0x17e0] ;  /* 0x0017e00001087983 */ /* 0x001f280000300a00 */
[----:B-1----:R-:W4:Y:S01]  /*8a4c0*/  LDL.LU.64 R10, [R1+0x17e8] ;  /* 0x0017e800010a7983 */ /* 0x002f220000300a00 */
[----:B------:R-:W-:-:S02]  /*8a4d0*/  F2FP.F16.E5M2.UNPACK_B R14, R7 ;  /* 0x00000007ff0e723e */ /* 0x000fc400020004ff */
[----:B------:R-:W-:Y:S01]  /*8a4e0*/  F2FP.F16.E5M2.UNPACK_B R15, R6 ;  /* 0x00000006ff0f723e */ /* 0x000fe200020004ff */
[----:B------:R-:W4:Y:S01]  /*8a4f0*/  LDL.LU R54, [R1+0x4ec] ;  /* 0x0004ec0001367983 */ /* 0x000f220000300800 */
[----:B------:R-:W-:Y:S02]  /*8a500*/  F2FP.F16.E5M2.UNPACK_B R17, R4 ;  /* 0x00000004ff11723e */ /* 0x000fe400020004ff */
[----:B------:R-:W-:Y:S01]  /*8a510*/  F2FP.F16.E5M2.UNPACK_B R16, R5 ;  /* 0x00000005ff10723e */ /* 0x000fe200020004ff */
[----:B------:R-:W4:Y:S04]  /*8a520*/  LDL.LU R4, [R1+0x4e4] ;  /* 0x0004e40001047983 */ /* 0x000f280000300800 */
[----:B------:R-:W4:Y:S04]  /*8a530*/  LDL.LU R55, [R1+0x4f8] ;  /* 0x0004f80001377983 */ /* 0x000f280000300800 */
[----:B------:R-:W4:Y:S04]  /*8a540*/  LDL.LU R5, [R1+0x4f4] ;  /* 0x0004f40001057983 */ /* 0x000f280000300800 */
[----:B------:R-:W4:Y:S04]  /*8a550*/  LDL.LU R56, [R1+0x508] ;  /* 0x0005080001387983 */ /* 0x000f280000300800 */
[----:B------:R-:W4:Y:S04]  /*8a560*/  LDL.LU R6, [R1+0x504] ;  /* 0x0005040001067983 */ /* 0x000f280000300800 */
[----:B------:R-:W4:Y:S04]  /*8a570*/  LDL.LU.64 R44, [R1+0x1800] ;  /* 0x00180000012c7983 */ /* 0x000f280000300a00 */
[----:B------:R-:W4:Y:S01]  /*8a580*/  LDL.LU.64 R46, [R1+0x1808] ;  /* 0x00180800012e7983 */ /* 0x000f220000300a00 */
[----:B------:R-:W-:-:S02]  /*8a590*/  F2FP.F16.E5M2.UNPACK_B R18, R18 ;  /* 0x00000012ff12723e */ /* 0x000fc400020004ff */
[----:B------:R-:W-:Y:S01]  /*8a5a0*/  F2FP.F16.E5M2.UNPACK_B R19, R19 ;  /* 0x00000013ff13723e */ /* 0x000fe200020004ff */
[----:B---3--:R-:W-:-:S15]  /*8a5b0*/  HMMA.16816.F32 R40, R32, R14, R40 ;  /* 0x0000000e2028723c */ /* 0x008fde0000001828 */
[----:B------:R-:W-:-:S08]  /*8a5c0*/  NOP ;  /* 0x0000000000007918 */ /* 0x000fd00000000000 */
[----:B------:R0:W-:Y:S04]  /*8a5d0*/  STL.64 [R1+0x190], R40 ;  /* 0x0001902801007387 */ /* 0x0001e80000100a00 */
[----:B------:R1:W-:Y:S04]  /*8a5e0*/  STL.64 [R1+0x198], R42 ;  /* 0x0001982a01007387 */ /* 0x0003e80000100a00 */
[----:B0-----:R-:W3:Y:S04]  /*8a5f0*/  LDL.LU.64 R40, [R1+0x1810] ;  /* 0x0018100001287983 */ /* 0x001ee80000300a00 */
[----:B-1----:R-:W3:Y:S04]  /*8a600*/  LDL.LU.64 R42, [R1+0x1818] ;  /* 0x00181800012a7983 */ /* 0x002ee80000300a00 */
[----:B------:R-:W3:Y:S04]  /*8a610*/  LDL.LU R57, [R1+0x1c88] ;  /* 0x001c880001397983 */ /* 0x000ee80000300800 */
[----:B------:R-:W3:Y:S04]  /*8a620*/  LDL.LU R7, [R1+0x1c84] ;  /* 0x001c840001077983 */ /* 0x000ee80000300800 */
[----:B------:R-:W-:Y:S04]  /*8a630*/  STL.64 [R1+0x9170], R14 ;  /* 0x0091700e01007387 */ /* 0x000fe80000100a00 */
[----:B------:R0:W-:Y:S01]  /*8a640*/  STL.64 [R1+0x9168], R12 ;  /* 0x0091680c01007387 */ /* 0x0001e20000100a00 */
[C---:B--2---:R-:W-:Y:S03]  /*8a650*/  HMMA.16816.F32 R48, R32.reuse, R16, R48 ;  /* 0x000000102030723c */ /* 0x044fe60000001830 */
[----:B0-----:R-:W2:Y:S03]  /*8a660*/  LDL.LU.64 R12, [R1+0x1a00] ;  /* 0x001a0000010c7983 */ /* 0x001ea60000300a00 */
[----:B----4-:R-:W-:Y:S01]  /*8a670*/  HMMA.16816.F32 R8, R32, R18, R8 ;  /* 0x000000122008723c */ /* 0x010fe20000001808 */
[----:B------:R-:W2:-:S15]  /*8a680*/  LDL.LU.64 R14, [R1+0x1a08] ;  /* 0x001a0800010e7983 */ /* 0x000e9e0000300a00 */
[----:B------:R-:W-:-:S01]  /*8a690*/  NOP ;  /* 0x0000000000007918 */ /* 0x000fc20000000000 */
[----:B------:R-:W-:Y:S04]  /*8a6a0*/  STL.64 [R1+0x1a0], R48 ;  /* 0x0001a03001007387 */ /* 0x000fe80000100a00 */
[----:B------:R-:W-:Y:S04]  /*8a6b0*/  STL.64 [R1+0x1a8], R50 ;  /* 0x0001a83201007387 */ /* 0x000fe80000100a00 */
[----:B------:R-:W-:Y:S04]  /*8a6c0*/  STL.64 [R1+0x9180], R18 ;  /* 0x0091801201007387 */ /* 0x000fe80000100a00 */
[----:B------:R-:W-:Y:S04]  /*8a6d0*/  STL.64 [R1+0x9178], R16 ;  /* 0x0091781001007387 */ /* 0x000fe80000100a00 */
[----:B------:R0:W-:Y:S04]  /*8a6e0*/  STL.64 [R1+0x1b0], R8 ;  /* 0x0001b00801007387 */ /* 0x0001e80000100a00 */
[----:B------:R1:W-:Y:S04]  /*8a6f0*/  STL.64 [R1+0x1b8], R10 ;  /* 0x0001b80a01007387 */ /* 0x0003e80000100a00 */
[----:B0-----:R-:W4:Y:S04]  /*8a700*/  LDL.LU.64 R8, [R1+0x1a20] ;  /* 0x001a200001087983 */ /* 0x001f280000300a00 */
[----:B-1----:R-:W4:Y:S01]  /*8a710*/  LDL.LU.64 R10, [R1+0x1a28] ;  /* 0x001a2800010a7983 */ /* 0x002f220000300a00 */
[----:B------:R-:W-:-:S02]  /*8a720*/  F2FP.F16.E5M2.UNPACK_B R20, R20 ;  /* 0x00000014ff14723e */ /* 0x000fc400020004ff */
[----:B------:R-:W-:-:S07]  /*8a730*/  F2FP.F16.E5M2.UNPACK_B R21, R21 ;  /* 0x00000015ff15723e */ /* 0x000fce00020004ff */
[----:B------:R-:W-:Y:S01]  /*8a740*/  HMMA.16816.F32 R16, R32, R20, R44 ;  /* 0x000000142010723c */ /* 0x000fe2000000182c */
[----:B------:R-:W-:Y:S02]  /*8a750*/  F2FP.F16.E5M2.UNPACK_B R22, R22 ;  /* 0x00000016ff16723e */ /* 0x000fe400020004ff */
[----:B------:R-:W-:Y:S02]  /*8a760*/  F2FP.F16.E5M2.UNPACK_B R23, R23 ;  /* 0x00000017ff17723e */ /* 0x000fe400020004ff */
[----:B------:R-:W-:Y:S02]  /*8a770*/  F2FP.F16.E5M2.UNPACK_B R24, R24 ;  /* 0x00000018ff18723e */ /* 0x000fe400020004ff */
[----:B------:R-:W-:-:S15]  /*8a780*/  F2FP.F16.E5M2.UNPACK_B R25, R25 ;  /* 0x00000019ff19723e */ /* 0x000fde00020004ff */
[----:B------:R-:W-:-:S01]  /*8a790*/  NOP ;  /* 0x0000000000007918 */ /* 0x000fc20000000000 */
[----:B------:R-:W-:Y:S04]  /*8a7a0*/  STL.64 [R1+0x1c0], R16 ;  /* 0x0001c01001007387 */ /* 0x000fe80000100a00 */
[----:B------:R3:W-:Y:S01]  /*8a7b0*/  STL.64 [R1+0x1c8], R18 ;  /* 0x0001c81201007387 */ /* 0x0007e20000100a00 */
[----:B------:R-:W-:Y:S02]  /*8a7c0*/  F2FP.F16.E5M2.UNPACK_B R26, R26 ;  /* 0x0000001aff1a723e */ /* 0x000fe400020004ff */
[----:B------:R-:W-:Y:S01]  /*8a7d0*/  F2FP.F16.E5M2.UNPACK_B R27, R27 ;  /* 0x0000001bff1b723e */ /* 0x000fe200020004ff */
[----:B------:R-:W-:Y:S04]  /*8a7e0*/  STL.64 [R1+0x9190], R22 ;  /* 0x0091901601007387 */ /* 0x000fe80000100a00 */
[----:B------:R-:W-:Y:S01]  /*8a7f0*/  STL.64 [R1+0x9188], R20 ;  /* 0x0091881401007387 */ /* 0x000fe20000100a00 */
[C---:B---3--:R-:W-:Y:S06]  /*8a800*/  HMMA.16816.F32 R16, R32.reuse, R22, R40 ;  /* 0x000000162010723c */ /* 0x048fec0000001828 */
[----:B--2---:R-:W-:-:S15]  /*8a810*/  HMMA.16816.F32 R12, R32, R24, R12 ;  /* 0x00000018200c723c */ /* 0x004fde000000180c */
[----:B------:R-:W-:-:S02]  /*8a820*/  NOP ;  /* 0x0000000000007918 */ /* 0x000fc40000000000 */
[----:B------:R-:W-:Y:S04]  /*8a830*/  STL.64 [R1+0x1d0], R16 ;  /* 0x0001d01001007387 */ /* 0x000fe80000100a00 */
[----:B------:R-:W-:Y:S04]  /*8a840*/  STL.64 [R1+0x1d8], R18 ;  /* 0x0001d81201007387 */ /* 0x000fe80000100a00 */
[----:B------:R-:W2:Y:S04]  /*8a850*/  LDL R58, [R1+0x1790] ;  /* 0x00179000013a7983 */ /* 0x000ea80000100800 */
[----:B------:R-:W3:Y:S04]  /*8a860*/  LDL R59, [R1+0x1794] ;  /* 0x00179400013b7983 */ /* 0x000ee80000100800 */
[----:B------:R-:W-:Y:S04]  /*8a870*/  STL.64 [R1+0x1e0], R12 ;  /* 0x0001e00c01007387 */ /* 0x000fe80000100a00 */
[----:B------:R4:W-:Y:S02]  /*8a880*/  STL.64 [R1+0x1e8], R14 ;  /* 0x0001e80e01007387 */ /* 0x0009e40000100a00 */
[----:B----4-:R-:W-:Y:S02]  /*8a890*/  HMMA.16816.F32 R12, R32, R26, R8 ;  /* 0x0000001a200c723c */ /* 0x010fe40000001808 */
[----:B------:R-:W4:Y:S04]  /*8a8a0*/  LDL.LU.64 R8, [R1+0x1a40] ;  /* 0x001a400001087983 */ /* 0x000f280000300a00 */
[----:B------:R-:W4:Y:S01]  /*8a8b0*/  LDL.LU.64 R10, [R1+0x1a48] ;  /* 0x001a4800010a7983 */ /* 0x000f220000300a00 */
[----:B------:R-:W-:-:S02]  /*8a8c0*/  IMAD.MOV.U32 R18, RZ, RZ, R30 ;  /* 0x000000ffff127224 */ /* 0x000fc400078e001e */
[----:B------:R-:W-:-:S14]  /*8a8d0*/  IMAD.MOV.U32 R19, RZ, RZ, R31 ;  /* 0x000000ffff137224 */ /* 0x000fdc00078e001f */
[----:B------:R0:W-:Y:S04]  /*8a8e0*/  STL.64 [R1+0x1f0], R12 ;  /* 0x0001f00c01007387 */ /* 0x0001e80000100a00 */
[----:B------:R1:W-:Y:S04]  /*8a8f0*/  STL.64 [R1+0x1f8], R14 ;  /* 0x0001f80e01007387 */ /* 0x0003e80000100a00 */
[----:B------:R-:W-:Y:S04]  /*8a900*/  STL [R1+0x9104], R27 ;  /* 0x0091041b01007387 */ /* 0x000fe80000100800 */
[----:B0-----:R-:W2:Y:S04]  /*8a910*/  LDL.LU.64 R12, [R1+0x1a30] ;  /* 0x001a3000010c7983 */ /* 0x001ea80000300a00 */
[----:B-1----:R-:W2:Y:S04]  /*8a920*/  LDL.LU.64 R14, [R1+0x1a38] ;  /* 0x001a3800010e7983 */ /* 0x002ea80000300a00 */
[----:B------:R-:W3:Y:S04]  /*8a930*/  LDL R48, [R1+0x10] ;  /* 0x0000100001307983 */ /* 0x000ee80000100800 */
[----:B------:R-:W3:Y:S04]  /*8a940*/  LDL R49, [R1+0x14] ;  /* 0x0000140001317983 */ /* 0x000ee80000100800 */
[----:B------:R-:W2:Y:S04]  /*8a950*/  LDL.LU R30, [R1+0x91bc] ;  /* 0x0091bc00011e7983 */ /* 0x000ea80000300800 */
[----:B------:R-:W3:Y:S01]  /*8a960*/  LDL.LU R31, [R1+0x91b8] ;  /* 0x0091b800011f7983 */ /* 0x000ee20000300800 */
[----:B------:R-:W-:-:S02]  /*8a970*/  IMAD.MOV.U32 R16, RZ, RZ, R36 ;  /* 0x000000ffff107224 */ /* 0x000fc400078e0024 */
[----:B------:R-:W-:Y:S01]  /*8a980*/  IMAD.MOV.U32 R17, RZ, RZ, R37 ;  /* 0x000000ffff117224 */ /* 0x000fe200078e0025 */
[----:B------:R-:W3:Y:S04]  /*8a990*/  LDL.LU R36, [R1+0x91b4] ;  /* 0x0091b40001247983 */ /* 0x000ee80000300800 */
[----:B------:R-:W3:Y:S04]  /*8a9a0*/  LDL.LU R37, [R1+0x91b0] ;  /* 0x0091b00001257983 */ /* 0x000ee80000300800 */
[----:B------:R-:W-:Y:S04]  /*8a9b0*/  STL.64 [R1+0x9198], R18 ;  /* 0x0091981201007387 */ /* 0x000fe80000100a00 */
[----:B------:R-:W3:Y:S01]  /*8a9c0*/  LDL.64 R50, [R1+0x8] ;  /* 0x0000080001327983 */ /* 0x000ee20000100a00 */
[----:B------:R-:W-:-:S02]  /*8a9d0*/  F2FP.F16.E5M2.UNPACK_B R28, R28 ;  /* 0x0000001cff1c723e */ /* 0x000fc400020004ff */
[----:B------:R-:W-:Y:S01]  /*8a9e0*/  F2FP.F16.E5M2.UNPACK_B R29, R29 ;  /* 0x0000001dff1d723e */ /* 0x000fe200020004ff */
[----:B------:R-:W-:Y:S02]  /*8a9f0*/  IMAD R6, R6, 0x100, R56 ;  /* 0x0000010006067824 */ /* 0x000fe400078e0238 */
[----:B------:R-:W-:Y:S02]  /*8aa00*/  IMAD R7, R7, 0x100, R57 ;  /* 0x0000010007077824 */ /* 0x000fe400078e0239 */
[----:B------:R-:W-:Y:S02]  /*8aa10*/  IMAD R4, R4, 0x100, R54 ;  /* 0x0000010004047824 */ /* 0x000fe400078e0236 */
[----:B------:R-:W-:Y:S01]  /*8aa20*/  IMAD R5, R5, 0x100, R55 ;  /* 0x0000010005057824 */ /* 0x000fe200078e0237 */
[----:B----4-:R-:W-:Y:S01]  /*8aa30*/  HMMA.16816.F32 R8, R32, R28, R8 ;  /* 0x0000001c2008723c */ /* 0x010fe20000001808 */
[----:B--2---:R-:W-:Y:S02]  /*8aa40*/  F2FP.F16.E5M2.UNPACK_B R30, R30 ;  /* 0x0000001eff1e723e */ /* 0x004fe400020004ff */
[----:B---3--:R-:W-:-:S07]  /*8aa50*/  F2FP.F16.E5M2.UNPACK_B R31, R31 ;  /* 0x0000001fff1f723e */ /* 0x008fce00020004ff */
[----:B------:R-:W-:Y:S01]  /*8aa60*/  HMMA.16816.F32 R12, R32, R30, R12 ;  /* 0x0000001e200c723c */ /* 0x000fe2000000180c */
[----:B------:R-:W-:Y:S04]  /*8aa70*/  STL.64 [R1+0x91a8], R50 ;  /* 0x0091a83201007387 */ /* 0x000fe80000100a00 */
[----:B------:R-:W-:Y:S04]  /*8aa80*/  STL.64 [R1+0x91a0], R48 ;  /* 0x0091a03001007387 */ /* 0x000fe80000100a00 */
[----:B------:R-:W-:Y:S04]  /*8aa90*/  STL [R1+0x9100], R29 ;  /* 0x0091001d01007387 */ /* 0x000fe80000100800 */
[----:B------:R0:W-:Y:S04]  /*8aaa0*/  STL.64 [R1+0x200], R8 ;  /* 0x0002000801007387 */ /* 0x0001e80000100a00 */
[----:B------:R-:W-:Y:S04]  /*8aab0*/  STL.64 [R1+0x208], R10 ;  /* 0x0002080a01007387 */ /* 0x000fe80000100a00 */
[----:B------:R-:W2:Y:S01]  /*8aac0*/  LDL.LU.64 R56, [R1+0x1a10] ;  /* 0x001a100001387983 */ /* 0x000ea20000300a00 */
[----:B0-----:R-:W-:-:S02]  /*8aad0*/  F2FP.F16.E5M2.UNPACK_B R8, R58 ;  /* 0x0000003aff08723e */ /* 0x001fc400020004ff */
[----:B------:R-:W-:Y:S02]  /*8aae0*/  F2FP.F16.E5M2.UNPACK_B R9, R59 ;  /* 0x0000003bff09723e */ /* 0x000fe400020004ff */
[----:B------:R-:W2:Y:S04]  /*8aaf0*/  LDL.LU.64 R58, [R1+0x1a18] ;  /* 0x001a1800013a7983 */ /* 0x000ea80000300a00 */
[----:B------:R-:W3:Y:S04]  /*8ab00*/  LDL.LU.64 R52, [R1+0x19f0] ;  /* 0x0019f00001347983 */ /* 0x000ee80000300a00 */
[----:B------:R-:W3:Y:S04]  /*8ab10*/  LDL.LU.64 R54, [R1+0x19f8] ;  /* 0x0019f80001367983 */ /* 0x000ee80000300a00 */
[----:B------:R0:W-:Y:S04]  /*8ab20*/  STL.64 [R1+0x5b0], R12 ;  /* 0x0005b00c01007387 */ /* 0x0001e80000100a00 */
[----:B------:R1:W-:Y:S04]  /*8ab30*/  STL.64 [R1+0x5b8], R14 ;  /* 0x0005b80e01007387 */ /* 0x0003e80000100a00 */
[----:B------:R-:W4:Y:S04]  /*8ab40*/  LDL.LU.64 R48, [R1+0x19e0] ;  /* 0x0019e00001307983 */ /* 0x000f280000300a00 */
[----:B------:R-:W-:Y:S04]  /*8ab50*/  STL [R1+0x28], R8 ;  /* 0x0000280801007387 */ /* 0x000fe80000100800 */
[----:B------:R-:W4:Y:S01]  /*8ab60*/  LDL.LU.64 R50, [R1+0x19e8] ;  /* 0x0019e80001327983 */ /* 0x000f220000300a00 */
[----:B------:R-:W-:-:S02]  /*8ab70*/  F2FP.F16.E5M2.UNPACK_B R36, R36 ;  /* 0x00000024ff24723e */ /* 0x000fc400020004ff */
[----:B------:R-:W-:Y:S02]  /*8ab80*/  F2FP.F16.E5M2.UNPACK_B R37, R37 ;  /* 0x00000025ff25723e */ /* 0x000fe400020004ff */
[----:B------:R-:W-:Y:S02]  /*8ab90*/  F2FP.F16.E5M2.UNPACK_B R4, R4 ;  /* 0x00000004ff04723e */ /* 0x000fe400020004ff */
[----:B------:R-:W-:Y:S02]  /*8aba0*/  F2FP.F16.E5M2.UNPACK_B R5, R5 ;  /* 0x00000005ff05723e */ /* 0x000fe400020004ff */
[----:B------:R-:W-:Y:S02]  /*8abb0*/  F2FP.F16.E5M2.UNPACK_B R6, R6 ;  /* 0x00000006ff06723e */ /* 0x000fe400020004ff */
[----:B------:R-:W-:Y:S01]  /*8abc0*/  F2FP.F16.E5M2.UNPACK_B R7, R7 ;  /* 0x00000007ff07723e */ /* 0x000fe200020004ff */
[----:B------:R-:W-:Y:S04]  /*8abd0*/  STL [R1+0x2c], R9 ;  /* 0x00002c0901007387 */ /* 0x000fe80000100800 */
[----:B------:R-:W4:Y:S04]  /*8abe0*/  LDL.LU.64 R20, [R1+0x19d0] ;  /* 0x0019d00001147983 */ /* 0x000f280000300a00 */
[----:B------:R-:W4:Y:S04]  /*8abf0*/  LDL.LU.64 R22, [R1+0x19d8] ;  /* 0x0019d80001167983 */ /* 0x000f280000300a00 */
[----:B0-----:R-:W4:Y:S04]  /*8ac00*/  LDL.LU.64 R12, [R1+0x19c0] ;  /* 0x0019c000010c7983 */ /* 0x001f280000300a00 */
[----:B-1----:R-:W4:Y:S04]  /*8ac10*/  LDL.LU.64 R14, [R1+0x19c8] ;  /* 0x0019c800010e7983 */ /* 0x002f280000300a00 */
[----:B------:R-:W4:Y:S04]  /*8ac20*/  LDL.LU.64 R40, [R1+0x19b0] ;  /* 0x0019b00001287983 */ /* 0x000f280000300a00 */
[----:B------:R-:W4:Y:S04]  /*8ac30*/  LDL.LU.64 R42, [R1+0x19b8] ;  /* 0x0019b800012a7983 */ /* 0x000f280000300a00 */
[----:B------:R-:W4:Y:S04]  /*8ac40*/  LDL.LU.64 R44, [R1+0x1990] ;  /* 0x00199000012c7983 */ /* 0x000f280000300a00 */
[----:B------:R-:W4:Y:S01]  /*8ac50*/  LDL.LU.64 R46, [R1+0x1998] ;  /* 0x00199800012e7983 */ /* 0x000f220000300a00 */
[----:B------:R-:W-:-:S02]  /*8ac60*/  IMAD.MOV.U32 R27, RZ, RZ, R8 ;  /* 0x000000ffff1b7224 */ /* 0x000fc400078e0008 */
[----:B------:R-:W-:Y:S01]  /*8ac70*/  IMAD.MOV.U32 R29, RZ, RZ, R9 ;  /* 0x000000ffff1d7224 */ /* 0x000fe200078e0009 */
[C---:B--2---:R-:W-:Y:S06]  /*8ac80*/  HMMA.16816.F32 R56, R32.reuse, R36, R56 ;  /* 0x000000242038723c */ /* 0x044fec0000001838 */
[----:B---3--:R-:W-:Y:S06]  /*8ac90*/  HMMA.16816.F32 R32, R32, R8, R52 ;  /* 0x000000082020723c */ /* 0x008fec0000001834 */
[C---:B----4-:R-:W-:Y:S11]  /*8aca0*/  HMMA.16816.F32 R16, R4.reuse, R16, R48 ;  /* 0x000000100410723c */ /* 0x050ff60000001830 */
[----:B------:R0:W-:Y:S04]  /*8acb0*/  STL.64 [R1+0x5a0], R56 ;  /* 0x0005a03801007387 */ /* 0x0001e80000100a00 */
[----:B------:R1:W-:Y:S04]  /*8acc0*/  STL.64 [R1+0x5a8], R58 ;  /* 0x0005a83a01007387 */ /* 0x0003e80000100a00 */
[----:B0-----:R-:W2:Y:S04]  /*8acd0*/  LDL.LU.64 R56, [R1+0x19a0] ;  /* 0x0019a00001387983 */ /* 0x001ea80000300a00 */
[----:B-1----:R-:W2:Y:S04]  /*8ace0*/  LDL.LU.64 R58, [R1+0x19a8] ;  /* 0x0019a800013a7983 */ /* 0x002ea80000300a00 */
[----:B------:R-:W-:Y:S04]  /*8acf0*/  STL.64 [R1+0x570], R32 ;  /* 0x0005702001007387 */ /* 0x000fe80000100a00 */
[----:B------:R0:W-:Y:S04]  /*8ad00*/  STL.64 [R1+0x578], R34 ;  /* 0x0005782201007387 */ /* 0x0001e80000100a00 */
[----:B0-----:R-:W2:Y:S04]  /*8ad10*/  LDL R34, [R1] ;  /* 0x0000000001227983 */ /* 0x001ea80000100800 */
[----:B------:R-:W3:Y:S04]  /*8ad20*/  LDL.LU.64 R52, [R1+0x1980] ;  /* 0x0019800001347983 */ /* 0x000ee80000300a00 */
[----:B------:R-:W3:Y:S04]  /*8ad30*/  LDL.LU.64 R54, [R1+0x1988] ;  /* 0x0019880001367983 */ /* 0x000ee80000300a00 */
[----:B------:R-:W4:Y:S04]  /*8ad40*/  LDL.LU.64 R8, [R1+0x1970] ;  /* 0x0019700001087983 */ /* 0x000f280000300a00 */
[----:B------:R-:W4:Y:S04]  /*8ad50*/  LDL.LU.64 R10, [R1+0x1978] ;  /* 0x00197800010a7983 */ /* 0x000f280000300a00 */
[----:B------:R-:W2:Y:S04]  /*8ad60*/  LDL.LU.64 R50, [R1+0x91a8] ;  /* 0x0091a80001327983 */ /* 0x000ea80000300a00 */
[----:B------:R-:W3:Y:S04]  /*8ad70*/  LDL.LU.64 R48, [R1+0x91a0] ;  /* 0x0091a00001307983 */ /* 0x000ee80000300a00 */
[----:B------:R-:W-:Y:S04]  /*8ad80*/  STL.64 [R1+0x560], R16 ;  /* 0x0005601001007387 */ /* 0x000fe80000100a00 */
[----:B------:R0:W-:Y:S04]  /*8ad90*/  STL.64 [R1+0x568], R18 ;  /* 0x0005681201007387 */ /* 0x0001e80000100a00 */
[----:B0-----:R-:W4:Y:S01]  /*8ada0*/  LDL.LU.64 R18, [R1+0x9198] ;  /* 0x0091980001127983 */ /* 0x001f220000300a00 */
[----:B------:R-:W-:Y:S01]  /*8adb0*/  IMAD.MOV.U32 R35, RZ, RZ, R0 ;  /* 0x000000ffff237224 */ /* 0x000fe200078e0000 */
[C---:B--2---:R-:W-:Y:S06]  /*8adc0*/  HMMA.16816.F32 R40, R4.reuse, R50, R40 ;  /* 0x000000320428723c */ /* 0x044fec0000001828 */
[C---:B---3--:R-:W-:Y:S06]  /*8add0*/  HMMA.16816.F32 R12, R4.reuse, R48, R12 ;  /* 0x00000030040c723c */ /* 0x048fec000000180c */
[C---:B----4-:R-:W-:Y:S01]  /*8ade0*/  HMMA.16816.F32 R16, R4.reuse, R18, R20 ;  /* 0x000000120410723c */ /* 0x050fe20000001814 */
[----:B------:R-:W2:Y:S04]  /*8adf0*/  LDL.LU.64 R22, [R1+0x9190] ;  /* 0x0091900001167983 */ /* 0x000ea80000300a00 */
[----:B------:R-:W3:Y:S01]  /*8ae00*/  LDL.LU.64 R20, [R1+0x9188] ;  /* 0x0091880001147983 */ /* 0x000ee20000300a00 */
[----:B------:R-:W-:Y:S01]  /*8ae10*/  IMAD.MOV.U32 R0, RZ, RZ, R51 ;  /* 0x000000ffff007224 */ /* 0x000fe200078e0033 */
[----:B------:R-:W-:-:S15]  /*8ae20*/  HMMA.16816.F32 R32, R4, R34, R56 ;  /* 0x000000220420723c */ /* 0x000fde0000001838 */
[----:B------:R-:W-:-:S01]  /*8ae30*/  NOP ;  /* 0x0000000000007918 */ /* 0x000fc20000000000 */
[----:B------:R-:W-:Y:S04]  /*8ae40*/  STL.64 [R1+0x550], R16 ;  /* 0x0005501001007387 */ /* 0x000fe80000100a00 */
[----:B------:R0:W-:Y:S04]  /*8ae50*/  STL.64 [R1+0x558], R18 ;  /* 0x0005581201007387 */ /* 0x0001e80000100a00 */
[----:B0-----:R-:W4:Y:S04]  /*8ae60*/  LDL.LU.64 R18, [R1+0x9180] ;  /* 0x0091800001127983 */ /* 0x001f280000300a00 */
[----:B------:R-:W2:Y:S04]  /*8ae70*/  LDL.LU.64 R16, [R1+0x9178] ;  /* 0x0091780001107983 */ /* 0x000ea80000300a00 */
[----:B------:R-:W-:Y:S04]  /*8ae80*/  STL.64 [R1+0x540], R12 ;  /* 0x0005400c01007387 */ /* 0x000fe80000100a00 */
[----:B------:R0:W-:Y:S04]  /*8ae90*/  STL.64 [R1+0x548], R14 ;  /* 0x0005480e01007387 */ /* 0x0001e80000100a00 */
[----:B0-----:R-:W3:Y:S04]  /*8aea0*/  LDL.LU.64 R14, [R1+0x9170] ;  /* 0x00917000010e7983 */ /* 0x001ee80000300a00 */
[----:B------:R-:W4:Y:S04]  /*8aeb0*/  LDL.LU.64 R12, [R1+0x9168] ;  /* 0x00916800010c7983 */ /* 0x000f280000300a00 */
[----:B------:R-:W-:Y:S04]  /*8aec0*/  STL.64 [R1+0x530], R40 ;  /* 0x0005302801007387 */ /* 0x000fe80000100a00 */
[----:B------:R0:W-:Y:S04]  /*8aed0*/  STL.64 [R1+0x538], R42 ;  /* 0x0005382a01007387 */ /* 0x0001e80000100a00 */
[----:B0-----:R-:W2:Y:S04]  /*8aee0*/  LDL.LU.64 R42, [R1+0x9160] ;  /* 0x00916000012a7983 */ /* 0x001ea80000300a00 */
[----:B------:R-:W3:Y:S04]  /*8aef0*/  LDL.LU.64 R40, [R1+0x9158] ;  /* 0x0091580001287983 */ /* 0x000ee80000300a00 */
[----:B------:R-:W4:Y:S04]  /*8af00*/  LDL.LU.64 R48, [R1+0x1950] ;  /* 0x0019500001307983 */ /* 0x000f280000300a00 */
[----:B------:R-:W4:Y:S04]  /*8af10*/  LDL.LU.64 R50, [R1+0x1958] ;  /* 0x0019580001327983 */ /* 0x000f280000300a00 */
[----:B------:R-:W2:Y:S04]  /*8af20*/  LDL.LU.64 R58, [R1+0x9150] ;  /* 0x00915000013a7983 */ /* 0x000ea80000300a00 */
[----:B------:R-:W3:Y:S04]  /*8af30*/  LDL.LU.64 R56, [R1+0x9148] ;  /* 0x0091480001387983 */ /* 0x000ee80000300a00 */
[----:B------:R-:W-:Y:S04]  /*8af40*/  STL.64 [R1+0x520], R32 ;  /* 0x0005202001007387 */ /* 0x000fe80000100a00 */
[----:B------:R0:W-:Y:S02]  /*8af50*/  STL.64 [R1+0x528], R34 ;  /* 0x0005282201007387 */ /* 0x0001e40000100a00 */
[----:B0-----:R-:W-:Y:S02]  /*8af60*/  HMMA.16816.F32 R32, R4, R60, R44 ;  /* 0x0000003c0420723c */ /* 0x001fe4000000182c */
[----:B------:R-:W4:Y:S04]  /*8af70*/  LDL.LU.64 R44, [R1+0x1940] ;  /* 0x00194000012c7983 */ /* 0x000f280000300a00 */
[----:B------:R-:W4:-:S15]  /*8af80*/  LDL.LU.64 R46, [R1+0x1948] ;  /* 0x00194800012e7983 */ /* 0x000f1e0000300a00 */
[----:B------:R-:W-:-:S02]  /*8af90*/  NOP ;  /* 0x0000000000007918 */ /* 0x000fc40000000000 */
[----:B------:R0:W-:Y:S04]  /*8afa0*/  STL.64 [R1+0x510], R32 ;  /* 0x0005102001007387 */ /* 0x0001e80000100a00 */
[----:B------:R1:W-:Y:S04]  /*8afb0*/  STL.64 [R1+0x518], R34 ;  /* 0x0005182201007387 */ /* 0x0003e80000100a00 */
[----:B0-----:R-:W4:Y:S04]  /*8afc0*/  LDL.LU.64 R32, [R1+0x1930] ;  /* 0x0019300001207983 */ /* 0x001f280000300a00 */
[----:B-1----:R-:W4:Y:S04]  /*8afd0*/  LDL.LU.64 R34, [R1+0x1938] ;  /* 0x0019380001227983 */ /* 0x002f280000300a00 */
[----:B------:R-:W-:Y:S01]  /*8afe0*/  STL.64 [R1+0x90c8], R60 ;  /* 0x0090c83c01007387 */ /* 0x000fe20000100a00 */
[C---:B--2---:R-:W-:Y:S06]  /*8aff0*/  HMMA.16816.F32 R52, R4.reuse, R58, R52 ;  /* 0x0000003a0434723c */ /* 0x044fec0000001834 */
[----:B---3--:R-:W-:-:S15]  /*8b000*/  HMMA.16816.F32 R8, R4, R56, R8 ;  /* 0x000000380408723c */ /* 0x008fde0000001808 */
[----:B------:R-:W-:-:S02]  /*8b010*/  NOP ;  /* 0x0000000000007918 */ /* 0x000fc40000000000 */
[----:B------:R-:W-:Y:S04]  /*8b020*/  STL.64 [R1+0x500], R52 ;  /* 0x0005003401007387 */ /* 0x000fe80000100a00 */
[----:B------:R0:W-:Y:S04]  /*8b030*/  STL.64 [R1+0x508], R54 ;  /* 0x0005083601007387 */ /* 0x0001e80000100a00 */
[----:B0-----:R-:W2:Y:S04]  /*8b040*/  LDL.LU.64 R54, [R1+0x9140] ;  /* 0x0091400001367983 */ /* 0x001ea80000300a00 */
[----:B------:R-:W4:Y:S04]  /*8b050*/  LDL.LU.64 R52, [R1+0x9138] ;  /* 0x0091380001347983 */ /* 0x000f280000300a00 */
[----:B------:R0:W-:Y:S04]  /*8b060*/  STL.64 [R1+0x4f0], R8 ;  /* 0x0004f00801007387 */ /* 0x0001e80000100a00 */
[----:B------:R1:W-:Y:S04]  /*8b070*/  STL.64 [R1+0x4f8], R10 ;  /* 0x0004f80a01007387 */ /* 0x0003e80000100a00 */
[----:B0-----:R-:W3:Y:S04]  /*8b080*/  LDL.LU.64 R8, [R1+0x1900] ;  /* 0x0019000001087983 */ /* 0x001ee80000300a00 */
[----:B-1----:R-:W3:Y:S04]  /*8b090*/  LDL.LU.64 R10, [R1+0x1908] ;  /* 0x00190800010a7983 */ /* 0x002ee80000300a00 */
[----:B------:R-:W-:Y:S04]  /*8b0a0*/  STL.64 [R1+0x90c0], R58 ;  /* 0x0090c03a01007387 */ /* 0x000fe80000100a00 */
[----:B------:R0:W-:Y:S04]  /*8b0b0*/  STL.64 [R1+0x90b8], R56 ;  /* 0x0090b83801007387 */ /* 0x0001e80000100a00 */
[----:B0-----:R-:W2:Y:S04]  /*8b0c0*/  LDL.LU.64 R56, [R1+0x1960] ;  /* 0x0019600001387983 */ /* 0x001ea80000300a00 */
[----:B------:R-:W2:Y:S01]  /*8b0d0*/  LDL.LU.64 R58, [R1+0x1968] ;  /* 0x00196800013a7983 */ /* 0x000ea20000300a00 */
[C---:B----4-:R-:W-:Y:S06]  /*8b0e0*/  HMMA.16816.F32 R48, R4.reuse, R52, R48 ;  /* 0x000000340430723c */ /* 0x050fec0000001830 */
[----:B--2---:R-:W-:-:S15]  /*8b0f0*/  HMMA.16816.F32 R56, R4, R54, R56 ;  /* 0x000000360438723c */ /* 0x004fde0000001838 */
[----:B------:R-:W-:-:S08]  /*8b100*/  NOP ;  /* 0x0000000000007918 */ /* 0x000fd00000000000 */
[----:B------:R0:W-:Y:S04]  /*8b110*/  STL.64 [R1+0x4e0], R56 ;  /* 0x0004e03801007387 */ /* 0x0001e80000100a00 */
[----:B------:R1:W-:Y:S04]  /*8b120*/  STL.64 [R1+0x4e8], R58 ;  /* 0x0004e83a01007387 */ /* 0x0003e80000100a00 */
[----:B0-----:R-:W2:Y:S04]  /*8b130*/  LDL.LU.64 R56, [R1+0x18f0] ;  /* 0x0018f00001387983 */ /* 0x001ea80000300a00 */
[----:B-1----:R-:W2:Y:S04]  /*8b140*/  LDL.LU.64 R58, [R1+0x18f8] ;  /* 0x0018f800013a7983 */ /* 0x002ea80000300a00 */
[----:B------:R-:W-:Y:S04]  /*8b150*/  STL.64 [R1+0x4d0], R48 ;  /* 0x0004d03001007387 */ /* 0x000fe80000100a00 */
[----:B------:R0:W-:Y:S04]  /*8b160*/  STL.64 [R1+0x4d8], R50 ;  /* 0x0004d83201007387 */ /* 0x0001e80000100a00 */
[----:B0-----:R-:W4:Y:S04]  /*8b170*/  LDL.LU.64 R50, [R1+0x9130] ;  /* 0x0091300001327983 */ /* 0x001f280000300a00 */
[----:B------:R-:W3:Y:S04]  /*8b180*/  LDL.LU.64 R48, [R1+0x9128] ;  /* 0x0091280001307983 */ /* 0x000ee80000300a00 */
[----:B------:R-:W-:Y:S04]  /*8b190*/  STL.64 [R1+0x90b0], R54 ;  /* 0x0090b03601007387 */ /* 0x000fe80000100a00 */
[----:B------:R0:W-:Y:S04]  /*8b1a0*/  STL.64 [R1+0x90a8], R52 ;  /* 0x0090a83401007387 */ /* 0x0001e80000100a00 */
[----:B0-----:R-:W2:Y:S04]  /*8b1b0*/  LDL.LU.64 R52, [R1+0x1910] ;  /* 0x0019100001347983 */ /* 0x001ea80000300a00 */
[----:B------:R-:W2:Y:S01]  /*8b1c0*/  LDL.LU.64 R54, [R1+0x1918] ;  /* 0x0019180001367983 */ /* 0x000ea20000300a00 */
[C---:B----4-:R-:W-:Y:S06]  /*8b1d0*/  HMMA.16816.F32 R44, R4.reuse, R50, R44 ;  /* 0x00000032042c723c */ /* 0x050fec000000182c */
[----:B---3--:R-:W-:-:S15]  /*8b1e0*/  HMMA.16816.F32 R32, R4, R48, R32 ;  /* 0x000000300420723c */ /* 0x008fde0000001820 */
[----:B------:R-:W-:-:S02]  /*8b1f0*/  NOP ;  /* 0x0000000000007918 */ /* 0x000fc40000000000 */
[----:B------:R-:W-:Y:S04]  /*8b200*/  STL.64 [R1+0x4c0], R44 ;  /* 0x0004c02c01007387 */ /* 0x000fe80000100a00 */
[----:B------:R0:W-:Y:S04]  /*8b210*/  STL.64 [R1+0x4c8], R46 ;  /* 0x0004c82e01007387 */ /* 0x0001e80000100a00 */
[----:B0-----:R-:W3:Y:S04]  /*8b220*/  LDL.LU.64 R46, [R1+0x9120] ;  /* 0x00912000012e7983 */ /* 0x001ee80000300a00 */
[----:B------:R-:W2:Y:S04]  /*8b230*/  LDL.LU.64 R44, [R1+0x9118] ;  /* 0x00911800012c7983 */ /* 0x000ea80000300a00 */
[----:B------:R0:W-:Y:S04]  /*8b240*/  STL.64 [R1+0x4b0], R32 ;  /* 0x0004b02001007387 */ /* 0x0001e80000100a00 */
[----:B------:R1:W-:Y:S04]  /*8b250*/  STL.64 [R1+0x4b8], R34 ;  /* 0x0004b82201007387 */ /* 0x0003e80000100a00 */
[----:B0-----:R-:W4:Y:S04]  /*8b260*/  LDL.LU.64 R32, [R1+0x18e0] ;  /* 0x0018e00001207983 */ /* 0x001f280000300a00 */
[----:B-1----:R-:W4:Y:S04]  /*8b270*/  LDL.LU.64 R34, [R1+0x18e8] ;  /* 0x0018e80001227983 */ /* 0x002f280000300a00 */
[----:B------:R-:W-:Y:S04]  /*8b280*/  STL.64 [R1+0x90d8], R50 ;  /* 0x0090d83201007387 */ /* 0x000fe80000100a00 */
[----:B------:R0:W-:Y:S04]  /*8b290*/  STL.64 [R1+0x90d0], R48 ;  /* 0x0090d03001007387 */ /* 0x0001e80000100a00 */
[----:B0-----:R-:W3:Y:S04]  /*8b2a0*/  LDL.LU.64 R48, [R1+0x1920] ;  /* 0x0019200001307983 */ /* 0x001ee80000300a00 */
[----:B------:R-:W3:Y:S02]  /*8b2b0*/  LDL.LU.64 R50, [R1+0x1928] ;  /* 0x0019280001327983 */ /* 0x000ee40000300a00 */
[----:B---3--:R-:W-:-:S15]  /*8b2c0*/  HMMA.16816.F32 R48, R4, R46, R48 ;  /* 0x0000002e0430723c */ /* 0x008fde0000001830 */
[----:B------:R-:W-:-:S08]  /*8b2d0*/  NOP ;  /* 0x0000000000007918 */ /* 0x000fd00000000000 */
[----:B------:R-:W-:Y:S04]  /*8b2e0*/  STL.64 [R1+0x4a0], R48 ;  /* 0x0004a03001007387 */ /* 0x000fe80000100a00 */
[----:B------:R2:W-:Y:S02]  /*8b2f0*/  STL.64 [R1+0x4a8], R50 ;  /* 0x0004a83201007387 */ /* 0x0005e40000100a00 */
[C---:B--2---:R-:W-:Y:S02]  /*8b300*/  HMMA.16816.F32 R48, R4.reuse, R44, R52 ;  /* 0x0000002c0430723c */ /* 0x044fe40000001834 */
[----:B------:R-:W-:Y:S04]  /*8b310*/  STL.64 [R1+0x90e8], R46 ;  /* 0x0090e82e01007387 */ /* 0x000fe80000100a00 */
[----:B------:R0:W-:Y:S02]  /*8b320*/  STL.64 [R1+0x90e0], R44 ;  /* 0x0090e02c01007387 */ /* 0x0001e40000100a00 */
[----:B0-----:R-:W-:-:S15]  /*8b330*/  HMMA.16816.F32 R44, R4, R42, R8 ;  /* 0x0000002a042c723c */ /* 0x001fde0000001808 */
[----:B------:R-:W-:Y:S04]  /*8b340*/  STL.64 [R1+0x490], R48 ;  /* 0x0004903001007387 */ /* 0x000fe80000100a00 */
[----:B------:R-:W-:Y:S04]  /*8b350*/  STL.64 [R1+0x498], R50 ;  /* 0x0004983201007387 */ /* 0x000fe80000100a00 */
[----:B------:R-:W2:Y:S04]  /*8b360*/  LDL.LU.64 R8, [R1+0x18d0] ;  /* 0x0018d00001087983 */ /* 0x000ea80000300a00 */
[----:B------:R-:W2:Y:S04]  /*8b370*/  LDL.LU.64 R10, [R1+0x18d8] ;  /* 0x0018d800010a7983 */ /* 0x000ea80000300a00 */
[----:B------:R-:W-:Y:S04]  /*8b380*/  STL.64 [R1+0x480], R44 ;  /* 0x0004802c01007387 */ /* 0x000fe80000100a00 */
[----:B------:R0:W-:Y:S01]  /*8b390*/  STL.64 [R1+0x488], R46 ;  /* 0x0004882e01007387 */ /* 0x0001e20000100a00 */
[C---:B----4-:R-:W-:Y:S06]  /*8b3a0*/  HMMA.16816.F32 R32, R4.reuse, R38, R32 ;  /* 0x000000260420723c */ /* 0x050fec0000001820 */
[----:B0-----:R-:W-:Y:S01]  /*8b3b0*/  HMMA.16816.F32 R44, R4, R40, R56 ;  /* 0x00000028042c723c */ /* 0x001fe20000001838 */
[----:B------:R-:W3:Y:S04]  /*8b3c0*/  LDL.LU.64 R56, [R1+0x18c0] ;  /* 0x0018c00001387983 */ /* 0x000ee80000300a00 */
[----:B------:R-:W3:-:S15]  /*8b3d0*/  LDL.LU.64 R58, [R1+0x18c8] ;  /* 0x0018c800013a7983 */ /* 0x000ede0000300a00 */
[----:B------:R-:W-:-:S03]  /*8b3e0*/  NOP ;  /* 0x0000000000007918 */ /* 0x000fc60000000000 */
[----:B------:R0:W-:Y:S04]  /*8b3f0*/  STL.64 [R1+0x470], R44 ;  /* 0x0004702c01007387 */ /* 0x0001e80000100a00 */
[----:B------:R1:W-:Y:S04]  /*8b400*/  STL.64 [R1+0x478], R46 ;  /* 0x0004782e01007387 */ /* 0x0003e80000100a00 */
[----:B------:R-:W4:Y:S04]  /*8b410*/  LDL.LU.64 R48, [R1+0x18b0] ;  /* 0x0018b00001307983 */ /* 0x000f280000300a00 */
[----:B------:R-:W4:Y:S04]  /*8b420*/  LDL.LU.64 R50, [R1+0x18b8] ;  /* 0x0018b80001327983 */ /* 0x000f280000300a00 */
[----:B------:R-:W-:Y:S04]  /*8b430*/  STL.64 [R1+0x90a0], R42 ;  /* 0x0090a02a01007387 */ /* 0x000fe80000100a00 */
[----:B------:R1:W-:Y:S04]  /*8b440*/  STL.64 [R1+0x9098], R40 ;  /* 0x0090982801007387 */ /* 0x0003e80000100a00 */
[----:B0-----:R-:W3:Y:S04]  /*8b450*/  LDL.LU.64 R44, [R1+0x18a0] ;  /* 0x0018a000012c7983 */ /* 0x001ee80000300a00 */
[----:B-1----:R-:W3:Y:S04]  /*8b460*/  LDL.LU.64 R46, [R1+0x18a8] ;  /* 0x0018a800012e7983 */ /* 0x002ee80000300a00 */
[----:B------:R0:W-:Y:S04]  /*8b470*/  STL.64 [R1+0x460], R32 ;  /* 0x0004602001007387 */ /* 0x0001e80000100a00 */
[----:B------:R-:W-:Y:S04]  /*8b480*/  STL.64 [R1+0x468], R34 ;  /* 0x0004682201007387 */ /* 0x000fe80000100a00 */
[----:B------:R-:W4:Y:S04]  /*8b490*/  LDL.LU.64 R40, [R1+0x1890] ;  /* 0x0018900001287983 */ /* 0x000f280000300a00 */
[----:B------:R-:W4:Y:S04]  /*8b4a0*/  LDL.LU.64 R42, [R1+0x1898] ;  /* 0x00189800012a7983 */ /* 0x000f280000300a00 */
[----:B------:R-:W4:Y:S04]  /*8b4b0*/  LDL.LU R52, [R1+0x1dd0] ;  /* 0x001dd00001347983 */ /* 0x000f280000300800 */
[----:B0-----:R-:W4:Y:S04]  /*8b4c0*/  LDL.LU R32, [R1+0x1dc8] ;  /* 0x001dc80001207983 */ /* 0x001f280000300800 */
[----:B------:R-:W4:Y:S04]  /*8b4d0*/  LDL.LU R53, [R1+0x1ddc] ;  /* 0x001ddc0001357983 */ /* 0x000f280000300800 */
[----:B------:R-:W4:Y:S01]  /*8b4e0*/  LDL.LU R33, [R1+0x1dd8] ;  /* 0x001dd80001217983 */ /* 0x000f220000300800 */
[----:B--2---:R-:W-:-:S15]  /*8b4f0*/  HMMA.16816.F32 R8, R4, R2, R8 ;  /* 0x000000020408723c */ /* 0x004fde0000001808 */
[----:B------:R-:W-:-:S08]  /*8b500*/  NOP ;  /* 0x0000000000007918 */ /* 0x000fd00000000000 */
[----:B------:R-:W-:Y:S04]  /*8b510*/  STL.64 [R1+0x450], R8 ;  /* 0x0004500801007387 */ /* 0x000fe80000100a00 */
[----:B------:R0:W-:Y:S04]  /*8b520*/  STL.64 [R1+0x458], R10 ;  /* 0x0004580a01007387 */ /* 0x0001e80000100a00 */
[----:B0-----:R-:W2:Y:S04]  /*8b530*/  LDL.LU.64 R10, [R1+0x9110] ;  /* 0x00911000010a7983 */ /* 0x001ea80000300a00 */
[----:B------:R-:W2:Y:S04]  /*8b540*/  LDL.LU.64 R8, [R1+0x9108] ;  /* 0x0091080001087983 */ /* 0x000ea80000300a00 */
[----:B------:R-:W2:Y:S04]  /*8b550*/  LDL.LU R60, [R1+0x1e28] ;  /* 0x001e2800013c7983 */ /* 0x000ea80000300800 */
[----:B------:R-:W2:Y:S04]  /*8b560*/  LDL.LU R34, [R1+0x1e20] ;  /* 0x001e200001227983 */ /* 0x000ea80000300800 */
[----:B------:R-:W2:Y:S04]  /*8b570*/  LDL.LU R61, [R1+0x1e34] ;  /* 0x001e3400013d7983 */ /* 0x000ea80000300800 */
[----:B------:R-:W2:Y:S01]  /*8b580*/  LDL.LU R35, [R1+0x1e30] ;  /* 0x001e300001237983 */ /* 0x000ea20000300800 */
[C---:B---3--:R-:W-:Y:S06]  /*8b590*/  HMMA.16816.F32 R44, R4.reuse, R12, R44 ;  /* 0x0000000c042c723c */ /* 0x048fec000000182c */
[C---:B----4-:R-:W-:Y:S06]  /*8b5a0*/  HMMA.16816.F32 R40, R4.reuse, R14, R40 ;  /* 0x0000000e0428723c */ /* 0x050fec0000001828 */
[C---:B--2---:R-:W-:Y:S06]  /*8b5b0*/  HMMA.16816.F32 R48, R4.reuse, R10, R48 ;  /* 0x0000000a0430723c */ /* 0x044fec0000001830 */
[----:B------:R-:W-:-:S15]  /*8b5c0*/  HMMA.16816.F32 R56, R4, R8, R56 ;  /* 0x000000080438723c */ /* 0x000fde0000001838 */
[----:B------:R-:W-:-:S08]  /*8b5d0*/  NOP ;  /* 0x0000000000007918 */ /* 0x000fd00000000000 */
[----:B------:R0:W-:Y:S04]  /*8b5e0*/  STL.64 [R1+0x440], R56 ;  /* 0x0004403801007387 */ /* 0x0001e80000100a00 */
[----:B------:R1:W-:Y:S04]  /*8b5f0*/  STL.64 [R1+0x448], R58 ;  /* 0x0004483a01007387 */ /* 0x0003e80000100a00 */
[----:B0-----:R-:W2:Y:S04]  /*8b600*/  LDL.LU.64 R56, [R1+0x1860] ;  /* 0x0018600001387983 */ /* 0x001ea80000300a00 */
[----:B-1----:R-:W2:Y:S04]  /*8b610*/  LDL.LU.64 R58, [R1+0x1868] ;  /* 0x00186800013a7983 */ /* 0x002ea80000300a00 */
[----:B------:R-:W-:Y:S04]  /*8b620*/  STL.64 [R1+0x430], R48 ;  /* 0x0004303001007387 */ /* 0x000fe80000100a00 */
[----:B------:R-:W-:Y:S04]  /*8b630*/  STL.64 [R1+0x438], R50 ;  /* 0x0004383201007387 */ /* 0x000fe80000100a00 */
[----:B------:R-:W-:Y:S04]  /*8b640*/  STL.64 [R1+0x9080], R10 ;  /* 0x0090800a01007387 */ /* 0x000fe80000100a00 */
[----:B------:R0:W-:Y:S04]  /*8b650*/  STL.64 [R1+0x9078], R8 ;  /* 0x0090780801007387 */ /* 0x0001e80000100a00 */
[----:B0-----:R-:W3:Y:S04]  /*8b660*/  LDL.LU.64 R8, [R1+0x1870] ;  /* 0x0018700001087983 */ /* 0x001ee80000300a00 */
[----:B------:R-:W3:Y:S04]  /*8b670*/  LDL.LU.64 R10, [R1+0x1878] ;  /* 0x00187800010a7983 */ /* 0x000ee80000300a00 */
[----:B------:R-:W4:Y:S04]  /*8b680*/  LDL.LU.64 R48, [R1+0x1850] ;  /* 0x0018500001307983 */ /* 0x000f280000300a00 */
[----:B------:R0:W-:Y:S04]  /*8b690*/  STL.64 [R1+0x420], R44 ;  /* 0x0004202c01007387 */ /* 0x0001e80000100a00 */
[----:B------:R1:W-:Y:S04]  /*8b6a0*/  STL.64 [R1+0x428], R46 ;  /* 0x0004282e01007387 */ /* 0x0003e80000100a00 */
[----:B------:R-:W4:Y:S04]  /*8b6b0*/  LDL.LU.64 R50, [R1+0x1858] ;  /* 0x0018580001327983 */ /* 0x000f280000300a00 */
[----:B------:R1:W-:Y:S04]  /*8b6c0*/  STL.64 [R1+0x410], R40 ;  /* 0x0004102801007387 */ /* 0x0003e80000100a00 */
[----:B------:R1:W-:Y:S04]  /*8b6d0*/  STL.64 [R1+0x418], R42 ;  /* 0x0004182a01007387 */ /* 0x0003e80000100a00 */
[----:B0-----:R-:W4:Y:S04]  /*8b6e0*/  LDL.LU.64 R44, [R1+0x1840] ;  /* 0x00184000012c7983 */ /* 0x001f280000300a00 */
[----:B-1----:R-:W4:Y:S04]  /*8b6f0*/  LDL.LU.64 R46, [R1+0x1848] ;  /* 0x00184800012e7983 */ /* 0x002f280000300a00 */
[----:B------:R-:W4:Y:S04]  /*8b700*/  LDL.LU.64 R40, [R1+0x1830] ;  /* 0x0018300001287983 */ /* 0x000f280000300a00 */
[----:B------:R-:W4:Y:S04]  /*8b710*/  LDL.LU.64 R42, [R1+0x1838] ;  /* 0x00183800012a7983 */ /* 0x000f280000300a00 */
[----:B------:R-:W-:Y:S04]  /*8b720*/  STL.64 [R1+0x9090], R14 ;  /* 0x0090900e01007387 */ /* 0x000fe80000100a00 */
[----:B------:R0:W-:Y:S04]  /*8b730*/  STL.64 [R1+0x9088], R12 ;  /* 0x0090880c01007387 */ /* 0x0001e80000100a00 */
[----:B0-----:R-:W2:Y:S04]  /*8b740*/  LDL.LU.64 R12, [R1+0x1880] ;  /* 0x00188000010c7983 */ /* 0x001ea80000300a00 */
[----:B------:R-:W2:Y:S01]  /*8b750*/  LDL.LU.64 R14, [R1+0x1888] ;  /* 0x00188800010e7983 */ /* 0x000ea20000300a00 */
[----:B------:R-:W-:-:S02]  /*8b760*/  IMAD.MOV.U32 R54, RZ, RZ, R27 ;  /* 0x000000ffff367224 */ /* 0x000fc400078e001b */
[----:B------:R-:W-:Y:S01]  /*8b770*/  IMAD.MOV.U32 R55, RZ, RZ, R29 ;  /* 0x000000ffff377224 */ /* 0x000fe200078e001d */
[----:B--2---:R-:W-:-:S15]  /*8b780*/  HMMA.16816.F32 R12, R4, R16, R12 ;  /* 0x00000010040c723c */ /* 0x004fde000000180c */
[----:B------:R-:W-:-:S08]  /*8b790*/  NOP ;  /* 0x0000000000007918 */ /* 0x000fd00000000000 */
[----:B------:R-:W-:Y:S04]  /*8b7a0*/  STL.64 [R1+0x400], R12 ;  /* 0x0004000c01007387 */ /* 0x000fe80000100a00 */
[----:B------:R3:W-:Y:S02]  /*8b7b0*/  STL.64 [R1+0x408], R14 ;  /* 0x0004080e01007387 */ /* 0x0007e40000100a00 */
[----:B---3--:R-:W-:Y:S02]  /*8b7c0*/  HMMA.16816.F32 R12, R4, R18, R8 ;  /* 0x00000012040c723c */ /* 0x008fe40000001808 */
[----:B------:R-:W2:Y:S04]  /*8b7d0*/  LDL.LU.64 R8, [R1+0x1820] ;  /* 0x0018200001087983 */ /* 0x000ea80000300a00 */
[----:B------:R-:W2:-:S15]  /*8b7e0*/  LDL.LU.64 R10, [R1+0x1828] ;  /* 0x00182800010a7983 */ /* 0x000e9e0000300a00 */
[----:B------:R-:W-:-:S02]  /*8b7f0*/  NOP ;  /* 0x0000000000007918 */ /* 0x000fc40000000000 */
[----:B------:R-:W-:Y:S04]  /*8b800*/  STL.64 [R1+0x3f0], R12 ;  /* 0x0003f00c01007387 */ /* 0x000fe80000100a00 */
[----:B------:R0:W-:Y:S02]  /*8b810*/  STL.64 [R1+0x3f8], R14 ;  /* 0x0003f80e01007387 */ /* 0x0001e40000100a00 */
[----:B0-----:R-:W-:Y:S02]  /*8b820*/  HMMA.16816.F32 R12, R4, R20, R56 ;  /* 0x00000014040c723c */ /* 0x001fe40000001838 */
[----:B------:R-:W-:Y:S04]  /*8b830*/  STL.64 [R1+0x90f8], R18 ;  /* 0x0090f81201007387 */ /* 0x000fe80000100a00 */
[----:B------:R4:W-:Y:S04]  /*8b840*/  STL.64 [R1+0x90f0], R16 ;  /* 0x0090f01001007387 */ /* 0x0009e80000100a00 */
[----:B------:R-:W3:-:S13]  /*8b850*/  LDL.LU R27, [R1+0x9104] ;  /* 0x00910400011b7983 */ /* 0x000eda0000300800 */
[----:B------:R-:W-:Y:S04]  /*8b860*/  STL.64 [R1+0x3e0], R12 ;  /* 0x0003e00c01007387 */ /* 0x000fe80000100a00 */
[----:B------:R0:W-:Y:S04]  /*8b870*/  STL.64 [R1+0x3e8], R14 ;  /* 0x0003e80e01007387 */ /* 0x0001e80000100a00 */
[----:B------:R-:W2:Y:S01]  /*8b880*/  LDL.LU R29, [R1+0x9100] ;  /* 0x00910000011d7983 */ /* 0x000ea20000300800 */
[C---:B----4-:R-:W-:Y:S03]  /*8b890*/  HMMA.16816.F32 R16, R4.reuse, R24, R44 ;  /* 0x000000180410723c */ /* 0x050fe6000000182c */
[----:B------:R-:W4:Y:S03]  /*8b8a0*/  LDL.64 R56, [R1+0x20] ;  /* 0x0000200001387983 */ /* 0x000f260000100a00 */
[----:B0-----:R-:W-:Y:S01]  /*8b8b0*/  HMMA.16816.F32 R12, R4, R22, R48 ;  /* 0x00000016040c723c */ /* 0x001fe20000001830 */
[----:B------:R-:W4:Y:S05]  /*8b8c0*/  LDL.64 R58, [R1+0x18] ;  /* 0x00001800013a7983 */ /* 0x000f2a0000100a00 */
[----:B------:R-:W-:Y:S04]  /*8b8d0*/  STL.64 [R1+0x9070], R22 ;  /* 0x0090701601007387 */ /* 0x000fe80000100a00 */
[----:B------:R-:W-:-:S13]  /*8b8e0*/  STL.64 [R1+0x9068], R20 ;  /* 0x0090681401007387 */ /* 0x000fda0000100a00 */
[----:B------:R-:W-:Y:S04]  /*8b8f0*/  STL.64 [R1+0x3d0], R12 ;  /* 0x0003d00c01007387 */ /* 0x000fe80000100a00 */
[----:B------:R3:W-:Y:S04]  /*8b900*/  STL.64 [R1+0x3d8], R14 ;  /* 0x0003d80e01007387 */ /* 0x0007e80000100a00 */
[----:B------:R0:W-:Y:S04]  /*8b910*/  STL.64 [R1+0x3c0], R16 ;  /* 0x0003c01001007387 */ /* 0x0001e80000100a00 */
[----:B------:R1:W-:Y:S01]  /*8b920*/  STL.64 [R1+0x3c8], R18 ;  /* 0x0003c81201007387 */ /* 0x0003e20000100a00 */
[C---:B---3--:R-:W-:Y:S06]  /*8b930*/  HMMA.16816.F32 R12, R4.reuse, R26, R40 ;  /* 0x0000001a040c723c */ /* 0x048fec0000001828 */
[----:B--2---:R-:W-:-:S15]  /*8b940*/  HMMA.16816.F32 R8, R4, R28, R8 ;  /* 0x0000001c0408723c */ /* 0x004fde0000001808 */
[----:B------:R-:W-:-:S02]  /*8b950*/  NOP ;  /* 0x0000000000007918 */ /* 0x000fc40000000000 */
[----:B------:R2:W-:Y:S04]  /*8b960*/  STL.64 [R1+0x3b0], R12 ;  /* 0x0003b00c01007387 */ /* 0x0005e80000100a00 */
[----:B------:R3:W-:Y:S04]  /*8b970*/  STL.64 [R1+0x3b8], R14 ;  /* 0x0003b80e01007387 */ /* 0x0007e80000100a00 */
[----:B------:R-:W4:Y:S04]  /*8b980*/  LDL.LU.64 R40, [R1+0x17f0] ;  /* 0x0017f00001287983 */ /* 0x000f280000300a00 */
[----:B------:R-:W4:Y:S04]  /*8b990*/  LDL.LU.64 R42, [R1+0x17f8] ;  /* 0x0017f800012a7983 */ /* 0x000f280000300a00 */
[----:B------:R-:W-:Y:S04]  /*8b9a0*/  STL [R1+0x9060], R28 ;  /* 0x0090601c01007387 */ /* 0x000fe80000100800 */
[----:B------:R-:W-:Y:S04]  /*8b9b0*/  STL [R1+0x905c], R29 ;  /* 0x00905c1d01007387 */ /* 0x000fe80000100800 */
[----:B------:R3:W-:Y:S04]  /*8b9c0*/  STL.64 [R1+0x3a0], R8 ;  /* 0x0003a00801007387 */ /* 0x0007e80000100a00 */
[----:B------:R3:W-:Y:S04]  /*8b9d0*/  STL.64 [R1+0x3a8], R10 ;  /* 0x0003a80a01007387 */ /* 0x0007e80000100a00 */
[----:B------:R-:W4:Y:S04]  /*8b9e0*/  LDL.LU.64 R20, [R1+0x17d0] ;  /* 0x0017d00001147983 */ /* 0x000f280000300a00 */
[----:B------:R-:W4:Y:S04]  /*8b9f0*/  LDL.LU.64 R22, [R1+0x17d8] ;  /* 0x0017d80001167983 */ /* 0x000f280000300a00 */
[----:B0-----:R-:W4:Y:S04]  /*8ba00*/  LDL.LU.64 R16, [R1+0x17b0] ;  /* 0x0017b00001107983 */ /* 0x001f280000300a00 */
[----:B-1----:R-:W4:Y:S04]  /*8ba10*/  LDL.LU.64 R18, [R1+0x17b8] ;  /* 0x0017b80001127983 */ /* 0x002f280000300a00 */
[----:B--2---:R-:W2:Y:S04]  /*8ba20*/  LDL.LU.64 R12, [R1+0x17a0] ;  /* 0x0017a000010c7983 */ /* 0x004ea80000300a00 */
[----:B---3--:R-:W2:Y:S04]  /*8ba30*/  LDL.LU.64 R14, [R1+0x17a8] ;  /* 0x0017a800010e7983 */ /* 0x008ea80000300a00 */
[----:B------:R-:W3:Y:S04]  /*8ba40*/  LDL.LU.64 R8, [R1+0x1590] ;  /* 0x0015900001087983 */ /* 0x000ee80000300a00 */
[----:B------:R-:W3:Y:S01]  /*8ba50*/  LDL.LU.64 R10, [R1+0x1598] ;  /* 0x00159800010a7983 */ /* 0x000ee20000300a00 */
[----:B------:R-:W-:-:S02]  /*8ba60*/  IMAD R32, R32, 0x100, R52 ;  /* 0x0000010020207824 */ /* 0x000fc400078e0234 */
[----:B------:R-:W-:Y:S01]  /*8ba70*/  IMAD R33, R33, 0x100, R53 ;  /* 0x0000010021217824 */ /* 0x000fe200078e0235 */
[----:B------:R-:W3:Y:S01]  /*8ba80*/  LDL.64 R44, [R1+0x10] ;  /* 0x00001000012c7983 */ /* 0x000ee20000100a00 */
[----:B------:R-:W-:Y:S02]  /*8ba90*/  IMAD R34, R34, 0x100, R60 ;  /* 0x0000010022227824 */ /* 0x000fe400078e023c */
[----:B------:R-:W-:Y:S01]  /*8baa0*/  IMAD R35, R35, 0x100, R61 ;  /* 0x0000010023237824 */ /* 0x000fe200078e023d */
[----:B------:R-:W-:Y:S01]  /*8bab0*/  F2FP.F16.E5M2.UNPACK_B R32, R32 ;  /* 0x00000020ff20723e */ /* 0x000fe200020004ff */
[----:B------:R-:W3:Y:S01]  /*8bac0*/  LDL R46, [R1+0x8] ;  /* 0x00000800012e7983 */ /* 0x000ee20000100800 */
[----:B------:R-:W-:Y:S02]  /*8bad0*/  F2FP.F16.E5M2.UNPACK_B R33, R33 ;  /* 0x00000021ff21723e */ /* 0x000fe400020004ff */
[----:B------:R-:W-:Y:S02]  /*8bae0*/  F2FP.F16.E5M2.UNPACK_B R34, R34 ;  /* 0x00000022ff22723e */ /* 0x000fe400020004ff */
[----:B------:R-:W-:Y:S01]  /*8baf0*/  F2FP.F16.E5M2.UNPACK_B R35, R35 ;  /* 0x00000023ff23723e */ /* 0x000fe200020004ff */
[C---:B----4-:R-:W-:Y:S06]  /*8bb00*/  HMMA.16816.F32 R40, R4.reuse, R30, R40 ;  /* 0x0000001e0428723c */ /* 0x050fec0000001828 */
[C---:B------:R-:W-:Y:S06]  /*8bb10*/  HMMA.16816.F32 R20, R4.reuse, R36, R20 ;  /* 0x000000240414723c */ /* 0x040fec0000001814 */
[----:B------:R-:W-:Y:S06]  /*8bb20*/  HMMA.16816.F32 R16, R4, R54, R16 ;  /* 0x000000360410723c */ /* 0x000fec0000001810 */
[C---:B--2---:R-:W-:Y:S05]  /*8bb30*/  HMMA.16816.F32 R4, R32.reuse, R56, R12 ;  /* 0x000000382004723c */ /* 0x044fea000000180c */
[----:B------:R-:W-:Y:S04]  /*8bb40*/  STL.64 [R1+0x590], R40 ;  /* 0x0005902801007387 */ /* 0x000fe80000100a00 */
[----:B------:R-:W-:Y:S04]  /*8bb50*/  STL.64 [R1+0x598], R42 ;  /* 0x0005982a01007387 */ /* 0x000fe80000100a00 */
[----:B------:R-:W2:Y:S04]  /*8bb60*/  LDL.64 R60, [R1] ;  /* 0x00000000013c7983 */ /* 0x000ea80000100a00 */
[----:B------:R-:W-:Y:S04]  /*8bb70*/  STL [R1+0x9054], R30 ;  /* 0x0090541e01007387 */ /* 0x000fe80000100800 */
[----:B------:R-:W-:Y:S04]  /*8bb80*/  STL [R1+0x9050], R31 ;  /* 0x0090501f01007387 */ /* 0x000fe80000100800 */
[----:B------:R-:W-:Y:S04]  /*8bb90*/  STL [R1+0x9064], R36 ;  /* 0x0090642401007387 */ /* 0x000fe80000100800 */
[----:B------:R-:W-:Y:S04]  /*8bba0*/  STL [R1+0x9058], R37 ;  /* 0x0090582501007387 */ /* 0x000fe80000100800 */
[----:B------:R-:W-:Y:S04]  /*8bbb0*/  STL.64 [R1+0x580], R20 ;  /* 0x0005801401007387 */ /* 0x000fe80000100a00 */
[----:B------:R-:W-:Y:S04]  /*8bbc0*/  STL.64 [R1+0x588], R22 ;  /* 0x0005881601007387 */ /* 0x000fe80000100a00 */
[----:B------:R-:W-:Y:S04]  /*8bbd0*/  STL.64 [R1+0x390], R16 ;  /* 0x0003901001007387 */ /* 0x000fe80000100a00 */
[----:B------:R-:W-:Y:S04]  /*8bbe0*/  STL.64 [R1+0x398], R18 ;  /* 0x0003981201007387 */ /* 0x000fe80000100a00 */
[----:B------:R-:W-:Y:S04]  /*8bbf0*/  STL.64 [R1+0x380], R4 ;  /* 0x0003800401007387 */ /* 0x000fe80000100a00 */
[----:B------:R3:W-:Y:S02]  /*8bc00*/  STL.64 [R1+0x388], R6 ;  /* 0x0003880601007387 */ /* 0x0007e40000100a00 */
[----:B---3--:R-:W-:-:S15]  /*8bc10*/  HMMA.16816.F32 R4, R32, R58, R8 ;  /* 0x0000003a2004723c */ /* 0x008fde0000001808 */
[----:B------:R-:W-:-:S08]  /*8bc20*/  NOP ;  /* 0x0000000000007918 */ /* 0x000fd00000000000 */
[----:B------:R0:W-:Y:S04]  /*8bc30*/  STL.64 [R1+0x370], R4 ;  /* 0x0003700401007387 */ /* 0x0001e80000100a00 */
[----:B------:R1:W-:Y:S04]  /*8bc40*/  STL.64 [R1+0x378], R6 ;  /* 0x0003780601007387 */ /* 0x0003e80000100a00 */
[----:B0-----:R-:W3:Y:S04]  /*8bc50*/  LDL.LU.64 R4, [R1+0x1580] ;  /* 0x0015800001047983 */ /* 0x001ee80000300a00 */
[----:B-1----:R-:W3:Y:S04]  /*8bc60*/  LDL.LU.64 R6, [R1+0x1588] ;  /* 0x0015880001067983 */ /* 0x002ee80000300a00 */
[----:B------:R-:W4:Y:S04]  /*8bc70*/  LDL.LU.64 R16, [R1+0x1570] ;  /* 0x0015700001107983 */ /* 0x000f280000300a00 */
[----:B------:R-:W4:Y:S04]  /*8bc80*/  LDL.LU.64 R18, [R1+0x1578] ;  /* 0x0015780001127983 */ /* 0x000f280000300a00 */
[----:B------:R-:W4:Y:S04]  /*8bc90*/  LDL.LU.64 R48, [R1+0x1560] ;  /* 0x0015600001307983 */ /* 0x000f280000300a00 */
[----:B------:R-:W4:Y:S01]  /*8bca0*/  LDL.LU.64 R50, [R1+0x1568] ;  /* 0x0015680001327983 */ /* 0x000f220000300a00 */
[----:B------:R-:W-:-:S02]  /*8bcb0*/  IMAD.MOV.U32 R47, RZ, RZ, R0 ;  /* 0x000000ffff2f7224 */ /* 0x000fc400078e0000 */
[----:B------:R-:W-:Y:S02]  /*8bcc0*/  IMAD.MOV.U32 R36, RZ, RZ, R44 ;  /* 0x000000ffff247224 */ /* 0x000fe400078e002c */
[----:B------:R-:W-:Y:S02]  /*8bcd0*/  IMAD.MOV.U32 R28, RZ, RZ, R45 ;  /* 0x000000ffff1c7224 */ /* 0x000fe400078e002d */
[----:B------:R-:W-:Y:S02]  /*8bce0*/  IMAD.MOV.U32 R29, RZ, RZ, R56 ;  /* 0x000000ffff1d7224 */ /* 0x000fe400078e0038 */
[----:B------:R-:W-:Y:S02]  /*8bcf0*/  IMAD.MOV.U32 R37, RZ, RZ, R57 ;  /* 0x000000ffff257224 */ /* 0x000fe400078e0039 */
[----:B------:R-:W-:Y:S01]  /*8bd00*/  IMAD.MOV.U32 R30, RZ, RZ, R58 ;  /* 0x000000ffff1e7224 */ /* 0x000fe200078e003a */
[----:B------:R-:W4:Y:S01]  /*8bd10*/  LDL.LU.64 R56, [R1+0x1550] ;  /* 0x0015500001387983 */ /* 0x000f220000300a00 */
[----:B------:R-:W-:-:S03]  /*8bd20*/  IMAD.MOV.U32 R31, RZ, RZ, R59 ;  /* 0x000000ffff1f7224 */ /* 0x000fc600078e003b */
[----:B------:R-:W4:Y:S04]  /*8bd30*/  LDL.LU.64 R58, [R1+0x1558] ;  /* 0x00155800013a7983 */ /* 0x000f280000300a00 */
[----:B------:R-:W4:Y:S04]  /*8bd40*/  LDL.LU.64 R52, [R1+0x1540] ;  /* 0x0015400001347983 */ /* 0x000f280000300a00 */
[----:B------:R-:W4:Y:S04]  /*8bd50*/  LDL.LU.64 R54, [R1+0x1548] ;  /* 0x0015480001367983 */ /* 0x000f280000300a00 */
[----:B------:R-:W4:Y:S04]  /*8bd60*/  LDL.LU.64 R40, [R1+0x1530] ;  /* 0x0015300001287983 */ /* 0x000f280000300a00 */
[----:B------:R-:W4:Y:S04]  /*8bd70*/  LDL.LU.64 R42, [R1+0x1538] ;  /* 0x00153800012a7983 */ /* 0x000f280000300a00 */
[----:B------:R-:W4:Y:S04]  /*8bd80*/  LDL.LU.64 R20, [R1+0x1520] ;  /* 0x0015200001147983 */ /* 0x000f280000300a00 */
[----:B------:R-:W4:Y:S04]  /*8bd90*/  LDL.LU.64 R22, [R1+0x1528] ;  /* 0x0015280001167983 */ /* 0x000f280000300a00 */
[----:B------:R-:W4:Y:S04]  /*8bda0*/  LDL.LU.64 R12, [R1+0x1510] ;  /* 0x00151000010c7983 */ /* 0x000f280000300a00 */
[----:B------:R-:W4:Y:S01]  /*8bdb0*/  LDL.LU.64 R14, [R1+0x1518] ;  /* 0x00151800010e7983 */ /* 0x000f220000300a00 */
[----:B--2---:R-:W-:Y:S01]  /*8bdc0*/  IMAD.MOV.U32 R0, RZ, RZ, R61 ;  /* 0x000000ffff007224 */ /* 0x004fe200078e003d */
[C---:B---3--:R-:W-:Y:S06]  /*8bdd0*/  HMMA.16816.F32 R4, R32.reuse, R44, R4 ;  /* 0x0000002c2004723c */ /* 0x048fec0000001804 */
[C---:B----4-:R-:W-:Y:S06]  /*8bde0*/  HMMA.16816.F32 R44, R32.reuse, R46, R16 ;  /* 0x0000002e202c723c */ /* 0x050fec0000001810 */
[C---:B------:R-:W-:Y:S11]  /*8bdf0*/  HMMA.16816.F32 R48, R32.reuse, R60, R48 ;  /* 0x0000003c2030723c */ /* 0x040ff60000001830 */
[----:B------:R0:W-:Y:S04]  /*8be00*/  STL.64 [R1+0x360], R4 ;  /* 0x0003600401007387 */ /* 0x0001e80000100a00 */
[----:B------:R1:W-:Y:S04]  /*8be10*/  STL.64 [R1+0x368], R6 ;  /* 0x0003680601007387 */ /* 0x0003e80000100a00 */
[----:B------:R-:W2:Y:S04]  /*8be20*/  LDL.LU.64 R8, [R1+0x1500] ;  /* 0x0015000001087983 */ /* 0x000ea80000300a00 */
[----:B------:R-:W2:Y:S04]  /*8be30*/  LDL.LU.64 R10, [R1+0x1508] ;  /* 0x00150800010a7983 */ /* 0x000ea80000300a00 */
[----:B0-----:R-:W3:Y:S04]  /*8be40*/  LDL.LU.64 R4, [R1+0x14f0] ;  /* 0x0014f00001047983 */ /* 0x001ee80000300a00 */
[----:B-1----:R-:W3:Y:S04]  /*8be50*/  LDL.LU.64 R6, [R1+0x14f8] ;  /* 0x0014f80001067983 */ /* 0x002ee80000300a00 */
[----:B------:R-:W4:Y:S04]  /*8be60*/  LDL.LU.64 R18, [R1+0x90f8] ;  /* 0x0090f80001127983 */ /* 0x000f280000300a00 */
[----:B------:R-:W4:Y:S04]  /*8be70*/  LDL.LU.64 R16, [R1+0x90f0] ;  /* 0x0090f00001107983 */ /* 0x000f280000300a00 */
[----:B------:R-:W-:Y:S04]  /*8be80*/  STL.64 [R1+0x350], R44 ;  /* 0x0003502c01007387 */ /* 0x000fe80000100a00 */
[----:B------:R0:W-:Y:S04]  /*8be90*/  STL.64 [R1+0x358], R46 ;  /* 0x0003582e01007387 */ /* 0x0001e80000100a00 */
[----:B0-----:R-:W4:Y:S04]  /*8bea0*/  LDL.LU.64 R46, [R1+0x90e8] ;  /* 0x0090e800012e7983 */ /* 0x001f280000300a00 */
[----:B------:R-:W4:Y:S04]  /*8beb0*/  LDL.LU.64 R44, [R1+0x90e0] ;  /* 0x0090e000012c7983 */ /* 0x000f280000300a00 */
[----:B------:R-:W-:Y:S04]  /*8bec0*/  STL.64 [R1+0x340], R48 ;  /* 0x0003403001007387 */ /* 0x000fe80000100a00 */
[----:B------:R0:W-:Y:S04]  /*8bed0*/  STL.64 [R1+0x348], R50 ;  /* 0x0003483201007387 */ /* 0x0001e80000100a00 */
[----:B0-----:R-:W2:Y:S04]  /*8bee0*/  LDL.LU.64 R50, [R1+0x90d8] ;  /* 0x0090d80001327983 */ /* 0x001ea80000300a00 */
[----:B------:R-:W3:Y:S04]  /*8bef0*/  LDL.LU.64 R48, [R1+0x90d0] ;  /* 0x0090d00001307983 */ /* 0x000ee80000300a00 */
[----:B------:R-:W4:Y:S02]  /*8bf00*/  LDL.LU.64 R60, [R1+0x90c8] ;  /* 0x0090c800013c7983 */ /* 0x000f240000300a00 */
[----:B----4-:R-:W-:-:S15]  /*8bf10*/  HMMA.16816.F32 R56, R32, R60, R56 ;  /* 0x0000003c2038723c */ /* 0x010fde0000001838 */
[----:B------:R-:W-:-:S08]  /*8bf20*/  NOP ;  /* 0x0000000000007918 */ /* 0x000fd00000000000 */
[----:B------:R-:W-:Y:S04]  /*8bf30*/  STL.64 [R1+0x330], R56 ;  /* 0x0003303801007387 */ /* 0x000fe80000100a00 */
[----:B------:R0:W-:Y:S04]  /*8bf40*/  STL.64 [R1+0x338], R58 ;  /* 0x0003383a01007387 */ /* 0x0001e80000100a00 */
[----:B0-----:R-:W4:Y:S04]  /*8bf50*/  LDL.LU.64 R58, [R1+0x90c0] ;  /* 0x0090c000013a7983 */ /* 0x001f280000300a00 */
[----:B------:R-:W2:Y:S01]  /*8bf60*/  LDL.LU.64 R56, [R1+0x90b8] ;  /* 0x0090b80001387983 */ /* 0x000ea20000300a00 */
[----:B----4-:R-:W-:-:S15]  /*8bf70*/  HMMA.16816.F32 R52, R32, R58, R52 ;  /* 0x0000003a2034723c */ /* 0x010fde0000001834 */
[----:B------:R-:W-:-:S08]  /*8bf80*/  NOP ;  /* 0x0000000000007918 */ /* 0x000fd00000000000 */
[----:B------:R-:W-:Y:S04]  /*8bf90*/  STL.64 [R1+0x320], R52 ;  /* 0x0003203401007387 */ /* 0x000fe80000100a00 */
[----:B------:R0:W-:Y:S04]  /*8bfa0*/  STL.64 [R1+0x328], R54 ;  /* 0x0003283601007387 */ /* 0x0001e80000100a00 */
[----:B0-----:R-:W4:Y:S04]  /*8bfb0*/  LDL.LU.64 R54, [R1+0x90b0] ;  /* 0x0090b00001367983 */ /* 0x001f280000300a00 */
[----:B------:R-:W3:Y:S01]  /*8bfc0*/  LDL.LU.64 R52, [R1+0x90a8] ;  /* 0x0090a80001347983 */ /* 0x000ee20000300a00 */
[C---:B--2---:R-:W-:Y:S03]  /*8bfd0*/  HMMA.16816.F32 R40, R32.reuse, R56, R40 ;  /* 0x000000382028723c */ /* 0x044fe60000001828 */
[----:B------:R-:W-:Y:S04]  /*8bfe0*/  STL.64 [R1+0x9018], R58 ;  /* 0x0090183a01007387 */ /* 0x000fe80000100a00 */
[----:B------:R-:W-:Y:S01]  /*8bff0*/  STL.64 [R1+0x9010], R56 ;  /* 0x0090103801007387 */ /* 0x000fe20000100a00 */
[----:B------:R-:W-:-:S15]  /*8c000*/  HMMA.16816.F32 R8, R32, R50, R8 ;  /* 0x000000322008723c */ /* 0x000fde0000001808 */
[----:B------:R-:W-:Y:S04]  /*8c010*/  STL.64 [R1+0x310], R40 ;  /* 0x0003102801007387 */ /* 0x000fe80000100a00 */
[----:B------:R4:W-:Y:S02]  /*8c020*/  STL.64 [R1+0x318], R42 ;  /* 0x0003182a01007387 */ /* 0x0009e40000100a00 */
[C---:B----4-:R-:W-:Y:S02]  /*8c030*/  HMMA.16816.F32 R40, R32.reuse, R54, R20 ;  /* 0x000000362028723c */ /* 0x050fe40000001814 */
[----:B------:R-:W2:Y:S04]  /*8c040*/  LDL.LU.64 R20, [R1+0x14e0] ;  /* 0x0014e00001147983 */ /* 0x000ea80000300a00 */
[----:B---3--:R-:W-:-:S15]  /*8c050*/  HMMA.16816.F32 R12, R32, R52, R12 ;  /* 0x00000034200c723c */ /* 0x008fde000000180c */
[----:B------:R-:W-:-:S02]  /*8c060*/  NOP ;  /* 0x0000000000007918 */ /* 0x000fc40000000000 */
[----:B------:R0:W-:Y:S04]  /*8c070*/  STL.64 [R1+0x300], R40 ;  /* 0x0003002801007387 */ /* 0x0001e80000100a00 */
[----:B------:R1:W-:Y:S04]  /*8c080*/  STL.64 [R1+0x308], R42 ;  /* 0x0003082a01007387 */ /* 0x0003e80000100a00 */
[----:B------:R-:W2:Y:S04]  /*8c090*/  LDL.LU.64 R22, [R1+0x14e8] ;  /* 0x0014e80001167983 */ /* 0x000ea80000300a00 */
[----:B------:R3:W-:Y:S04]  /*8c0a0*/  STL.64 [R1+0x2f0], R12 ;  /* 0x0002f00c01007387 */ /* 0x0007e80000100a00 */
[----:B------:R4:W-:Y:S04]  /*8c0b0*/  STL.64 [R1+0x2f8], R14 ;  /* 0x0002f80e01007387 */ /* 0x0009e80000100a00 */
[----:B------:R-:W-:Y:S04]  /*8c0c0*/  STL.64 [R1+0x9008], R54 ;  /* 0x0090083601007387 */ /* 0x000fe80000100a00 */
[----:B------:R-:W-:Y:S04]  /*8c0d0*/  STL.64 [R1+0x9000], R52 ;  /* 0x0090003401007387 */ /* 0x000fe80000100a00 */
[----:B0-----:R-:W2:Y:S04]  /*8c0e0*/  LDL.LU.64 R40, [R1+0x14d0] ;  /* 0x0014d00001287983 */ /* 0x001ea80000300a00 */
[----:B------:R0:W-:Y:S04]  /*8c0f0*/  STL.64 [R1+0x2e0], R8 ;  /* 0x0002e00801007387 */ /* 0x0001e80000100a00 */
[----:B------:R0:W-:Y:S04]  /*8c100*/  STL.64 [R1+0x2e8], R10 ;  /* 0x0002e80a01007387 */ /* 0x0001e80000100a00 */
[----:B-1----:R-:W2:Y:S01]  /*8c110*/  LDL.LU.64 R42, [R1+0x14d8] ;  /* 0x0014d800012a7983 */ /* 0x002ea20000300a00 */
[----:B------:R-:W-:-:S15]  /*8c120*/  HMMA.16816.F32 R4, R32, R48, R4 ;  /* 0x000000302004723c */ /* 0x000fde0000001804 */
[----:B------:R-:W-:-:S08]  /*8c130*/  NOP ;  /* 0x0000000000007918 */ /* 0x000fd00000000000 */
[----:B------:R1:W-:Y:S04]  /*8c140*/  STL.64 [R1+0x2d0], R4 ;  /* 0x0002d00401007387 */ /* 0x0003e80000100a00 */
[----:B------:R1:W-:Y:S04]  /*8c150*/  STL.64 [R1+0x2d8], R6 ;  /* 0x0002d80601007387 */ /* 0x0003e80000100a00 */
[----:B---3--:R-:W3:Y:S04]  /*8c160*/  LDL.LU.64 R12, [R1+0x14c0] ;  /* 0x0014c000010c7983 */ /* 0x008ee80000300a00 */
[----:B----4-:R-:W3:Y:S04]  /*8c170*/  LDL.LU.64 R14, [R1+0x14c8] ;  /* 0x0014c800010e7983 */ /* 0x010ee80000300a00 */
[----:B0-----:R-:W4:Y:S04]  /*8c180*/  LDL.LU.64 R8, [R1+0x14b0] ;  /* 0x0014b00001087983 */ /* 0x001f280000300a00 */
[----:B------:R-:W4:Y:S04]  /*8c190*/  LDL.LU.64 R10, [R1+0x14b8] ;  /* 0x0014b800010a7983 */ /* 0x000f280000300a00 */
[----:B------:R-:W4:Y:S04]  /*8c1a0*/  LDL.LU.64 R56, [R1+0x1490] ;  /* 0x0014900001387983 */ /* 0x000f280000300a00 */
[----:B------:R-:W4:Y:S04]  /*8c1b0*/  LDL.LU.64 R58, [R1+0x1498] ;  /* 0x00149800013a7983 */ /* 0x000f280000300a00 */
[----:B------:R-:W4:Y:S04]  /*8c1c0*/  LDL.LU.64 R52, [R1+0x1480] ;  /* 0x0014800001347983 */ /* 0x000f280000300a00 */
[----:B------:R-:W4:Y:S04]  /*8c1d0*/  LDL.LU.64 R54, [R1+0x1488] ;  /* 0x0014880001367983 */ /* 0x000f280000300a00 */
[----:B-1----:R-:W4:Y:S04]  /*8c1e0*/  LDL.LU.64 R4, [R1+0x1470] ;  /* 0x0014700001047983 */ /* 0x002f280000300a00 */
[----:B------:R-:W4:Y:S04]  /*8c1f0*/  LDL.LU.64 R6, [R1+0x1478] ;  /* 0x0014780001067983 */ /* 0x000f280000300a00 */
[----:B------:R-:W-:Y:S04]  /*8c200*/  STL.64 [R1+0x8fe8], R50 ;  /* 0x008fe83201007387 */ /* 0x000fe80000100a00 */
[----:B------:R0:W-:Y:S04]  /*8c210*/  STL.64 [R1+0x8fe0], R48 ;  /* 0x008fe03001007387 */ /* 0x0001e80000100a00 */
[----:B0-----:R-:W4:Y:S04]  /*8c220*/  LDL.LU.64 R48, [R1+0x1460] ;  /* 0x0014600001307983 */ /* 0x001f280000300a00 */
[----:B------:R-:W4:Y:S01]  /*8c230*/  LDL.LU.64 R50, [R1+0x1468] ;  /* 0x0014680001327983 */ /* 0x000f220000300a00 */
[C---:B--2---:R-:W-:Y:S06]  /*8c240*/  HMMA.16816.F32 R20, R32.reuse, R46, R20 ;  /* 0x0000002e2014723c */ /* 0x044fec0000001814 */
[----:B------:R-:W-:-:S15]  /*8c250*/  HMMA.16816.F32 R40, R32, R44, R40 ;  /* 0x0000002c2028723c */ /* 0x000fde0000001828 */
        /* <DEDUP_REMOVED lines=8> */
[----:B------:R-:W4:Y:S04]  /*8c2e0*/  LDL.LU.64 R40, [R1+0x9098] ;  /* 0x0090980001287983 */ /* 0x000f280000300a00 */
[----:B------:R-:W-:Y:S04]  /*8c2f0*/  STL.64 [R1+0x8fd8], R46 ;  /* 0x008fd82e01007387 */ /* 0x000fe80000100a00 */
[----:B------:R0:W-:Y:S04]  /*8c300*/  STL.64 [R1+0x8fd0], R44 ;  /* 0x008fd02c01007387 */ /* 0x0001e80000100a00 */
[----:B0-----:R-:W2:Y:S04]  /*8c310*/  LDL.LU.64 R44, [R1+0x14a0] ;  /* 0x0014a000012c7983 */ /* 0x001ea80000300a00 */
[----:B------:R-:W2:Y:S01]  /*8c320*/  LDL.LU.64 R46, [R1+0x14a8] ;  /* 0x0014a800012e7983 */ /* 0x000ea20000300a00 */
[C---:B---3--:R-:W-:Y:S06]  /*8c330*/  HMMA.16816.F32 R12, R32.reuse, R42, R12 ;  /* 0x0000002a200c723c */ /* 0x048fec000000180c */
[----:B----4-:R-:W-:-:S15]  /*8c340*/  HMMA.16816.F32 R8, R32, R40, R8 ;  /* 0x000000282008723c */ /* 0x010fde0000001808 */
[----:B------:R-:W-:-:S02]  /*8c350*/  NOP ;  /* 0x0000000000007918 */ /* 0x000fc40000000000 */
[----:B------:R-:W-:Y:S04]  /*8c360*/  STL.64 [R1+0x2a0], R12 ;  /* 0x0002a00c01007387 */ /* 0x000fe80000100a00 */
[----:B------:R0:W-:Y:S04]  /*8c370*/  STL.64 [R1+0x2a8], R14 ;  /* 0x0002a80e01007387 */ /* 0x0001e80000100a00 */
[----:B0-----:R-:W3:Y:S04]  /*8c380*/  LDL.LU.64 R14, [R1+0x9090] ;  /* 0x00909000010e7983 */ /* 0x001ee80000300a00 */
[----:B------:R-:W4:Y:S04]  /*8c390*/  LDL.LU.64 R12, [R1+0x9088] ;  /* 0x00908800010c7983 */ /* 0x000f280000300a00 */
[----:B------:R-:W-:Y:S04]  /*8c3a0*/  STL.64 [R1+0x290], R8 ;  /* 0x0002900801007387 */ /* 0x000fe80000100a00 */
[----:B------:R0:W-:Y:S04]  /*8c3b0*/  STL.64 [R1+0x298], R10 ;  /* 0x0002980a01007387 */ /* 0x0001e80000100a00 */
[----:B0-----:R-:W3:Y:S04]  /*8c3c0*/  LDL.LU.64 R10, [R1+0x9080] ;  /* 0x00908000010a7983 */ /* 0x001ee80000300a00 */
[----:B------:R-:W4:Y:S04]  /*8c3d0*/  LDL.LU.64 R8, [R1+0x9078] ;  /* 0x0090780001087983 */ /* 0x000f280000300a00 */
[----:B------:R-:W-:Y:S04]  /*8c3e0*/  STL.64 [R1+0x8fc8], R42 ;  /* 0x008fc82a01007387 */ /* 0x000fe80000100a00 */
[----:B------:R2:W-:Y:S02]  /*8c3f0*/  STL.64 [R1+0x8fc0], R40 ;  /* 0x008fc02801007387 */ /* 0x0005e40000100a00 */
[C---:B--2---:R-:W-:Y:S06]  /*8c400*/  HMMA.16816.F32 R40, R32.reuse, R38, R44 ;  /* 0x000000262028723c */ /* 0x044fec000000182c */
[----:B------:R-:W-:-:S15]  /*8c410*/  HMMA.16816.F32 R56, R32, R2, R56 ;  /* 0x000000022038723c */ /* 0x000fde0000001838 */
[----:B------:R-:W-:-:S02]  /*8c420*/  NOP ;  /* 0x0000000000007918 */ /* 0x000fc40000000000 */
[----:B------:R-:W-:Y:S04]  /*8c430*/  STL.64 [R1+0x280], R40 ;  /* 0x0002802801007387 */ /* 0x000fe80000100a00 */
[----:B------:R3:W-:Y:S04]  /*8c440*/  STL.64 [R1+0x288], R42 ;  /* 0x0002882a01007387 */ /* 0x0007e80000100a00 */
[----:B------:R-:W-:Y:S04]  /*8c450*/  STL.64 [R1+0x270], R56 ;  /* 0x0002703801007387 */ /* 0x000fe80000100a00 */
[----:B------:R-:W-:Y:S01]  /*8c460*/  STL.64 [R1+0x278], R58 ;  /* 0x0002783a01007387 */ /* 0x000fe20000100a00 */
[C---:B---3--:R-:W-:Y:S06]  /*8c470*/  HMMA.16816.F32 R40, R32.reuse, R10, R4 ;  /* 0x0000000a2028723c */ /* 0x048fec0000001804 */
[----:B----4-:R-:W-:Y:S01]  /*8c480*/  HMMA.16816.F32 R44, R32, R8, R52 ;  /* 0x00000008202c723c */ /* 0x010fe20000001834 */
[----:B------:R-:W2:-:S15]  /*8c490*/  LDL.LU R52, [R1+0x1fc0] ;  /* 0x001fc00001347983 */ /* 0x000e9e0000300800 */
[----:B------:R-:W-:-:S07]  /*8c4a0*/  NOP ;  /* 0x0000000000007918 */ /* 0x000fce0000000000 */
[----:B------:R-:W-:Y:S04]  /*8c4b0*/  STL.64 [R1+0x260], R44 ;  /* 0x0002602c01007387 */ /* 0x000fe80000100a00 */
[----:B------:R-:W-:Y:S04]  /*8c4c0*/  STL.64 [R1+0x268], R46 ;  /* 0x0002682e01007387 */ /* 0x000fe80000100a00 */
[----:B------:R-:W2:Y:S04]  /*8c4d0*/  LDL.LU R4, [R1+0x1fbc] ;  /* 0x001fbc0001047983 */ /* 0x000ea80000300800 */
[----:B------:R-:W-:Y:S04]  /*8c4e0*/  STL.64 [R1+0x250], R40 ;  /* 0x0002502801007387 */ /* 0x000fe80000100a00 */
[----:B------:R0:W-:Y:S02]  /*8c4f0*/  STL.64 [R1+0x258], R42 ;  /* 0x0002582a01007387 */ /* 0x0001e40000100a00 */
[C---:B0-----:R-:W-:Y:S02]  /*8c500*/  HMMA.16816.F32 R40, R32.reuse, R12, R48 ;  /* 0x0000000c2028723c */ /* 0x041fe40000001830 */
[----:B------:R-:W-:Y:S04]  /*8c510*/  STL.64 [R1+0x8ff8], R10 ;  /* 0x008ff80a01007387 */ /* 0x000fe80000100a00 */
[----:B------:R0:W-:Y:S02]  /*8c520*/  STL.64 [R1+0x8ff0], R8 ;  /* 0x008ff00801007387 */ /* 0x0001e40000100a00 */
[----:B0-----:R-:W-:Y:S02]  /*8c530*/  HMMA.16816.F32 R8, R32, R14, R20 ;  /* 0x0000000e2008723c */ /* 0x001fe40000001814 */
[----:B------:R-:W3:-:S13]  /*8c540*/  LDL.LU.64 R20, [R1+0x1440] ;  /* 0x0014400001147983 */ /* 0x000eda0000300a00 */
[----:B------:R0:W-:Y:S04]  /*8c550*/  STL.64 [R1+0x240], R40 ;  /* 0x0002402801007387 */ /* 0x0001e80000100a00 */
[----:B------:R1:W-:Y:S04]  /*8c560*/  STL.64 [R1+0x248], R42 ;  /* 0x0002482a01007387 */ /* 0x0003e80000100a00 */
[----:B------:R-:W3:Y:S04]  /*8c570*/  LDL.LU.64 R22, [R1+0x1448] ;  /* 0x0014480001167983 */ /* 0x000ee80000300a00 */
[----:B------:R4:W-:Y:S04]  /*8c580*/  STL.64 [R1+0x230], R8 ;  /* 0x0002300801007387 */ /* 0x0009e80000100a00 */
[----:B------:R4:W-:Y:S04]  /*8c590*/  STL.64 [R1+0x238], R10 ;  /* 0x0002380a01007387 */ /* 0x0009e80000100a00 */
[----:B------:R-:W2:Y:S04]  /*8c5a0*/  LDL.LU.64 R48, [R1+0x1420] ;  /* 0x0014200001307983 */ /* 0x000ea80000300a00 */
[----:B------:R-:W2:Y:S04]  /*8c5b0*/  LDL.LU.64 R50, [R1+0x1428] ;  /* 0x0014280001327983 */ /* 0x000ea80000300a00 */
[----:B0-----:R-:W2:Y:S04]  /*8c5c0*/  LDL.LU.64 R40, [R1+0x1410] ;  /* 0x0014100001287983 */ /* 0x001ea80000300a00 */
[----:B-1----:R-:W2:Y:S04]  /*8c5d0*/  LDL.LU.64 R42, [R1+0x1418] ;  /* 0x00141800012a7983 */ /* 0x002ea80000300a00 */
[----:B------:R-:W2:Y:S04]  /*8c5e0*/  LDL.LU.64 R44, [R1+0x1400] ;  /* 0x00140000012c7983 */ /* 0x000ea80000300a00 */
[----:B------:R-:W2:Y:S04]  /*8c5f0*/  LDL.LU.64 R46, [R1+0x1408] ;  /* 0x00140800012e7983 */ /* 0x000ea80000300a00 */
[----:B----4-:R-:W4:Y:S04]  /*8c600*/  LDL.LU.64 R8, [R1+0x13f0] ;  /* 0x0013f00001087983 */ /* 0x010f280000300a00 */
[----:B------:R-:W4:Y:S04]  /*8c610*/  LDL.LU.64 R10, [R1+0x13f8] ;  /* 0x0013f800010a7983 */ /* 0x000f280000300a00 */
[----:B------:R-:W2:Y:S04]  /*8c620*/  LDL.LU R53, [R1+0x1fc8] ;  /* 0x001fc80001357983 */ /* 0x000ea80000300800 */
[----:B------:R-:W2:Y:S04]  /*8c630*/  LDL.LU R5, [R1+0x1fc4] ;  /* 0x001fc40001057983 */ /* 0x000ea80000300800 */
[----:B------:R-:W2:Y:S04]  /*8c640*/  LDL.LU R56, [R1+0x1fd0] ;  /* 0x001fd00001387983 */ /* 0x000ea80000300800 */
[----:B------:R-:W2:Y:S04]  /*8c650*/  LDL.LU R6, [R1+0x1fcc] ;  /* 0x001fcc0001067983 */ /* 0x000ea80000300800 */
[----:B------:R-:W2:Y:S04]  /*8c660*/  LDL.LU R57, [R1+0x1fd8] ;  /* 0x001fd80001397983 */ /* 0x000ea80000300800 */
[----:B------:R-:W2:Y:S04]  /*8c670*/  LDL.LU R7, [R1+0x1fd4] ;  /* 0x001fd40001077983 */ /* 0x000ea80000300800 */
[----:B------:R-:W-:Y:S04]  /*8c680*/  STL.64 [R1+0x9028], R14 ;  /* 0x0090280e01007387 */ /* 0x000fe80000100a00 */
[----:B------:R0:W-:Y:S04]  /*8c690*/  STL.64 [R1+0x9020], R12 ;  /* 0x0090200c01007387 */ /* 0x0001e80000100a00 */
[----:B0-----:R-:W4:Y:S04]  /*8c6a0*/  LDL.LU.64 R12, [R1+0x1430] ;  /* 0x00143000010c7983 */ /* 0x001f280000300a00 */
[----:B------:R-:W4:Y:S01]  /*8c6b0*/  LDL.LU.64 R14, [R1+0x1438] ;  /* 0x00143800010e7983 */ /* 0x000f220000300a00 */
[----:B---3--:R-:W-:-:S15]  /*8c6c0*/  HMMA.16816.F32 R20, R32, R16, R20 ;  /* 0x000000102014723c */ /* 0x008fde0000001814 */
[----:B------:R-:W-:-:S08]  /*8c6d0*/  NOP ;  /* 0x0000000000007918 */ /* 0x000fd00000000000 */
[----:B------:R-:W-:Y:S04]  /*8c6e0*/  STL.64 [R1+0x220], R20 ;  /* 0x0002201401007387 */ /* 0x000fe80000100a00 */
[----:B------:R0:W-:Y:S04]  /*8c6f0*/  STL.64 [R1+0x228], R22 ;  /* 0x0002281601007387 */ /* 0x0001e80000100a00 */
[----:B0-----:R-:W2:Y:S04]  /*8c700*/  LDL.LU.64 R22, [R1+0x9070] ;  /* 0x0090700001167983 */ /* 0x001ea80000300a00 */
[----:B------:R-:W3:Y:S04]  /*8c710*/  LDL.LU.64 R20, [R1+0x9068] ;  /* 0x0090680001147983 */ /* 0x000ee80000300a00 */
[----:B------:R-:W-:Y:S04]  /*8c720*/  STL.64 [R1+0x9038], R18 ;  /* 0x0090381201007387 */ /* 0x000fe80000100a00 */
[----:B------:R-:W-:Y:S01]  /*8c730*/  STL.64 [R1+0x9030], R16 ;  /* 0x0090301001007387 */ /* 0x000fe20000100a00 */
[----:B----4-:R-:W-:-:S15]  /*8c740*/  HMMA.16816.F32 R12, R32, R18, R12 ;  /* 0x00000012200c723c */ /* 0x010fde000000180c */
[----:B------:R-:W-:-:S08]  /*8c750*/  NOP ;  /* 0x0000000000007918 */ /* 0x000fd00000000000 */
[----:B------:R-:W-:Y:S04]  /*8c760*/  STL.64 [R1+0x210], R12 ;  /* 0x0002100c01007387 */ /* 0x000fe80000100a00 */
[----:B------:R2:W-:Y:S01]  /*8c770*/  STL.64 [R1+0x218], R14 ;  /* 0x0002180e01007387 */ /* 0x0005e20000100a00 */
[----:B------:R-:W-:Y:S01]  /*8c780*/  HMMA.16816.F32 R8, R32, R26, R8 ;  /* 0x0000001a2008723c */ /* 0x000fe20000001808 */
[----:B------:R-:W-:Y:S02]  /*8c790*/  IMAD.MOV.U32 R54, RZ, RZ, R29 ;  /* 0x000000ffff367224 */ /* 0x000fe400078e001d */
[----:B------:R-:W-:-:S03]  /*8c7a0*/  IMAD.MOV.U32 R55, RZ, RZ, R37 ;  /* 0x000000ffff377224 */ /* 0x000fc600078e0025 */
[C---:B--2---:R-:W-:Y:S01]  /*8c7b0*/  HMMA.16816.F32 R12, R32.reuse, R22, R40 ;  /* 0x00000016200c723c */ /* 0x044fe20000001828 */
[----:B------:R-:W2:Y:S05]  /*8c7c0*/  LDL.LU.64 R40, [R1+0x13e0] ;  /* 0x0013e00001287983 */ /* 0x000eaa0000300a00 */
[----:B---3--:R-:W-:-:S15]  /*8c7d0*/  HMMA.16816.F32 R16, R32, R20, R48 ;  /* 0x000000142010723c */ /* 0x008fde0000001830 */
[----:B------:R-:W-:-:S08]  /*8c7e0*/  NOP ;  /* 0x0000000000007918 */ /* 0x000fd00000000000 */
[----:B------:R-:W-:Y:S04]  /*8c7f0*/  STL.64 [R1+0x5c0], R16 ;  /* 0x0005c01001007387 */ /* 0x000fe80000100a00 */
[----:B------:R-:W-:Y:S04]  /*8c800*/  STL.64 [R1+0x5c8], R18 ;  /* 0x0005c81201007387 */ /* 0x000fe80000100a00 */
[----:B------:R-:W2:Y:S04]  /*8c810*/  LDL.LU.64 R42, [R1+0x13e8] ;  /* 0x0013e800012a7983 */ /* 0x000ea80000300a00 */
[----:B------:R-:W-:Y:S04]  /*8c820*/  STL.64 [R1+0x5d0], R12 ;  /* 0x0005d00c01007387 */ /* 0x000fe80000100a00 */
[----:B------:R0:W-:Y:S04]  /*8c830*/  STL.64 [R1+0x5d8], R14 ;  /* 0x0005d80e01007387 */ /* 0x0001e80000100a00 */
[----:B------:R-:W3:Y:S01]  /*8c840*/  LDL.64 R58, [R1+0x28] ;  /* 0x00002800013a7983 */ /* 0x000ee20000100a00 */
[----:B0-----:R-:W-:Y:S03]  /*8c850*/  HMMA.16816.F32 R12, R32, R24, R44 ;  /* 0x00000018200c723c */ /* 0x001fe6000000182c */
[----:B------:R-:W-:Y:S01]  /*8c860*/  STL.64 [R1+0x9048], R22 ;  /* 0x0090481601007387 */ /* 0x000fe20000100a00 */
[----:B------:R-:W-:-:S03]  /*8c870*/  IMAD.MOV.U32 R48, RZ, RZ, R36 ;  /* 0x000000ffff307224 */ /* 0x000fc600078e0024 */
[----:B------:R-:W-:Y:S04]  /*8c880*/  STL.64 [R1+0x9040], R20 ;  /* 0x0090401401007387 */ /* 0x000fe80000100a00 */
[----:B------:R-:W4:Y:S01]  /*8c890*/  LDL.64 R50, [R1+0x8] ;  /* 0x0000080001327983 */ /* 0x000f220000100a00 */
[----:B------:R-:W-:-:S11]  /*8c8a0*/  IMAD.MOV.U32 R49, RZ, RZ, R28 ;  /* 0x000000ffff317224 */ /* 0x000fd600078e001c */
[----:B------:R0:W-:Y:S04]  /*8c8b0*/  STL.64 [R1+0x5e0], R12 ;  /* 0x0005e00c01007387 */ /* 0x0001e80000100a00 */
[----:B------:R1:W-:Y:S04]  /*8c8c0*/  STL.64 [R1+0x5e8], R14 ;  /* 0x0005e80e01007387 */ /* 0x0003e80000100a00 */
[----:B------:R-:W3:Y:S04]  /*8c8d0*/  LDL.LU R36, [R1+0x9064] ;  /* 0x0090640001247983 */ /* 0x000ee80000300800 */
[----:B------:R1:W-:Y:S04]  /*8c8e0*/  STL.64 [R1+0x5f0], R8 ;  /* 0x0005f00801007387 */ /* 0x0003e80000100a00 */
[----:B------:R1:W-:Y:S04]  /*8c8f0*/  STL.64 [R1+0x5f8], R10 ;  /* 0x0005f80a01007387 */ /* 0x0003e80000100a00 */
[----:B------:R-:W2:Y:S04]  /*8c900*/  LDL.LU R28, [R1+0x9060] ;  /* 0x00906000011c7983 */ /* 0x000ea80000300800 */
[----:B0-----:R-:W4:Y:S04]  /*8c910*/  LDL.LU.64 R12, [R1+0x13b0] ;  /* 0x0013b000010c7983 */ /* 0x001f280000300a00 */
[----:B-1----:R-:W4:Y:S04]  /*8c920*/  LDL.LU.64 R14, [R1+0x13b8] ;  /* 0x0013b800010e7983 */ /* 0x002f280000300a00 */
[----:B------:R-:W2:Y:S01]  /*8c930*/  LDL.LU R29, [R1+0x905c] ;  /* 0x00905c00011d7983 */ /* 0x000ea20000300800 */
[----:B------:R-:W-:-:S03]  /*8c940*/  IMAD.MOV.U32 R18, RZ, RZ, R30 ;  /* 0x000000ffff127224 */ /* 0x000fc600078e001e */
[----:B------:R-:W3:Y:S01]  /*8c950*/  LDL.LU R37, [R1+0x9058] ;  /* 0x0090580001257983 */ /* 0x000ee20000300800 */
[----:B------:R-:W-:-:S03]  /*8c960*/  IMAD.MOV.U32 R19, RZ, RZ, R31 ;  /* 0x000000ffff137224 */ /* 0x000fc600078e001f */
[----:B------:R-:W3:Y:S04]  /*8c970*/  LDL.LU.64 R8, [R1+0x1390] ;  /* 0x0013900001087983 */ /* 0x000ee80000300a00 */
[----:B------:R-:W3:Y:S04]  /*8c980*/  LDL.LU.64 R10, [R1+0x1398] ;  /* 0x00139800010a7983 */ /* 0x000ee80000300a00 */
[----:B------:R-:W4:Y:S04]  /*8c990*/  LDL.LU R30, [R1+0x9054] ;  /* 0x00905400011e7983 */ /* 0x000f280000300800 */
[----:B------:R-:W4:Y:S04]  /*8c9a0*/  LDL.LU R31, [R1+0x9050] ;  /* 0x00905000011f7983 */ /* 0x000f280000300800 */
[----:B------:R-:W4:Y:S04]  /*8c9b0*/  LDL.LU.64 R44, [R1+0x1370] ;  /* 0x00137000012c7983 */ /* 0x000f280000300a00 */
[----:B------:R-:W4:Y:S01]  /*8c9c0*/  LDL.LU.64 R46, [R1+0x1378] ;  /* 0x00137800012e7983 */ /* 0x000f220000300a00 */
[----:B------:R-:W-:-:S02]  /*8c9d0*/  IMAD R6, R6, 0x100, R56 ;  /* 0x0000010006067824 */ /* 0x000fc400078e0238 */
[----:B------:R-:W-:Y:S01]  /*8c9e0*/  IMAD R7, R7, 0x100, R57 ;  /* 0x0000010007077824 */ /* 0x000fe200078e0239 */
[C---:B--2---:R-:W-:Y:S06]  /*8c9f0*/  HMMA.16816.F32 R20, R32.reuse, R28, R40 ;  /* 0x0000001c2014723c */ /* 0x044fec0000001828 */
[C---:B---3--:R-:W-:Y:S06]  /*8ca00*/  HMMA.16816.F32 R8, R32.reuse, R36, R8 ;  /* 0x000000242008723c */ /* 0x048fec0000001808 */
[C---:B----4-:R-:W-:Y:S11]  /*8ca10*/  HMMA.16816.F32 R12, R32.reuse, R30, R12 ;  /* 0x0000001e200c723c */ /* 0x050ff6000000180c */
[----:B------:R0:W-:Y:S04]  /*8ca20*/  STL.64 [R1+0x600], R20 ;  /* 0x0006001401007387 */ /* 0x0001e80000100a00 */
[----:B------:R1:W-:Y:S04]  /*8ca30*/  STL.64 [R1+0x608], R22 ;  /* 0x0006081601007387 */ /* 0x0003e80000100a00 */
[----:B------:R-:W-:Y:S04]  /*8ca40*/  STL [R1+0x8fbc], R28 ;  /* 0x008fbc1c01007387 */ /* 0x000fe80000100800 */
[----:B------:R-:W-:Y:S04]  /*8ca50*/  STL [R1+0x8fb8], R29 ;  /* 0x008fb81d01007387 */ /* 0x000fe80000100800 */
[----:B------:R-:W2:Y:S04]  /*8ca60*/  LDL.LU.64 R40, [R1+0x1360] ;  /* 0x0013600001287983 */ /* 0x000ea80000300a00 */
[----:B------:R-:W2:Y:S04]  /*8ca70*/  LDL.LU.64 R42, [R1+0x1368] ;  /* 0x00136800012a7983 */ /* 0x000ea80000300a00 */
[----:B------:R3:W-:Y:S04]  /*8ca80*/  STL.64 [R1+0x610], R12 ;  /* 0x0006100c01007387 */ /* 0x0007e80000100a00 */
[----:B------:R4:W-:Y:S04]  /*8ca90*/  STL.64 [R1+0x618], R14 ;  /* 0x0006180e01007387 */ /* 0x0009e80000100a00 */
[----:B0-----:R-:W2:Y:S04]  /*8caa0*/  LDL.LU.64 R20, [R1+0x1350] ;  /* 0x0013500001147983 */ /* 0x001ea80000300a00 */
[----:B-1----:R-:W2:Y:S04]  /*8cab0*/  LDL.LU.64 R22, [R1+0x1358] ;  /* 0x0013580001167983 */ /* 0x002ea80000300a00 */
[----:B------:R0:W-:Y:S04]  /*8cac0*/  STL.64 [R1+0x630], R8 ;  /* 0x0006300801007387 */ /* 0x0001e80000100a00 */
[----:B------:R1:W-:Y:S04]  /*8cad0*/  STL.64 [R1+0x638], R10 ;  /* 0x0006380a01007387 */ /* 0x0003e80000100a00 */
[----:B---3--:R-:W3:Y:S04]  /*8cae0*/  LDL.LU.64 R12, [R1+0x1340] ;  /* 0x00134000010c7983 */ /* 0x008ee80000300a00 */
[----:B----4-:R-:W3:Y:S01]  /*8caf0*/  LDL.LU.64 R14, [R1+0x1348] ;  /* 0x00134800010e7983 */ /* 0x010ee20000300a00 */
[----:B------:R-:W-:Y:S03]  /*8cb00*/  HMMA.16816.F32 R32, R32, R58, R44 ;  /* 0x0000003a2020723c */ /* 0x000fe6000000182c */
[----:B0-----:R-:W4:Y:S04]  /*8cb10*/  LDL.LU.64 R8, [R1+0x1330] ;  /* 0x0013300001087983 */ /* 0x001f280000300a00 */
[----:B-1----:R-:W4:Y:S01]  /*8cb20*/  LDL.LU.64 R10, [R1+0x1338] ;  /* 0x00133800010a7983 */ /* 0x002f220000300a00 */
[----:B------:R-:W-:-:S02]  /*8cb30*/  IMAD.MOV.U32 R28, RZ, RZ, R58 ;  /* 0x000000ffff1c7224 */ /* 0x000fc400078e003a */
[----:B------:R-:W-:-:S13]  /*8cb40*/  IMAD.MOV.U32 R29, RZ, RZ, R59 ;  /* 0x000000ffff1d7224 */ /* 0x000fda00078e003b */
[----:B------:R-:W-:Y:S04]  /*8cb50*/  STL.64 [R1+0x620], R32 ;  /* 0x0006202001007387 */ /* 0x000fe80000100a00 */
[----:B------:R0:W-:Y:S04]  /*8cb60*/  STL.64 [R1+0x628], R34 ;  /* 0x0006282201007387 */ /* 0x0001e80000100a00 */
[----:B------:R-:W4:Y:S04]  /*8cb70*/  LDL.LU.64 R56, [R1+0x1320] ;  /* 0x0013200001387983 */ /* 0x000f280000300a00 */
[----:B------:R-:W4:Y:S04]  /*8cb80*/  LDL.LU.64 R58, [R1+0x1328] ;  /* 0x00132800013a7983 */ /* 0x000f280000300a00 */
[----:B0-----:R-:W4:Y:S01]  /*8cb90*/  LDL R34, [R1] ;  /* 0x0000000001227983 */ /* 0x001f220000100800 */
[----:B------:R-:W-:-:S02]  /*8cba0*/  IMAD R4, R4, 0x100, R52 ;  /* 0x0000010004047824 */ /* 0x000fc400078e0234 */
[----:B------:R-:W-:Y:S01]  /*8cbb0*/  IMAD R5, R5, 0x100, R53 ;  /* 0x0000010005057824 */ /* 0x000fe200078e0235 */
[----:B------:R-:W-:Y:S01]  /*8cbc0*/  F2FP.F16.E5M2.UNPACK_B R6, R6 ;  /* 0x00000006ff06723e */ /* 0x000fe200020004ff */
[----:B------:R-:W4:Y:S01]  /*8cbd0*/  LDL.LU.64 R44, [R1+0x1310] ;  /* 0x00131000012c7983 */ /* 0x000f220000300a00 */
[----:B------:R-:W-:Y:S02]  /*8cbe0*/  F2FP.F16.E5M2.UNPACK_B R4, R4 ;  /* 0x00000004ff04723e */ /* 0x000fe400020004ff */
[----:B------:R-:W-:Y:S01]  /*8cbf0*/  F2FP.F16.E5M2.UNPACK_B R5, R5 ;  /* 0x00000005ff05723e */ /* 0x000fe200020004ff */
[----:B------:R-:W4:Y:S01]  /*8cc00*/  LDL.LU.64 R46, [R1+0x1318] ;  /* 0x00131800012e7983 */ /* 0x000f220000300a00 */
[----:B------:R-:W-:-:S03]  /*8cc10*/  F2FP.F16.E5M2.UNPACK_B R7, R7 ;  /* 0x00000007ff07723e */ /* 0x000fc600020004ff */
[----:B------:R-:W4:Y:S01]  /*8cc20*/  LDL.LU.64 R52, [R1+0x1300] ;  /* 0x0013000001347983 */ /* 0x000f220000300a00 */
[----:B------:R-:W-:Y:S02]  /*8cc30*/  IMAD.MOV.U32 R35, RZ, RZ, R0 ;  /* 0x000000ffff237224 */ /* 0x000fe400078e0000 */
[----:B------:R-:W-:Y:S01]  /*8cc40*/  IMAD.MOV.U32 R0, RZ, RZ, R51 ;  /* 0x000000ffff007224 */ /* 0x000fe200078e0033 */
[C---:B--2---:R-:W-:Y:S01]  /*8cc50*/  HMMA.16816.F32 R40, R4.reuse, R54, R40 ;  /* 0x000000360428723c */ /* 0x044fe20000001828 */
[----:B------:R-:W2:Y:S05]  /*8cc60*/  LDL.LU.64 R54, [R1+0x1308] ;  /* 0x0013080001367983 */ /* 0x000eaa0000300a00 */
[C---:B------:R-:W-:Y:S06]  /*8cc70*/  HMMA.16816.F32 R16, R4.reuse, R18, R20 ;  /* 0x000000120410723c */ /* 0x040fec0000001814 */
[C---:B---3--:R-:W-:Y:S06]  /*8cc80*/  HMMA.16816.F32 R12, R4.reuse, R48, R12 ;  /* 0x00000030040c723c */ /* 0x048fec000000180c */
[C---:B----4-:R-:W-:Y:S05]  /*8cc90*/  HMMA.16816.F32 R8, R4.reuse, R50, R8 ;  /* 0x000000320408723c */ /* 0x050fea0000001808 */
[----:B------:R0:W-:Y:S04]  /*8cca0*/  STL.64 [R1+0x640], R40 ;  /* 0x0006402801007387 */ /* 0x0001e80000100a00 */
[----:B------:R1:W-:Y:S04]  /*8ccb0*/  STL.64 [R1+0x648], R42 ;  /* 0x0006482a01007387 */ /* 0x0003e80000100a00 */
[----:B0-----:R-:W3:Y:S04]  /*8ccc0*/  LDL.LU.64 R40, [R1+0x12f0] ;  /* 0x0012f00001287983 */ /* 0x001ee80000300a00 */
[----:B-1----:R-:W3:Y:S04]  /*8ccd0*/  LDL.LU.64 R42, [R1+0x12f8] ;  /* 0x0012f800012a7983 */ /* 0x002ee80000300a00 */
[----:B------:R-:W4:Y:S04]  /*8cce0*/  LDL.LU.64 R22, [R1+0x9048] ;  /* 0x0090480001167983 */ /* 0x000f280000300a00 */
[----:B------:R-:W4:Y:S04]  /*8ccf0*/  LDL.LU.64 R20, [R1+0x9040] ;  /* 0x0090400001147983 */ /* 0x000f280000300a00 */
[----:B------:R-:W-:Y:S04]  /*8cd00*/  STL.64 [R1+0x650], R16 ;  /* 0x0006501001007387 */ /* 0x000fe80000100a00 */
[----:B------:R0:W-:Y:S01]  /*8cd10*/  STL.64 [R1+0x658], R18 ;  /* 0x0006581201007387 */ /* 0x0001e20000100a00 */
[C---:B------:R-:W-:Y:S03]  /*8cd20*/  HMMA.16816.F32 R32, R4.reuse, R34, R56 ;  /* 0x000000220420723c */ /* 0x040fe60000001838 */
[----:B0-----:R-:W4:Y:S04]  /*8cd30*/  LDL.LU.64 R18, [R1+0x9038] ;  /* 0x0090380001127983 */ /* 0x001f280000300a00 */
[----:B------:R-:W4:Y:S04]  /*8cd40*/  LDL.LU.64 R16, [R1+0x9030] ;  /* 0x0090300001107983 */ /* 0x000f280000300a00 */
[----:B------:R-:W-:Y:S04]  /*8cd50*/  STL.64 [R1+0x660], R12 ;  /* 0x0006600c01007387 */ /* 0x000fe80000100a00 */
[----:B------:R0:W-:Y:S04]  /*8cd60*/  STL.64 [R1+0x668], R14 ;  /* 0x0006680e01007387 */ /* 0x0001e80000100a00 */
[----:B0-----:R-:W4:Y:S04]  /*8cd70*/  LDL.LU.64 R14, [R1+0x9028] ;  /* 0x00902800010e7983 */ /* 0x001f280000300a00 */
[----:B------:R-:W4:Y:S04]  /*8cd80*/  LDL.LU.64 R12, [R1+0x9020] ;  /* 0x00902000010c7983 */ /* 0x000f280000300a00 */
[----:B------:R0:W-:Y:S04]  /*8cd90*/  STL.64 [R1+0x670], R8 ;  /* 0x0006700801007387 */ /* 0x0001e80000100a00 */
[----:B------:R1:W-:Y:S04]  /*8cda0*/  STL.64 [R1+0x678], R10 ;  /* 0x0006780a01007387 */ /* 0x0003e80000100a00 */
[----:B0-----:R-:W4:Y:S04]  /*8cdb0*/  LDL.LU.64 R8, [R1+0x12e0] ;  /* 0x0012e00001087983 */ /* 0x001f280000300a00 */
[----:B-1----:R-:W4:Y:S04]  /*8cdc0*/  LDL.LU.64 R10, [R1+0x12e8] ;  /* 0x0012e800010a7983 */ /* 0x002f280000300a00 */
        /* <DEDUP_REMOVED lines=15> */
[----:B--2---:R-:W-:-:S15]  /*8cec0*/  HMMA.16816.F32 R52, R4, R58, R52 ;  /* 0x0000003a0434723c */ /* 0x004fde0000001834 */
[----:B------:R-:W-:-:S08]  /*8ced0*/  NOP ;  /* 0x0000000000007918 */ /* 0x000fd00000000000 */
[----:B------:R-:W-:Y:S04]  /*8cee0*/  STL.64 [R1+0x6a0], R52 ;  /* 0x0006a03401007387 */ /* 0x000fe80000100a00 */
[----:B------:R0:W-:Y:S04]  /*8cef0*/  STL.64 [R1+0x6a8], R54 ;  /* 0x0006a83601007387 */ /* 0x0001e80000100a00 */
[----:B0-----:R-:W4:Y:S04]  /*8cf00*/  LDL.LU.64 R54, [R1+0x9008] ;  /* 0x0090080001367983 */ /* 0x001f280000300a00 */
[----:B------:R-:W2:Y:S01]  /*8cf10*/  LDL.LU.64 R52, [R1+0x9000] ;  /* 0x0090000001347983 */ /* 0x000ea20000300a00 */
        /* <DEDUP_REMOVED lines=8> */
[----:B0-----:R-:W3:Y:S04]  /*8cfa0*/  LDL.LU.64 R56, [R1+0x1270] ;  /* 0x0012700001387983 */ /* 0x001ee80000300a00 */
[----:B------:R-:W3:Y:S01]  /*8cfb0*/  LDL.LU.64 R58, [R1+0x1278] ;  /* 0x00127800013a7983 */ /* 0x000ee20000300a00 */
[C---:B----4-:R-:W-:Y:S06]  /*8cfc0*/  HMMA.16816.F32 R8, R4.reuse, R54, R8 ;  /* 0x000000360408723c */ /* 0x050fec0000001808 */
[----:B--2---:R-:W-:-:S15]  /*8cfd0*/  HMMA.16816.F32 R48, R4, R52, R48 ;  /* 0x000000340430723c */ /* 0x004fde0000001830 */
[----:B------:R-:W-:-:S02]  /*8cfe0*/  NOP ;  /* 0x0000000000007918 */ /* 0x000fc40000000000 */
[----:B------:R-:W-:Y:S04]  /*8cff0*/  STL.64 [R1+0x6c0], R8 ;  /* 0x0006c00801007387 */ /* 0x000fe80000100a00 */
[----:B------:R0:W-:Y:S04]  /*8d000*/  STL.64 [R1+0x6c8], R10 ;  /* 0x0006c80a01007387 */ /* 0x0001e80000100a00 */
[----:B0-----:R-:W2:Y:S04]  /*8d010*/  LDL.LU.64 R10, [R1+0x8ff8] ;  /* 0x008ff800010a7983 */ /* 0x001ea80000300a00 */
[----:B------:R-:W4:Y:S04]  /*8d020*/  LDL.LU.64 R8, [R1+0x8ff0] ;  /* 0x008ff00001087983 */ /* 0x000f280000300a00 */
[----:B------:R-:W-:Y:S04]  /*8d030*/  STL.64 [R1+0x6d0], R48 ;  /* 0x0006d03001007387 */ /* 0x000fe80000100a00 */
[----:B------:R0:W-:Y:S04]  /*8d040*/  STL.64 [R1+0x6d8], R50 ;  /* 0x0006d83201007387 */ /* 0x0001e80000100a00 */
[----:B0-----:R-:W3:Y:S04]  /*8d050*/  LDL.LU.64 R50, [R1+0x8fe8] ;  /* 0x008fe80001327983 */ /* 0x001ee80000300a00 */
[----:B------:R-:W2:Y:S04]  /*8d060*/  LDL.LU.64 R48, [R1+0x8fe0] ;  /* 0x008fe00001307983 */ /* 0x000ea80000300a00 */
        /* <DEDUP_REMOVED lines=8> */
[----:B0-----:R-:W3:Y:S01]  /*8d0f0*/  LDL.LU.64 R46, [R1+0x8fd8] ;  /* 0x008fd800012e7983 */ /* 0x001ee20000300a00 */
[----:B--2---:R-:W-:Y:S03]  /*8d100*/  HMMA.16816.F32 R32, R4, R48, R32 ;  /* 0x000000300420723c */ /* 0x004fe60000001820 */
[----:B------:R-:W2:-:S15]  /*8d110*/  LDL.LU.64 R44, [R1+0x8fd0] ;  /* 0x008fd000012c7983 */ /* 0x000e9e0000300a00 */
[----:B------:R-:W-:-:S05]  /*8d120*/  NOP ;  /* 0x0000000000007918 */ /* 0x000fca0000000000 */
[----:B------:R0:W-:Y:S04]  /*8d130*/  STL.64 [R1+0x6f0], R32 ;  /* 0x0006f02001007387 */ /* 0x0001e80000100a00 */
[----:B------:R1:W-:Y:S04]  /*8d140*/  STL.64 [R1+0x6f8], R34 ;  /* 0x0006f82201007387 */ /* 0x0003e80000100a00 */
[----:B0-----:R-:W4:Y:S04]  /*8d150*/  LDL.LU.64 R32, [R1+0x1260] ;  /* 0x0012600001207983 */ /* 0x001f280000300a00 */
[----:B-1----:R-:W4:Y:S04]  /*8d160*/  LDL.LU.64 R34, [R1+0x1268] ;  /* 0x0012680001227983 */ /* 0x002f280000300a00 */
[----:B------:R-:W-:Y:S04]  /*8d170*/  STL.64 [R1+0x8f48], R50 ;  /* 0x008f483201007387 */ /* 0x000fe80000100a00 */
[----:B------:R0:W-:Y:S04]  /*8d180*/  STL.64 [R1+0x8f40], R48 ;  /* 0x008f403001007387 */ /* 0x0001e80000100a00 */
[----:B0-----:R-:W2:Y:S04]  /*8d190*/  LDL.LU.64 R48, [R1+0x1290] ;  /* 0x0012900001307983 */ /* 0x001ea80000300a00 */
[----:B------:R-:W2:Y:S01]  /*8d1a0*/  LDL.LU.64 R50, [R1+0x1298] ;  /* 0x0012980001327983 */ /* 0x000ea20000300a00 */
[----:B---3--:R-:W-:-:S15]  /*8d1b0*/  HMMA.16816.F32 R40, R4, R46, R40 ;  /* 0x0000002e0428723c */ /* 0x008fde0000001828 */
[----:B------:R-:W-:-:S08]  /*8d1c0*/  NOP ;  /* 0x0000000000007918 */ /* 0x000fd00000000000 */
[----:B------:R-:W-:Y:S04]  /*8d1d0*/  STL.64 [R1+0x700], R40 ;  /* 0x0007002801007387 */ /* 0x000fe80000100a00 */
[----:B------:R0:W-:Y:S04]  /*8d1e0*/  STL.64 [R1+0x708], R42 ;  /* 0x0007082a01007387 */ /* 0x0001e80000100a00 */
[----:B0-----:R-:W4:Y:S04]  /*8d1f0*/  LDL.LU.64 R42, [R1+0x8fc8] ;  /* 0x008fc800012a7983 */ /* 0x001f280000300a00 */
[----:B------:R-:W3:Y:S01]  /*8d200*/  LDL.LU.64 R40, [R1+0x8fc0] ;  /* 0x008fc00001287983 */ /* 0x000ee20000300a00 */
[----:B--2---:R-:W-:Y:S03]  /*8d210*/  HMMA.16816.F32 R48, R4, R44, R48 ;  /* 0x0000002c0430723c */ /* 0x004fe60000001830 */
[----:B------:R-:W-:Y:S04]  /*8d220*/  STL.64 [R1+0x8f80], R46 ;  /* 0x008f802e01007387 */ /* 0x000fe80000100a00 */
[----:B------:R-:W-:-:S15]  /*8d230*/  STL.64 [R1+0x8f78], R44 ;  /* 0x008f782c01007387 */ /* 0x000fde0000100a00 */
[----:B------:R-:W-:-:S01]  /*8d240*/  NOP ;  /* 0x0000000000007918 */ /* 0x000fc20000000000 */
[----:B------:R-:W-:Y:S04]  /*8d250*/  STL.64 [R1+0x710], R48 ;  /* 0x0007103001007387 */ /* 0x000fe80000100a00 */
[----:B------:R4:W-:Y:S02]  /*8d260*/  STL.64 [R1+0x718], R50 ;  /* 0x0007183201007387 */ /* 0x0009e40000100a00 */
[C---:B----4-:R-:W-:Y:S06]  /*8d270*/  HMMA.16816.F32 R48, R4.reuse, R42, R52 ;  /* 0x0000002a0430723c */ /* 0x050fec0000001834 */
[----:B---3--:R-:W-:Y:S01]  /*8d280*/  HMMA.16816.F32 R44, R4, R40, R56 ;  /* 0x00000028042c723c */ /* 0x008fe20000001838 */
[----:B------:R-:W2:-:S15]  /*8d290*/  LDL.LU.64 R56, [R1+0x1250] ;  /* 0x0012500001387983 */ /* 0x000e9e0000300a00 */
[----:B------:R-:W-:-:S01]  /*8d2a0*/  NOP ;  /* 0x0000000000007918 */ /* 0x000fc20000000000 */
[----:B------:R0:W-:Y:S04]  /*8d2b0*/  STL.64 [R1+0x720], R48 ;  /* 0x0007203001007387 */ /* 0x0001e80000100a00 */
[----:B------:R1:W-:Y:S04]  /*8d2c0*/  STL.64 [R1+0x728], R50 ;  /* 0x0007283201007387 */ /* 0x0003e80000100a00 */
[----:B------:R-:W2:Y:S04]  /*8d2d0*/  LDL.LU.64 R58, [R1+0x1258] ;  /* 0x00125800013a7983 */ /* 0x000ea80000300a00 */
[----:B------:R3:W-:Y:S04]  /*8d2e0*/  STL.64 [R1+0x730], R44 ;  /* 0x0007302c01007387 */ /* 0x0007e80000100a00 */
[----:B------:R4:W-:Y:S04]  /*8d2f0*/  STL.64 [R1+0x738], R46 ;  /* 0x0007382e01007387 */ /* 0x0009e80000100a00 */
[----:B0-----:R-:W2:Y:S04]  /*8d300*/  LDL.LU.64 R48, [R1+0x1240] ;  /* 0x0012400001307983 */ /* 0x001ea80000300a00 */
[----:B-1----:R-:W2:Y:S04]  /*8d310*/  LDL.LU.64 R50, [R1+0x1248] ;  /* 0x0012480001327983 */ /* 0x002ea80000300a00 */
[----:B---3--:R-:W3:Y:S04]  /*8d320*/  LDL.LU.64 R44, [R1+0x1230] ;  /* 0x00123000012c7983 */ /* 0x008ee80000300a00 */
[----:B----4-:R-:W3:Y:S01]  /*8d330*/  LDL.LU.64 R46, [R1+0x1238] ;  /* 0x00123800012e7983 */ /* 0x010ee20000300a00 */
[C---:B------:R-:W-:Y:S03]  /*8d340*/  HMMA.16816.F32 R32, R4.reuse, R38, R32 ;  /* 0x000000260420723c */ /* 0x040fe60000001820 */
[----:B------:R-:W-:Y:S04]  /*8d350*/  STL.64 [R1+0x8f90], R42 ;  /* 0x008f902a01007387 */ /* 0x000fe80000100a00 */
[----:B------:R0:W-:Y:S04]  /*8d360*/  STL.64 [R1+0x8f88], R40 ;  /* 0x008f882801007387 */ /* 0x0001e80000100a00 */
[----:B0-----:R-:W4:Y:S04]  /*8d370*/  LDL.LU.64 R40, [R1+0x1220] ;  /* 0x0012200001287983 */ /* 0x001f280000300a00 */
[----:B------:R-:W4:Y:S08]  /*8d380*/  LDL.LU.64 R42, [R1+0x1228] ;  /* 0x00122800012a7983 */ /* 0x000f300000300a00 */
[----:B------:R0:W-:Y:S04]  /*8d390*/  STL.64 [R1+0x740], R32 ;  /* 0x0007402001007387 */ /* 0x0001e80000100a00 */
[----:B------:R1:W-:Y:S04]  /*8d3a0*/  STL.64 [R1+0x748], R34 ;  /* 0x0007482201007387 */ /* 0x0003e80000100a00 */
[----:B------:R-:W4:Y:S04]  /*8d3b0*/  LDL.LU R52, [R1+0x1fe0] ;  /* 0x001fe00001347983 */ /* 0x000f280000300800 */
[----:B0-----:R-:W4:Y:S04]  /*8d3c0*/  LDL.LU R32, [R1+0x1fdc] ;  /* 0x001fdc0001207983 */ /* 0x001f280000300800 */
[----:B------:R-:W4:Y:S04]  /*8d3d0*/  LDL.LU R53, [R1+0x1fe8] ;  /* 0x001fe80001357983 */ /* 0x000f280000300800 */
[----:B------:R-:W4:Y:S04]  /*8d3e0*/  LDL.LU R33, [R1+0x1fe4] ;  /* 0x001fe40001217983 */ /* 0x000f280000300800 */
[----:B------:R-:W4:Y:S04]  /*8d3f0*/  LDL.LU R60, [R1+0x1ff0] ;  /* 0x001ff000013c7983 */ /* 0x000f280000300800 */
[----:B-1----:R-:W4:Y:S04]  /*8d400*/  LDL.LU R34, [R1+0x1fec] ;  /* 0x001fec0001227983 */ /* 0x002f280000300800 */
[----:B------:R-:W4:Y:S04]  /*8d410*/  LDL.LU R61, [R1+0x1ff8] ;  /* 0x001ff800013d7983 */ /* 0x000f280000300800 */
[----:B------:R-:W4:Y:S04]  /*8d420*/  LDL.LU R35, [R1+0x1ff4] ;  /* 0x001ff40001237983 */ /* 0x000f280000300800 */
[----:B------:R-:W-:Y:S04]  /*8d430*/  STL.64 [R1+0x8fb0], R38 ;  /* 0x008fb02601007387 */ /* 0x000fe80000100a00 */
[----:B------:R3:W-:Y:S01]  /*8d440*/  STL.64 [R1+0x8fa8], R36 ;  /* 0x008fa82401007387 */ /* 0x0007e20000100a00 */
[C---:B--2---:R-:W-:Y:S06]  /*8d450*/  HMMA.16816.F32 R56, R4.reuse, R2, R56 ;  /* 0x000000020438723c */ /* 0x044fec0000001838 */
[C---:B------:R-:W-:Y:S06]  /*8d460*/  HMMA.16816.F32 R48, R4.reuse, R8, R48 ;  /* 0x000000080430723c */ /* 0x040fec0000001830 */
[C---:B---3--:R-:W-:Y:S11]  /*8d470*/  HMMA.16816.F32 R36, R4.reuse, R10, R44 ;  /* 0x0000000a0424723c */ /* 0x048ff6000000182c */
[----:B------:R0:W-:Y:S04]  /*8d480*/  STL.64 [R1+0x750], R56 ;  /* 0x0007503801007387 */ /* 0x0001e80000100a00 */
[----:B------:R1:W-:Y:S04]  /*8d490*/  STL.64 [R1+0x758], R58 ;  /* 0x0007583a01007387 */ /* 0x0003e80000100a00 */
[----:B0-----:R-:W2:Y:S04]  /*8d4a0*/  LDL.LU.64 R56, [R1+0x11f0] ;  /* 0x0011f00001387983 */ /* 0x001ea80000300a00 */
[----:B------:R0:W-:Y:S04]  /*8d4b0*/  STL.64 [R1+0x760], R48 ;  /* 0x0007603001007387 */ /* 0x0001e80000100a00 */
[----:B------:R3:W-:Y:S04]  /*8d4c0*/  STL.64 [R1+0x768], R50 ;  /* 0x0007683201007387 */ /* 0x0007e80000100a00 */
[----:B-1----:R-:W2:Y:S04]  /*8d4d0*/  LDL.LU.64 R58, [R1+0x11f8] ;  /* 0x0011f800013a7983 */ /* 0x002ea80000300a00 */
[----:B------:R-:W-:Y:S04]  /*8d4e0*/  STL.64 [R1+0x770], R36 ;  /* 0x0007702401007387 */ /* 0x000fe80000100a00 */
[----:B------:R-:W-:Y:S04]  /*8d4f0*/  STL.64 [R1+0x778], R38 ;  /* 0x0007782601007387 */ /* 0x000fe80000100a00 */
[----:B0-----:R-:W2:Y:S04]  /*8d500*/  LDL.LU.64 R48, [R1+0x11e0] ;  /* 0x0011e00001307983 */ /* 0x001ea80000300a00 */
[----:B---3--:R-:W3:Y:S04]  /*8d510*/  LDL.LU.64 R50, [R1+0x11e8] ;  /* 0x0011e80001327983 */ /* 0x008ee80000300a00 */
[----:B------:R-:W-:Y:S04]  /*8d520*/  STL.64 [R1+0x8f28], R10 ;  /* 0x008f280a01007387 */ /* 0x000fe80000100a00 */
[----:B------:R0:W-:Y:S04]  /*8d530*/  STL.64 [R1+0x8f20], R8 ;  /* 0x008f200801007387 */ /* 0x0001e80000100a00 */
[----:B0-----:R-:W2:Y:S04]  /*8d540*/  LDL.LU.64 R8, [R1+0x1210] ;  /* 0x0012100001087983 */ /* 0x001ea80000300a00 */
[----:B------:R-:W2:Y:S01]  /*8d550*/  LDL.LU.64 R10, [R1+0x1218] ;  /* 0x00121800010a7983 */ /* 0x000ea20000300a00 */
[----:B----4-:R-:W-:Y:S03]  /*8d560*/  HMMA.16816.F32 R36, R4, R12, R40 ;  /* 0x0000000c0424723c */ /* 0x010fe60000001828 */
[----:B------:R-:W4:Y:S04]  /*8d570*/  LDL.LU.64 R44, [R1+0x11d0] ;  /* 0x0011d000012c7983 */ /* 0x000f280000300a00 */
[----:B------:R-:W4:-:S15]  /*8d580*/  LDL.LU.64 R46, [R1+0x11d8] ;  /* 0x0011d800012e7983 */ /* 0x000f1e0000300a00 */
[----:B------:R-:W-:-:S01]  /*8d590*/  NOP ;  /* 0x0000000000007918 */ /* 0x000fc20000000000 */
[----:B------:R0:W-:Y:S04]  /*8d5a0*/  STL.64 [R1+0x780], R36 ;  /* 0x0007802401007387 */ /* 0x0001e80000100a00 */
[----:B------:R1:W-:Y:S04]  /*8d5b0*/  STL.64 [R1+0x788], R38 ;  /* 0x0007882601007387 */ /* 0x0003e80000100a00 */
[----:B------:R-:W3:Y:S04]  /*8d5c0*/  LDL.LU.64 R40, [R1+0x11c0] ;  /* 0x0011c00001287983 */ /* 0x000ee80000300a00 */
[----:B------:R-:W3:Y:S04]  /*8d5d0*/  LDL.LU.64 R42, [R1+0x11c8] ;  /* 0x0011c800012a7983 */ /* 0x000ee80000300a00 */
[----:B0-----:R-:W3:Y:S04]  /*8d5e0*/  LDL.LU.64 R36, [R1+0x11b0] ;  /* 0x0011b00001247983 */ /* 0x001ee80000300a00 */
[----:B-1----:R-:W3:Y:S01]  /*8d5f0*/  LDL.LU.64 R38, [R1+0x11b8] ;  /* 0x0011b80001267983 */ /* 0x002ee20000300a00 */
        /* <DEDUP_REMOVED lines=10> */
[----:B------:R-:W-:Y:S01]  /*8d6a0*/  IMAD.MOV.U32 R54, RZ, RZ, R28 ;  /* 0x000000ffff367224 */ /* 0x000fe200078e001c */
[----:B----4-:R-:W-:Y:S01]  /*8d6b0*/  HMMA.16816.F32 R44, R4, R22, R44 ;  /* 0x00000016042c723c */ /* 0x010fe2000000182c */
[----:B------:R-:W-:-:S05]  /*8d6c0*/  IMAD.MOV.U32 R55, RZ, RZ, R29 ;  /* 0x000000ffff377224 */ /* 0x000fca00078e001d */
[----:B---3--:R-:W-:-:S15]  /*8d6d0*/  HMMA.16816.F32 R12, R4, R16, R12 ;  /* 0x00000010040c723c */ /* 0x008fde000000180c */
[----:B------:R-:W-:-:S08]  /*8d6e0*/  NOP ;  /* 0x0000000000007918 */ /* 0x000fd00000000000 */
[----:B------:R-:W-:Y:S04]  /*8d6f0*/  STL.64 [R1+0x7a0], R12 ;  /* 0x0007a00c01007387 */ /* 0x000fe80000100a00 */
[----:B------:R0:W-:Y:S02]  /*8d700*/  STL.64 [R1+0x7a8], R14 ;  /* 0x0007a80e01007387 */ /* 0x0001e40000100a00 */
[----:B0-----:R-:W-:Y:S06]  /*8d710*/  HMMA.16816.F32 R12, R4, R18, R56 ;  /* 0x00000012040c723c */ /* 0x001fec0000001838 */
[----:B------:R-:W-:Y:S04]  /*8d720*/  STL.64 [R1+0x8fa0], R18 ;  /* 0x008fa01201007387 */ /* 0x000fe80000100a00 */
[----:B------:R0:W-:-:S13]  /*8d730*/  STL.64 [R1+0x8f98], R16 ;  /* 0x008f981001007387 */ /* 0x0001da0000100a00 */
[----:B------:R-:W-:Y:S04]  /*8d740*/  STL.64 [R1+0x7b0], R12 ;  /* 0x0007b00c01007387 */ /* 0x000fe80000100a00 */
[----:B------:R1:W-:Y:S01]  /*8d750*/  STL.64 [R1+0x7b8], R14 ;  /* 0x0007b80e01007387 */ /* 0x0003e20000100a00 */
[C---:B0-----:R-:W-:Y:S03]  /*8d760*/  HMMA.16816.F32 R16, R4.reuse, R24, R40 ;  /* 0x000000180410723c */ /* 0x041fe60000001828 */
[----:B------:R-:W2:Y:S03]  /*8d770*/  LDL.LU R28, [R1+0x8fbc] ;  /* 0x008fbc00011c7983 */ /* 0x000ea60000300800 */
[----:B-1----:R-:W-:-:S15]  /*8d780*/  HMMA.16816.F32 R12, R4, R20, R48 ;  /* 0x00000014040c723c */ /* 0x002fde0000001830 */
[----:B------:R-:W-:-:S08]  /*8d790*/  NOP ;  /* 0x0000000000007918 */ /* 0x000fd00000000000 */
[----:B------:R-:W-:Y:S04]  /*8d7a0*/  STL.64 [R1+0x7c0], R12 ;  /* 0x0007c00c01007387 */ /* 0x000fe80000100a00 */
[----:B------:R0:W-:Y:S04]  /*8d7b0*/  STL.64 [R1+0x7c8], R14 ;  /* 0x0007c80e01007387 */ /* 0x0001e80000100a00 */
[----:B------:R-:W2:Y:S04]  /*8d7c0*/  LDL.LU R29, [R1+0x8fb8] ;  /* 0x008fb800011d7983 */ /* 0x000ea80000300800 */
[----:B------:R-:W3:Y:S01]  /*8d7d0*/  LDL.64 R56, [R1+0x20] ;  /* 0x0000200001387983 */ /* 0x000ee20000100a00 */
[----:B0-----:R-:W-:Y:S03]  /*8d7e0*/  HMMA.16816.F32 R12, R4, R26, R36 ;  /* 0x0000001a040c723c */ /* 0x001fe60000001824 */
[----:B------:R-:W4:Y:S04]  /*8d7f0*/  LDL.64 R58, [R1+0x18] ;  /* 0x00001800013a7983 */ /* 0x000f280000100a00 */
[----:B------:R0:W-:Y:S04]  /*8d800*/  STL.64 [R1+0x7d0], R44 ;  /* 0x0007d02c01007387 */ /* 0x0001e80000100a00 */
[----:B------:R1:W-:Y:S04]  /*8d810*/  STL.64 [R1+0x7d8], R46 ;  /* 0x0007d82e01007387 */ /* 0x0003e80000100a00 */
[----:B------:R-:W-:Y:S04]  /*8d820*/  STL.64 [R1+0x7e0], R16 ;  /* 0x0007e01001007387 */ /* 0x000fe80000100a00 */
[----:B------:R-:W-:Y:S04]  /*8d830*/  STL.64 [R1+0x7e8], R18 ;  /* 0x0007e81201007387 */ /* 0x000fe80000100a00 */
[----:B------:R1:W-:Y:S04]  /*8d840*/  STL.64 [R1+0x7f0], R12 ;  /* 0x0007f00c01007387 */ /* 0x0003e80000100a00 */
[----:B------:R1:W-:Y:S04]  /*8d850*/  STL.64 [R1+0x7f8], R14 ;  /* 0x0007f80e01007387 */ /* 0x0003e80000100a00 */
[----:B------:R-:W3:Y:S04]  /*8d860*/  LDL.LU.64 R36, [R1+0x810] ;  /* 0x0008100001247983 */ /* 0x000ee80000300a00 */
[----:B------:R-:W3:Y:S01]  /*8d870*/  LDL.LU.64 R38, [R1+0x818] ;  /* 0x0008180001267983 */ /* 0x000ee20000300a00 */
[----:B------:R-:W-:-:S02]  /*8d880*/  IMAD R34, R34, 0x100, R60 ;  /* 0x0000010022227824 */ /* 0x000fc400078e023c */
[----:B------:R-:W-:Y:S01]  /*8d890*/  IMAD R35, R35, 0x100, R61 ;  /* 0x0000010023237824 */ /* 0x000fe200078e023d */
[----:B--2---:R-:W-:-:S15]  /*8d8a0*/  HMMA.16816.F32 R8, R4, R28, R8 ;  /* 0x0000001c0408723c */ /* 0x004fde0000001808 */
[----:B------:R-:W-:-:S08]  /*8d8b0*/  NOP ;  /* 0x0000000000007918 */ /* 0x000fd00000000000 */
[----:B------:R2:W-:Y:S04]  /*8d8c0*/  STL.64 [R1+0x800], R8 ;  /* 0x0008000801007387 */ /* 0x0005e80000100a00 */
[----:B------:R4:W-:Y:S04]  /*8d8d0*/  STL.64 [R1+0x808], R10 ;  /* 0x0008080a01007387 */ /* 0x0009e80000100a00 */
[----:B------:R-:W-:Y:S01]  /*8d8e0*/  STL [R1+0x8f18], R28 ;  /* 0x008f181c01007387 */ /* 0x000fe20000100800 */
[----:B---3--:R-:W-:Y:S03]  /*8d8f0*/  HMMA.16816.F32 R36, R4, R30, R36 ;  /* 0x0000001e0424723c */ /* 0x008fe60000001824 */
[----:B------:R-:W-:Y:S04]  /*8d900*/  STL [R1+0x8f14], R29 ;  /* 0x008f141d01007387 */ /* 0x000fe80000100800 */
[----:B0-----:R-:W3:Y:S04]  /*8d910*/  LDL.LU.64 R44, [R1+0x830] ;  /* 0x00083000012c7983 */ /* 0x001ee80000300a00 */
[----:B-1----:R-:W3:Y:S04]  /*8d920*/  LDL.LU.64 R46, [R1+0x838] ;  /* 0x00083800012e7983 */ /* 0x002ee80000300a00 */
[----:B------:R-:W3:Y:S04]  /*8d930*/  LDL.LU.64 R12, [R1+0x820] ;  /* 0x00082000010c7983 */ /* 0x000ee80000300a00 */
[----:B------:R-:W3:Y:S04]  /*8d940*/  LDL.LU.64 R14, [R1+0x828] ;  /* 0x00082800010e7983 */ /* 0x000ee80000300a00 */
[----:B------:R-:W3:Y:S04]  /*8d950*/  LDL.64 R50, [R1+0x10] ;  /* 0x0000100001327983 */ /* 0x000ee80000100a00 */
[----:B------:R-:W3:Y:S04]  /*8d960*/  LDL R42, [R1+0x8] ;  /* 0x00000800012a7983 */ /* 0x000ee80000100800 */
[----:B------:R-:W3:Y:S04]  /*8d970*/  LDL.LU.64 R16, [R1+0x840] ;  /* 0x0008400001107983 */ /* 0x000ee80000300a00 */
[----:B------:R-:W3:Y:S04]  /*8d980*/  LDL.LU.64 R18, [R1+0x848] ;  /* 0x0008480001127983 */ /* 0x000ee80000300a00 */
[----:B--2---:R-:W2:Y:S04]  /*8d990*/  LDL.LU.64 R8, [R1+0x850] ;  /* 0x0008500001087983 */ /* 0x004ea80000300a00 */
[----:B----4-:R-:W2:Y:S04]  /*8d9a0*/  LDL.LU.64 R10, [R1+0x858] ;  /* 0x00085800010a7983 */ /* 0x010ea80000300a00 */
[----:B------:R-:W4:Y:S04]  /*8d9b0*/  LDL.64 R60, [R1] ;  /* 0x00000000013c7983 */ /* 0x000f280000100a00 */
[----:B------:R-:W-:Y:S04]  /*8d9c0*/  STL.64 [R1+0x810], R36 ;  /* 0x0008102401007387 */ /* 0x000fe80000100a00 */
[----:B------:R0:W-:Y:S04]  /*8d9d0*/  STL.64 [R1+0x818], R38 ;  /* 0x0008182601007387 */ /* 0x0001e80000100a00 */
[----:B0-----:R-:W4:Y:S04]  /*8d9e0*/  LDL.LU.64 R38, [R1+0x8fb0] ;  /* 0x008fb00001267983 */ /* 0x001f280000300a00 */
[----:B------:R-:W3:Y:S04]  /*8d9f0*/  LDL.LU.64 R36, [R1+0x8fa8] ;  /* 0x008fa80001247983 */ /* 0x000ee80000300a00 */
[----:B------:R-:W-:Y:S04]  /*8da00*/  STL [R1+0x8f0c], R30 ;  /* 0x008f0c1e01007387 */ /* 0x000fe80000100800 */
[----:B------:R3:W-:Y:S01]  /*8da10*/  STL [R1+0x8f08], R31 ;  /* 0x008f081f01007387 */ /* 0x0007e20000100800 */
[----:B------:R-:W-:-:S02]  /*8da20*/  IMAD R32, R32, 0x100, R52 ;  /* 0x0000010020207824 */ /* 0x000fc400078e0234 */
[----:B------:R-:W-:Y:S01]  /*8da30*/  IMAD R33, R33, 0x100, R53 ;  /* 0x0000010021217824 */ /* 0x000fe200078e0235 */
[----:B------:R-:W-:Y:S02]  /*8da40*/  F2FP.F16.E5M2.UNPACK_B R34, R34 ;  /* 0x00000022ff22723e */ /* 0x000fe400020004ff */
[----:B------:R-:W-:Y:S02]  /*8da50*/  F2FP.F16.E5M2.UNPACK_B R32, R32 ;  /* 0x00000020ff20723e */ /* 0x000fe400020004ff */
[----:B------:R-:W-:Y:S02]  /*8da60*/  F2FP.F16.E5M2.UNPACK_B R33, R33 ;  /* 0x00000021ff21723e */ /* 0x000fe400020004ff */
[----:B------:R-:W-:Y:S01]  /*8da70*/  F2FP.F16.E5M2.UNPACK_B R35, R35 ;  /* 0x00000023ff23723e */ /* 0x000fe200020004ff */
[C---:B---3--:R-:W-:Y:S06]  /*8da80*/  HMMA.16816.F32 R28, R4.reuse, R36, R44 ;  /* 0x00000024041c723c */ /* 0x048fec000000182c */
[----:B------:R-:W-:Y:S01]  /*8da90*/  HMMA.16816.F32 R4, R4, R54, R12 ;  /* 0x000000360404723c */ /* 0x000fe2000000180c */
[----:B------:R-:W-:Y:S04]  /*8daa0*/  STL [R1+0x8f10], R36 ;  /* 0x008f102401007387 */ /* 0x000fe80000100800 */
[----:B------:R-:W-:-:S12]  /*8dab0*/  STL [R1+0x8f04], R37 ;  /* 0x008f042501007387 */ /* 0x000fd80000100800 */
[----:B------:R-:W-:Y:S04]  /*8dac0*/  STL.64 [R1+0x830], R28 ;  /* 0x0008301c01007387 */ /* 0x000fe80000100a00 */
[----:B------:R-:W-:Y:S04]  /*8dad0*/  STL.64 [R1+0x838], R30 ;  /* 0x0008381e01007387 */ /* 0x000fe80000100a00 */
[----:B------:R-:W3:Y:S04]  /*8dae0*/  LDL.LU.64 R12, [R1+0x860] ;  /* 0x00086000010c7983 */ /* 0x000ee80000300a00 */
[----:B------:R-:W3:Y:S04]  /*8daf0*/  LDL.LU.64 R14, [R1+0x868] ;  /* 0x00086800010e7983 */ /* 0x000ee80000300a00 */
[----:B------:R-:W-:Y:S04]  /*8db00*/  STL.64 [R1+0x820], R4 ;  /* 0x0008200401007387 */ /* 0x000fe80000100a00 */
[----:B------:R0:W-:Y:S02]  /*8db10*/  STL.64 [R1+0x828], R6 ;  /* 0x0008280601007387 */ /* 0x0001e40000100a00 */
[----:B0-----:R-:W-:-:S15]  /*8db20*/  HMMA.16816.F32 R4, R32, R56, R16 ;  /* 0x000000382004723c */ /* 0x001fde0000001810 */
[----:B------:R-:W-:-:S08]  /*8db30*/  NOP ;  /* 0x0000000000007918 */ /* 0x000fd00000000000 */
[----:B------:R-:W-:Y:S04]  /*8db40*/  STL.64 [R1+0x840], R4 ;  /* 0x0008400401007387 */ /* 0x000fe80000100a00 */
[----:B------:R2:W-:Y:S02]  /*8db50*/  STL.64 [R1+0x848], R6 ;  /* 0x0008480601007387 */ /* 0x0005e40000100a00 */
[----:B--2---:R-:W-:-:S15]  /*8db60*/  HMMA.16816.F32 R4, R32, R58, R8 ;  /* 0x0000003a2004723c */ /* 0x004fde0000001808 */
[----:B------:R-:W-:-:S08]  /*8db70*/  NOP ;  /* 0x0000000000007918 */ /* 0x000fd00000000000 */
[----:B------:R-:W-:Y:S04]  /*8db80*/  STL.64 [R1+0x850], R4 ;  /* 0x0008500401007387 */ /* 0x000fe80000100a00 */
[----:B------:R3:W-:Y:S04]  /*8db90*/  STL.64 [R1+0x858], R6 ;  /* 0x0008580601007387 */ /* 0x0007e80000100a00 */
[----:B------:R-:W2:Y:S04]  /*8dba0*/  LDL.LU.64 R16, [R1+0x870] ;  /* 0x0008700001107983 */ /* 0x000ea80000300a00 */
[----:B------:R-:W2:Y:S04]  /*8dbb0*/  LDL.LU.64 R18, [R1+0x878] ;  /* 0x0008780001127983 */ /* 0x000ea80000300a00 */
[----:B------:R-:W2:Y:S04]  /*8dbc0*/  LDL.LU.64 R44, [R1+0x880] ;  /* 0x00088000012c7983 */ /* 0x000ea80000300a00 */
[----:B------:R-:W2:Y:S01]  /*8dbd0*/  LDL.LU.64 R46, [R1+0x888] ;  /* 0x00088800012e7983 */ /* 0x000ea20000300a00 */
[----:B------:R-:W-:-:S02]  /*8dbe0*/  IMAD.MOV.U32 R43, RZ, RZ, R0 ;  /* 0x000000ffff2b7224 */ /* 0x000fc400078e0000 */
[----:B------:R-:W-:Y:S02]  /*8dbf0*/  IMAD.MOV.U32 R36, RZ, RZ, R56 ;  /* 0x000000ffff247224 */ /* 0x000fe400078e0038 */
[----:B------:R-:W-:Y:S02]  /*8dc00*/  IMAD.MOV.U32 R30, RZ, RZ, R57 ;  /* 0x000000ffff1e7224 */ /* 0x000fe400078e0039 */
[----:B------:R-:W-:Y:S01]  /*8dc10*/  IMAD.MOV.U32 R31, RZ, RZ, R58 ;  /* 0x000000ffff1f7224 */ /* 0x000fe200078e003a */
[----:B------:R-:W2:Y:S01]  /*8dc20*/  LDL.LU.64 R56, [R1+0x890] ;  /* 0x0008900001387983 */ /* 0x000ea20000300a00 */
[----:B------:R-:W-:-:S03]  /*8dc30*/  IMAD.MOV.U32 R37, RZ, RZ, R59 ;  /* 0x000000ffff257224 */ /* 0x000fc600078e003b */
[----:B------:R-:W2:Y:S04]  /*8dc40*/  LDL.LU.64 R58, [R1+0x898] ;  /* 0x00089800013a7983 */ /* 0x000ea80000300a00 */
[----:B------:R-:W2:Y:S04]  /*8dc50*/  LDL.LU.64 R52, [R1+0x8a0] ;  /* 0x0008a00001347983 */ /* 0x000ea80000300a00 */
[----:B------:R-:W2:Y:S04]  /*8dc60*/  LDL.LU.64 R54, [R1+0x8a8] ;  /* 0x0008a80001367983 */ /* 0x000ea80000300a00 */
[----:B------:R-:W2:Y:S01]  /*8dc70*/  LDL.LU.64 R8, [R1+0x8b0] ;  /* 0x0008b00001087983 */ /* 0x000ea20000300a00 */
[----:B------:R-:W-:-:S03]  /*8dc80*/  IMAD.MOV.U32 R0, RZ, RZ, R51 ;  /* 0x000000ffff007224 */ /* 0x000fc600078e0033 */
[----:B------:R-:W2:Y:S04]  /*8dc90*/  LDL.LU.64 R10, [R1+0x8b8] ;  /* 0x0008b800010a7983 */ /* 0x000ea80000300a00 */
[----:B------:R-:W2:Y:S01]  /*8dca0*/  LDL.LU.64 R48, [R1+0x8c0] ;  /* 0x0008c00001307983 */ /* 0x000ea20000300a00 */
[----:B----4-:R-:W-:Y:S02]  /*8dcb0*/  IMAD.MOV.U32 R28, RZ, RZ, R60 ;  /* 0x000000ffff1c7224 */ /* 0x010fe400078e003c */
[----:B------:R-:W-:Y:S01]  /*8dcc0*/  IMAD.MOV.U32 R29, RZ, RZ, R61 ;  /* 0x000000ffff1d7224 */ /* 0x000fe200078e003d */
[----:B---3--:R-:W-:-:S15]  /*8dcd0*/  HMMA.16816.F32 R4, R32, R50, R12 ;  /* 0x000000322004723c */ /* 0x008fde000000180c */
[----:B------:R-:W-:-:S08]  /*8dce0*/  NOP ;  /* 0x0000000000007918 */ /* 0x000fd00000000000 */
[----:B------:R0:W-:Y:S04]  /*8dcf0*/  STL.64 [R1+0x860], R4 ;  /* 0x0008600401007387 */ /* 0x0001e80000100a00 */
[----:B------:R1:W-:Y:S04]  /*8dd00*/  STL.64 [R1+0x868], R6 ;  /* 0x0008680601007387 */ /* 0x0003e80000100a00 */
[----:B------:R-:W3:Y:S04]  /*8dd10*/  LDL.LU.64 R50, [R1+0x8c8] ;  /* 0x0008c80001327983 */ /* 0x000ee80000300a00 */
[----:B------:R-:W4:Y:S04]  /*8dd20*/  LDL.LU.64 R12, [R1+0x8e0] ;  /* 0x0008e000010c7983 */ /* 0x000f280000300a00 */
[----:B------:R-:W4:Y:S04]  /*8dd30*/  LDL.LU.64 R14, [R1+0x8e8] ;  /* 0x0008e800010e7983 */ /* 0x000f280000300a00 */
[----:B0-----:R-:W4:Y:S04]  /*8dd40*/  LDL.LU.64 R4, [R1+0x8f0] ;  /* 0x0008f00001047983 */ /* 0x001f280000300a00 */
[----:B-1----:R-:W4:Y:S01]  /*8dd50*/  LDL.LU.64 R6, [R1+0x8f8] ;  /* 0x0008f80001067983 */ /* 0x002f220000300a00 */
[C---:B--2---:R-:W-:Y:S03]  /*8dd60*/  HMMA.16816.F32 R40, R32.reuse, R42, R16 ;  /* 0x0000002a2028723c */ /* 0x044fe60000001810 */
[----:B------:R-:W2:Y:S04]  /*8dd70*/  LDL.LU.64 R18, [R1+0x8fa0] ;  /* 0x008fa00001127983 */ /* 0x000ea80000300a00 */
[----:B------:R-:W2:Y:S01]  /*8dd80*/  LDL.LU.64 R16, [R1+0x8f98] ;  /* 0x008f980001107983 */ /* 0x000ea20000300a00 */
[----:B------:R-:W-:-:S15]  /*8dd90*/  HMMA.16816.F32 R44, R32, R60, R44 ;  /* 0x0000003c202c723c */ /* 0x000fde000000182c */
[----:B------:R-:W-:Y:S04]  /*8dda0*/  STL.64 [R1+0x870], R40 ;  /* 0x0008702801007387 */ /* 0x000fe80000100a00 */
[----:B------:R0:W-:Y:S04]  /*8ddb0*/  STL.64 [R1+0x878], R42 ;  /* 0x0008782a01007387 */ /* 0x0001e80000100a00 */
[----:B0-----:R-:W2:Y:S04]  /*8ddc0*/  LDL.LU.64 R42, [R1+0x8f90] ;  /* 0x008f9000012a7983 */ /* 0x001ea80000300a00 */
[----:B------:R-:W2:Y:S04]  /*8ddd0*/  LDL.LU.64 R40, [R1+0x8f88] ;  /* 0x008f880001287983 */ /* 0x000ea80000300a00 */
[----:B------:R-:W-:Y:S04]  /*8dde0*/  STL.64 [R1+0x880], R44 ;  /* 0x0008802c01007387 */ /* 0x000fe80000100a00 */
[----:B------:R0:W-:Y:S04]  /*8ddf0*/  STL.64 [R1+0x888], R46 ;  /* 0x0008882e01007387 */ /* 0x0001e80000100a00 */
[----:B0-----:R-:W4:Y:S04]  /*8de00*/  LDL.LU.64 R46, [R1+0x8f80] ;  /* 0x008f8000012e7983 */ /* 0x001f280000300a00 */
[----:B------:R-:W2:Y:S04]  /*8de10*/  LDL.LU.64 R44, [R1+0x8f78] ;  /* 0x008f7800012c7983 */ /* 0x000ea80000300a00 */
[----:B------:R-:W3:Y:S02]  /*8de20*/  LDL.LU.64 R60, [R1+0x8f70] ;  /* 0x008f7000013c7983 */ /* 0x000ee40000300a00 */
[----:B---3--:R-:W-:-:S15]  /*8de30*/  HMMA.16816.F32 R56, R32, R60, R56 ;  /* 0x0000003c2038723c */ /* 0x008fde0000001838 */
[----:B------:R-:W-:-:S08]  /*8de40*/  NOP ;  /* 0x0000000000007918 */ /* 0x000fd00000000000 */
[----:B------:R-:W-:Y:S04]  /*8de50*/  STL.64 [R1+0x890], R56 ;  /* 0x0008903801007387 */ /* 0x000fe80000100a00 */
[----:B------:R0:W-:Y:S04]  /*8de60*/  STL.64 [R1+0x898], R58 ;  /* 0x0008983a01007387 */ /* 0x0001e80000100a00 */
[----:B0-----:R-:W3:Y:S04]  /*8de70*/  LDL.LU.64 R58, [R1+0x8f68] ;  /* 0x008f6800013a7983 */ /* 0x001ee80000300a00 */
[----:B------:R-:W4:Y:S01]  /*8de80*/  LDL.LU.64 R56, [R1+0x8f60] ;  /* 0x008f600001387983 */ /* 0x000f220000300a00 */
[----:B---3--:R-:W-:-:S15]  /*8de90*/  HMMA.16816.F32 R52, R32, R58, R52 ;  /* 0x0000003a2034723c */ /* 0x008fde0000001834 */
[----:B------:R-:W-:-:S08]  /*8dea0*/  NOP ;  /* 0x0000000000007918 */ /* 0x000fd00000000000 */
[----:B------:R-:W-:Y:S04]  /*8deb0*/  STL.64 [R1+0x8a0], R52 ;  /* 0x0008a03401007387 */ /* 0x000fe80000100a00 */
[----:B------:R0:W-:Y:S04]  /*8dec0*/  STL.64 [R1+0x8a8], R54 ;  /* 0x0008a83601007387 */ /* 0x0001e80000100a00 */
[----:B0-----:R-:W3:Y:S01]  /*8ded0*/  LDL.LU.64 R54, [R1+0x8f58] ;  /* 0x008f580001367983 */ /* 0x001ee20000300a00 */
[----:B----4-:R-:W-:Y:S03]  /*8dee0*/  HMMA.16816.F32 R8, R32, R56, R8 ;  /* 0x000000382008723c */ /* 0x010fe60000001808 */
[----:B------:R-:W4:-:S15]  /*8def0*/  LDL.LU.64 R52, [R1+0x8f50] ;  /* 0x008f500001347983 */ /* 0x000f1e0000300a00 */
[----:B------:R-:W-:-:S05]  /*8df00*/  NOP ;  /* 0x0000000000007918 */ /* 0x000fca0000000000 */
[----:B------:R0:W-:Y:S04]  /*8df10*/  STL.64 [R1+0x8b0], R8 ;  /* 0x0008b00801007387 */ /* 0x0001e80000100a00 */
[----:B------:R1:W-:Y:S04]  /*8df20*/  STL.64 [R1+0x8b8], R10 ;  /* 0x0008b80a01007387 */ /* 0x0003e80000100a00 */
[----:B0-----:R-:W2:Y:S04]  /*8df30*/  LDL.LU.64 R8, [R1+0x900] ;  /* 0x0009000001087983 */ /* 0x001ea80000300a00 */
[----:B-1----:R-:W2:Y:S04]  /*8df40*/  LDL.LU.64 R10, [R1+0x908] ;  /* 0x00090800010a7983 */ /* 0x002ea80000300a00 */
        /* <DEDUP_REMOVED lines=8> */
[----:B0-----:R-:W3:Y:S04]  /*8dfd0*/  LDL.LU.64 R50, [R1+0x8f48] ;  /* 0x008f480001327983 */ /* 0x001ee80000300a00 */
[----:B------:R-:W3:Y:S01]  /*8dfe0*/  LDL.LU.64 R48, [R1+0x8f40] ;  /* 0x008f400001307983 */ /* 0x000ee20000300a00 */
[C---:B----4-:R-:W-:Y:S03]  /*8dff0*/  HMMA.16816.F32 R56, R32.reuse, R52, R56 ;  /* 0x000000342038723c */ /* 0x050fe60000001838 */
[----:B------:R-:W-:Y:S04]  /*8e000*/  STL.64 [R1+0x8e90], R54 ;  /* 0x008e903601007387 */ /* 0x000fe80000100a00 */
[----:B------:R-:W-:Y:S01]  /*8e010*/  STL.64 [R1+0x8e88], R52 ;  /* 0x008e883401007387 */ /* 0x000fe20000100a00 */
[----:B--2---:R-:W-:-:S15]  /*8e020*/  HMMA.16816.F32 R8, R32, R46, R8 ;  /* 0x0000002e2008723c */ /* 0x004fde0000001808 */
[----:B------:R0:W-:Y:S04]  /*8e030*/  STL.64 [R1+0x8d0], R56 ;  /* 0x0008d03801007387 */ /* 0x0001e80000100a00 */
[----:B------:R1:W-:Y:S04]  /*8e040*/  STL.64 [R1+0x8d8], R58 ;  /* 0x0008d83a01007387 */ /* 0x0003e80000100a00 */
[----:B0-----:R-:W2:Y:S01]  /*8e050*/  LDL.LU.64 R56, [R1+0x920] ;  /* 0x0009200001387983 */ /* 0x001ea20000300a00 */
[C---:B---3--:R-:W-:Y:S06]  /*8e060*/  HMMA.16816.F32 R12, R32.reuse, R50, R12 ;  /* 0x00000032200c723c */ /* 0x048fec000000180c */
[----:B------:R-:W-:-:S15]  /*8e070*/  HMMA.16816.F32 R4, R32, R48, R4 ;  /* 0x000000302004723c */ /* 0x000fde0000001804 */
[----:B------:R-:W-:-:S02]  /*8e080*/  NOP ;  /* 0x0000000000007918 */ /* 0x000fc40000000000 */
[----:B------:R-:W-:Y:S04]  /*8e090*/  STL.64 [R1+0x8e0], R12 ;  /* 0x0008e00c01007387 */ /* 0x000fe80000100a00 */
[----:B------:R-:W-:Y:S04]  /*8e0a0*/  STL.64 [R1+0x8e8], R14 ;  /* 0x0008e80e01007387 */ /* 0x000fe80000100a00 */
[----:B-1----:R-:W2:Y:S04]  /*8e0b0*/  LDL.LU.64 R58, [R1+0x928] ;  /* 0x00092800013a7983 */ /* 0x002ea80000300a00 */
        /* <DEDUP_REMOVED lines=8> */
[----:B------:R-:W4:Y:S04]  /*8e140*/  LDL.LU.64 R12, [R1+0x940] ;  /* 0x00094000010c7983 */ /* 0x000f280000300a00 */
[----:B------:R-:W4:Y:S04]  /*8e150*/  LDL.LU.64 R14, [R1+0x948] ;  /* 0x00094800010e7983 */ /* 0x000f280000300a00 */
[----:B------:R0:W-:Y:S04]  /*8e160*/  STL.64 [R1+0x900], R8 ;  /* 0x0009000801007387 */ /* 0x0001e80000100a00 */
[----:B------:R1:W-:Y:S04]  /*8e170*/  STL.64 [R1+0x908], R10 ;  /* 0x0009080a01007387 */ /* 0x0003e80000100a00 */
[----:B0-----:R-:W4:Y:S04]  /*8e180*/  LDL.LU.64 R8, [R1+0x950] ;  /* 0x0009500001087983 */ /* 0x001f280000300a00 */
[----:B-1----:R-:W4:Y:S04]  /*8e190*/  LDL.LU.64 R10, [R1+0x958] ;  /* 0x00095800010a7983 */ /* 0x002f280000300a00 */
[----:B------:R-:W4:Y:S04]  /*8e1a0*/  LDL.LU.64 R52, [R1+0x970] ;  /* 0x0009700001347983 */ /* 0x000f280000300a00 */
[----:B------:R-:W4:Y:S01]  /*8e1b0*/  LDL.LU.64 R54, [R1+0x978] ;  /* 0x0009780001367983 */ /* 0x000f220000300a00 */
[C---:B--2---:R-:W-:Y:S06]  /*8e1c0*/  HMMA.16816.F32 R56, R32.reuse, R42, R56 ;  /* 0x0000002a2038723c */ /* 0x044fec0000001838 */
[C---:B---3--:R-:W-:Y:S06]  /*8e1d0*/  HMMA.16816.F32 R4, R32.reuse, R40, R4 ;  /* 0x000000282004723c */ /* 0x048fec0000001804 */
[C---:B----4-:R-:W-:Y:S06]  /*8e1e0*/  HMMA.16816.F32 R48, R32.reuse, R44, R48 ;  /* 0x0000002c2030723c */ /* 0x050fec0000001830 */
[----:B------:R-:W-:-:S15]  /*8e1f0*/  HMMA.16816.F32 R12, R32, R38, R12 ;  /* 0x00000026200c723c */ /* 0x000fde000000180c */
[----:B------:R-:W-:-:S02]  /*8e200*/  NOP ;  /* 0x0000000000007918 */ /* 0x000fc40000000000 */
[----:B------:R0:W-:Y:S01]  /*8e210*/  STL.64 [R1+0x910], R48 ;  /* 0x0009103001007387 */ /* 0x0001e20000100a00 */
[C---:B------:R-:W-:Y:S03]  /*8e220*/  HMMA.16816.F32 R8, R32.reuse, R2, R8 ;  /* 0x000000022008723c */ /* 0x040fe60000001808 */
[----:B------:R1:W-:Y:S04]  /*8e230*/  STL.64 [R1+0x918], R50 ;  /* 0x0009183201007387 */ /* 0x0003e80000100a00 */
[----:B0-----:R-:W2:Y:S04]  /*8e240*/  LDL.LU.64 R48, [R1+0x980] ;  /* 0x0009800001307983 */ /* 0x001ea80000300a00 */
[----:B-1----:R-:W2:Y:S04]  /*8e250*/  LDL.LU.64 R50, [R1+0x988] ;  /* 0x0009880001327983 */ /* 0x002ea80000300a00 */
[----:B------:R-:W-:Y:S04]  /*8e260*/  STL.64 [R1+0x8e80], R46 ;  /* 0x008e802e01007387 */ /* 0x000fe80000100a00 */
[----:B------:R0:W-:Y:S04]  /*8e270*/  STL.64 [R1+0x8e78], R44 ;  /* 0x008e782c01007387 */ /* 0x0001e80000100a00 */
[----:B0-----:R-:W3:Y:S04]  /*8e280*/  LDL.LU.64 R44, [R1+0x960] ;  /* 0x00096000012c7983 */ /* 0x001ee80000300a00 */
[----:B------:R-:W3:Y:S04]  /*8e290*/  LDL.LU.64 R46, [R1+0x968] ;  /* 0x00096800012e7983 */ /* 0x000ee80000300a00 */
[----:B------:R0:W-:Y:S04]  /*8e2a0*/  STL.64 [R1+0x920], R56 ;  /* 0x0009203801007387 */ /* 0x0001e80000100a00 */
[----:B------:R-:W-:Y:S04]  /*8e2b0*/  STL.64 [R1+0x928], R58 ;  /* 0x0009283a01007387 */ /* 0x000fe80000100a00 */
[----:B0-----:R-:W4:Y:S04]  /*8e2c0*/  LDL.LU R56, [R1+0x2000] ;  /* 0x0020000001387983 */ /* 0x001f280000300800 */
[----:B------:R0:W-:Y:S04]  /*8e2d0*/  STL.64 [R1+0x930], R4 ;  /* 0x0009300401007387 */ /* 0x0001e80000100a00 */
[----:B------:R-:W-:Y:S04]  /*8e2e0*/  STL.64 [R1+0x938], R6 ;  /* 0x0009380601007387 */ /* 0x000fe80000100a00 */
[----:B0-----:R-:W4:Y:S04]  /*8e2f0*/  LDL.LU R4, [R1+0x1ffc] ;  /* 0x001ffc0001047983 */ /* 0x001f280000300800 */
[----:B------:R-:W-:Y:S04]  /*8e300*/  STL.64 [R1+0x8ec0], R42 ;  /* 0x008ec02a01007387 */ /* 0x000fe80000100a00 */
[----:B------:R0:W-:Y:S04]  /*8e310*/  STL.64 [R1+0x8eb8], R40 ;  /* 0x008eb82801007387 */ /* 0x0001e80000100a00 */
[----:B0-----:R-:W4:Y:S04]  /*8e320*/  LDL.LU.64 R40, [R1+0x990] ;  /* 0x0009900001287983 */ /* 0x001f280000300a00 */
[----:B------:R-:W4:Y:S04]  /*8e330*/  LDL.LU.64 R42, [R1+0x998] ;  /* 0x00099800012a7983 */ /* 0x000f280000300a00 */
[----:B------:R-:W-:Y:S04]  /*8e340*/  STL.64 [R1+0x940], R12 ;  /* 0x0009400c01007387 */ /* 0x000fe80000100a00 */
[----:B------:R0:W-:Y:S04]  /*8e350*/  STL.64 [R1+0x948], R14 ;  /* 0x0009480e01007387 */ /* 0x0001e80000100a00 */
[----:B0-----:R-:W4:Y:S04]  /*8e360*/  LDL.LU.64 R14, [R1+0x8f38] ;  /* 0x008f3800010e7983 */ /* 0x001f280000300a00 */
[----:B------:R-:W2:Y:S04]  /*8e370*/  LDL.LU.64 R12, [R1+0x8f30] ;  /* 0x008f3000010c7983 */ /* 0x000ea80000300a00 */
[----:B------:R-:W-:Y:S04]  /*8e380*/  STL.64 [R1+0x950], R8 ;  /* 0x0009500801007387 */ /* 0x000fe80000100a00 */
[----:B------:R0:W-:Y:S04]  /*8e390*/  STL.64 [R1+0x958], R10 ;  /* 0x0009580a01007387 */ /* 0x0001e80000100a00 */
[----:B0-----:R-:W4:Y:S04]  /*8e3a0*/  LDL.LU.64 R10, [R1+0x8f28] ;  /* 0x008f2800010a7983 */ /* 0x001f280000300a00 */
[----:B------:R-:W3:Y:S02]  /*8e3b0*/  LDL.LU.64 R8, [R1+0x8f20] ;  /* 0x008f200001087983 */ /* 0x000ee40000300a00 */
[----:B---3--:R-:W-:-:S15]  /*8e3c0*/  HMMA.16816.F32 R44, R32, R8, R44 ;  /* 0x00000008202c723c */ /* 0x008fde000000182c */
[----:B------:R-:W-:-:S08]  /*8e3d0*/  NOP ;  /* 0x0000000000007918 */ /* 0x000fd00000000000 */
[----:B------:R-:W-:Y:S04]  /*8e3e0*/  STL.64 [R1+0x960], R44 ;  /* 0x0009602c01007387 */ /* 0x000fe80000100a00 */
[----:B------:R4:W-:Y:S04]  /*8e3f0*/  STL.64 [R1+0x968], R46 ;  /* 0x0009682e01007387 */ /* 0x0009e80000100a00 */
[----:B------:R-:W3:Y:S04]  /*8e400*/  LDL.LU R57, [R1+0x2008] ;  /* 0x0020080001397983 */ /* 0x000ee80000300800 */
[----:B------:R-:W3:Y:S01]  /*8e410*/  LDL.LU R5, [R1+0x2004] ;  /* 0x0020040001057983 */ /* 0x000ee20000300800 */
[----:B----4-:R-:W-:-:S15]  /*8e420*/  HMMA.16816.F32 R44, R32, R10, R52 ;  /* 0x0000000a202c723c */ /* 0x010fde0000001834 */
[----:B------:R-:W-:-:S08]  /*8e430*/  NOP ;  /* 0x0000000000007918 */ /* 0x000fd00000000000 */
[----:B------:R-:W-:Y:S04]  /*8e440*/  STL.64 [R1+0x970], R44 ;  /* 0x0009702c01007387 */ /* 0x000fe80000100a00 */
[----:B------:R-:W-:Y:S04]  /*8e450*/  STL.64 [R1+0x978], R46 ;  /* 0x0009782e01007387 */ /* 0x000fe80000100a00 */
[----:B------:R-:W-:Y:S04]  /*8e460*/  STL.64 [R1+0x8ed0], R10 ;  /* 0x008ed00a01007387 */ /* 0x000fe80000100a00 */
[----:B------:R2:W-:Y:S04]  /*8e470*/  STL.64 [R1+0x8ec8], R8 ;  /* 0x008ec80801007387 */ /* 0x0005e80000100a00 */
[----:B------:R-:W4:Y:S04]  /*8e480*/  LDL.LU.64 R52, [R1+0x9b0] ;  /* 0x0009b00001347983 */ /* 0x000f280000300a00 */
[----:B------:R-:W4:Y:S01]  /*8e490*/  LDL.LU.64 R54, [R1+0x9b8] ;  /* 0x0009b80001367983 */ /* 0x000f220000300a00 */
[----:B--2---:R-:W-:-:S15]  /*8e4a0*/  HMMA.16816.F32 R8, R32, R12, R48 ;  /* 0x0000000c2008723c */ /* 0x004fde0000001830 */
[----:B------:R-:W-:-:S08]  /*8e4b0*/  NOP ;  /* 0x0000000000007918 */ /* 0x000fd00000000000 */
[----:B------:R-:W-:Y:S04]  /*8e4c0*/  STL.64 [R1+0x980], R8 ;  /* 0x0009800801007387 */ /* 0x000fe80000100a00 */
[----:B------:R0:W-:Y:S04]  /*8e4d0*/  STL.64 [R1+0x988], R10 ;  /* 0x0009880a01007387 */ /* 0x0001e80000100a00 */
[----:B------:R-:W2:Y:S04]  /*8e4e0*/  LDL.LU.64 R48, [R1+0x9c0] ;  /* 0x0009c00001307983 */ /* 0x000ea80000300a00 */
[----:B------:R-:W2:Y:S01]  /*8e4f0*/  LDL.LU.64 R50, [R1+0x9c8] ;  /* 0x0009c80001327983 */ /* 0x000ea20000300a00 */
[C---:B0-----:R-:W-:Y:S03]  /*8e500*/  HMMA.16816.F32 R8, R32.reuse, R14, R40 ;  /* 0x0000000e2008723c */ /* 0x041fe60000001828 */
[----:B------:R-:W3:Y:S04]  /*8e510*/  LDL.LU.64 R44, [R1+0x9d0] ;  /* 0x0009d000012c7983 */ /* 0x000ee80000300a00 */
[----:B------:R-:W3:Y:S04]  /*8e520*/  LDL.LU.64 R46, [R1+0x9d8] ;  /* 0x0009d800012e7983 */ /* 0x000ee80000300a00 */
[----:B------:R-:W3:Y:S04]  /*8e530*/  LDL.LU.64 R40, [R1+0x1160] ;  /* 0x0011600001287983 */ /* 0x000ee80000300a00 */
[----:B------:R-:W3:Y:S08]  /*8e540*/  LDL.LU.64 R42, [R1+0x1168] ;  /* 0x00116800012a7983 */ /* 0x000ef00000300a00 */
[----:B------:R0:W-:Y:S04]  /*8e550*/  STL.64 [R1+0x990], R8 ;  /* 0x0009900801007387 */ /* 0x0001e80000100a00 */
[----:B------:R1:W-:Y:S04]  /*8e560*/  STL.64 [R1+0x998], R10 ;  /* 0x0009980a01007387 */ /* 0x0003e80000100a00 */
[----:B0-----:R-:W3:Y:S04]  /*8e570*/  LDL.LU.64 R8, [R1+0x1150] ;  /* 0x0011500001087983 */ /* 0x001ee80000300a00 */
[----:B-1----:R-:W3:Y:S04]  /*8e580*/  LDL.LU.64 R10, [R1+0x1158] ;  /* 0x00115800010a7983 */ /* 0x002ee80000300a00 */
[----:B------:R-:W3:Y:S04]  /*8e590*/  LDL.LU R58, [R1+0x2010] ;  /* 0x00201000013a7983 */ /* 0x000ee80000300800 */
[----:B------:R-:W3:Y:S04]  /*8e5a0*/  LDL.LU R6, [R1+0x200c] ;  /* 0x00200c0001067983 */ /* 0x000ee80000300800 */
[----:B------:R-:W3:Y:S04]  /*8e5b0*/  LDL.LU R59, [R1+0x2018] ;  /* 0x00201800013b7983 */ /* 0x000ee80000300800 */
[----:B------:R-:W3:Y:S04]  /*8e5c0*/  LDL.LU R7, [R1+0x2014] ;  /* 0x0020140001077983 */ /* 0x000ee80000300800 */
[----:B------:R-:W-:Y:S04]  /*8e5d0*/  STL.64 [R1+0x8ee0], R14 ;  /* 0x008ee00e01007387 */ /* 0x000fe80000100a00 */
[----:B------:R0:W-:Y:S04]  /*8e5e0*/  STL.64 [R1+0x8ed8], R12 ;  /* 0x008ed80c01007387 */ /* 0x0001e80000100a00 */
[----:B0-----:R-:W4:Y:S04]  /*8e5f0*/  LDL.LU.64 R12, [R1+0x9a0] ;  /* 0x0009a000010c7983 */ /* 0x001f280000300a00 */
[----:B------:R-:W4:Y:S02]  /*8e600*/  LDL.LU.64 R14, [R1+0x9a8] ;  /* 0x0009a800010e7983 */ /* 0x000f240000300a00 */
[----:B----4-:R-:W-:-:S15]  /*8e610*/  HMMA.16816.F32 R12, R32, R16, R12 ;  /* 0x00000010200c723c */ /* 0x010fde000000180c */
[----:B------:R-:W-:-:S08]  /*8e620*/  NOP ;  /* 0x0000000000007918 */ /* 0x000fd00000000000 */
[----:B------:R-:W-:Y:S04]  /*8e630*/  STL.64 [R1+0x9a0], R12 ;  /* 0x0009a00c01007387 */ /* 0x000fe80000100a00 */
[----:B------:R0:W-:Y:S02]  /*8e640*/  STL.64 [R1+0x9a8], R14 ;  /* 0x0009a80e01007387 */ /* 0x0001e40000100a00 */
[C---:B0-----:R-:W-:Y:S06]  /*8e650*/  HMMA.16816.F32 R12, R32.reuse, R18, R52 ;  /* 0x00000012200c723c */ /* 0x041fec0000001834 */
[----:B------:R-:W-:Y:S04]  /*8e660*/  STL.64 [R1+0x8e60], R18 ;  /* 0x008e601201007387 */ /* 0x000fe80000100a00 */
[----:B------:R2:W-:Y:S02]  /*8e670*/  STL.64 [R1+0x8e58], R16 ;  /* 0x008e581001007387 */ /* 0x0005e40000100a00 */
[C---:B--2---:R-:W-:Y:S11]  /*8e680*/  HMMA.16816.F32 R16, R32.reuse, R20, R48 ;  /* 0x000000142010723c */ /* 0x044ff60000001830 */
[----:B------:R-:W-:Y:S04]  /*8e690*/  STL.64 [R1+0x9b0], R12 ;  /* 0x0009b00c01007387 */ /* 0x000fe80000100a00 */
[----:B------:R3:W-:Y:S02]  /*8e6a0*/  STL.64 [R1+0x9b8], R14 ;  /* 0x0009b80e01007387 */ /* 0x0007e40000100a00 */
[C---:B---3--:R-:W-:Y:S06]  /*8e6b0*/  HMMA.16816.F32 R12, R32.reuse, R22, R44 ;  /* 0x00000016200c723c */ /* 0x048fec000000182c */
[----:B------:R-:W-:Y:S04]  /*8e6c0*/  STL [R1+0x8e50], R23 ;  /* 0x008e501701007387 */ /* 0x000fe80000100800 */
[----:B------:R-:W-:Y:S04]  /*8e6d0*/  STL.64 [R1+0x9c0], R16 ;  /* 0x0009c01001007387 */ /* 0x000fe80000100a00 */
[----:B------:R-:W-:Y:S04]  /*8e6e0*/  STL.64 [R1+0x9c8], R18 ;  /* 0x0009c81201007387 */ /* 0x000fe80000100a00 */
[----:B------:R-:W-:Y:S01]  /*8e6f0*/  STL [R1+0x8f00], R22 ;  /* 0x008f001601007387 */ /* 0x000fe20000100800 */
[C---:B------:R-:W-:Y:S04]  /*8e700*/  HMMA.16816.F32 R8, R32.reuse, R26, R8 ;  /* 0x0000001a2008723c */ /* 0x040fe80000001808 */
[----:B------:R-:W-:Y:S04]  /*8e710*/  STL.64 [R1+0x9d0], R12 ;  /* 0x0009d00c01007387 */ /* 0x000fe80000100a00 */
[----:B------:R0:W-:Y:S02]  /*8e720*/  STL.64 [R1+0x9d8], R14 ;  /* 0x0009d80e01007387 */ /* 0x0001e40000100a00 */
[----:B0-----:R-:W-:Y:S02]  /*8e730*/  HMMA.16816.F32 R12, R32, R24, R40 ;  /* 0x00000018200c723c */ /* 0x001fe40000001828 */
[----:B------:R0:W-:Y:S04]  /*8e740*/  STL.64 [R1+0x8ef8], R20 ;  /* 0x008ef81401007387 */ /* 0x0001e80000100a00 */
[----:B------:R-:W-:-:S15]  /*8e750*/  STL [R1+0x8e4c], R25 ;  /* 0x008e4c1901007387 */ /* 0x000fde0000100800 */
[----:B------:R-:W-:-:S02]  /*8e760*/  NOP ;  /* 0x0000000000007918 */ /* 0x000fc40000000000 */
[----:B------:R-:W-:Y:S04]  /*8e770*/  STL.64 [R1+0x9e0], R12 ;  /* 0x0009e00c01007387 */ /* 0x000fe80000100a00 */
[----:B------:R-:W-:Y:S04]  /*8e780*/  STL.64 [R1+0x9e8], R14 ;  /* 0x0009e80e01007387 */ /* 0x000fe80000100a00 */
[----:B0-----:R-:W2:Y:S04]  /*8e790*/  LDL.LU.64 R20, [R1+0x1140] ;  /* 0x0011400001147983 */ /* 0x001ea80000300a00 */
[----:B------:R-:W2:Y:S04]  /*8e7a0*/  LDL.LU.64 R22, [R1+0x1148] ;  /* 0x0011480001167983 */ /* 0x000ea80000300a00 */
[----:B------:R-:W-:Y:S04]  /*8e7b0*/  STL.64 [R1+0x9f0], R8 ;  /* 0x0009f00801007387 */ /* 0x000fe80000100a00 */
[----:B------:R0:W-:Y:S04]  /*8e7c0*/  STL.64 [R1+0x9f8], R10 ;  /* 0x0009f80a01007387 */ /* 0x0001e80000100a00 */
[----:B------:R-:W3:Y:S04]  /*8e7d0*/  LDL.LU.64 R16, [R1+0x1110] ;  /* 0x0011100001107983 */ /* 0x000ee80000300a00 */
[----:B------:R-:W3:Y:S04]  /*8e7e0*/  LDL.LU.64 R18, [R1+0x1118] ;  /* 0x0011180001127983 */ /* 0x000ee80000300a00 */
[----:B------:R-:W4:Y:S01]  /*8e7f0*/  LDL.64 R44, [R1+0x8] ;  /* 0x00000800012c7983 */ /* 0x000f220000100a00 */
[----:B------:R-:W-:-:S02]  /*8e800*/  IMAD.MOV.U32 R46, RZ, RZ, R28 ;  /* 0x000000ffff2e7224 */ /* 0x000fc400078e001c */
[----:B------:R-:W-:Y:S01]  /*8e810*/  IMAD.MOV.U32 R47, RZ, RZ, R29 ;  /* 0x000000ffff2f7224 */ /* 0x000fe200078e001d */
[----:B------:R-:W2:Y:S04]  /*8e820*/  LDL.LU R28, [R1+0x8f18] ;  /* 0x008f1800011c7983 */ /* 0x000ea80000300800 */
[----:B------:R-:W2:Y:S04]  /*8e830*/  LDL.LU R29, [R1+0x8f14] ;  /* 0x008f1400011d7983 */ /* 0x000ea80000300800 */
[----:B------:R-:W-:Y:S01]  /*8e840*/  STL.64 [R1+0x8ef0], R46 ;  /* 0x008ef02e01007387 */ /* 0x000fe20000100a00 */
[----:B------:R-:W-:-:S02]  /*8e850*/  IMAD.MOV.U32 R54, RZ, RZ, R36 ;  /* 0x000000ffff367224 */ /* 0x000fc400078e0024 */
[----:B------:R-:W-:Y:S02]  /*8e860*/  IMAD.MOV.U32 R55, RZ, RZ, R30 ;  /* 0x000000ffff377224 */ /* 0x000fe400078e001e */
[----:B0-----:R-:W-:Y:S01]  /*8e870*/  IMAD.MOV.U32 R10, RZ, RZ, R31 ;  /* 0x000000ffff0a7224 */ /* 0x001fe200078e001f */
[----:B----4-:R-:W-:Y:S04]  /*8e880*/  STL.64 [R1+0x8ee8], R44 ;  /* 0x008ee82c01007387 */ /* 0x010fe80000100a00 */
[----:B------:R-:W4:Y:S04]  /*8e890*/  LDL.LU.64 R12, [R1+0xa30] ;  /* 0x000a3000010c7983 */ /* 0x000f280000300a00 */
[----:B------:R-:W4:Y:S04]  /*8e8a0*/  LDL.LU.64 R14, [R1+0xa38] ;  /* 0x000a3800010e7983 */ /* 0x000f280000300a00 */
[----:B------:R-:W4:Y:S04]  /*8e8b0*/  LDL.64 R52, [R1+0x28] ;  /* 0x0000280001347983 */ /* 0x000f280000100a00 */
[----:B------:R-:W4:Y:S04]  /*8e8c0*/  LDL.LU R36, [R1+0x8f10] ;  /* 0x008f100001247983 */ /* 0x000f280000300800 */
[----:B------:R-:W3:Y:S04]  /*8e8d0*/  LDL.LU R30, [R1+0x8f0c] ;  /* 0x008f0c00011e7983 */ /* 0x000ee80000300800 */
[----:B------:R-:W3:Y:S01]  /*8e8e0*/  LDL.LU R31, [R1+0x8f08] ;  /* 0x008f0800011f7983 */ /* 0x000ee20000300800 */
[----:B--2---:R-:W-:Y:S01]  /*8e8f0*/  HMMA.16816.F32 R20, R32, R28, R20 ;  /* 0x0000001c2014723c */ /* 0x004fe20000001814 */
[----:B------:R-:W-:-:S02]  /*8e900*/  IMAD.MOV.U32 R11, RZ, RZ, R37 ;  /* 0x000000ffff0b7224 */ /* 0x000fc400078e0025 */
[----:B------:R-:W4:-:S15]  /*8e910*/  LDL.LU R37, [R1+0x8f04] ;  /* 0x008f040001257983 */ /* 0x000f1e0000300800 */
[----:B------:R-:W-:-:S05]  /*8e920*/  NOP ;  /* 0x0000000000007918 */ /* 0x000fca0000000000 */
[----:B------:R0:W-:Y:S04]  /*8e930*/  STL.64 [R1+0xa00], R20 ;  /* 0x000a001401007387 */ /* 0x0001e80000100a00 */
[----:B------:R1:W-:Y:S04]  /*8e940*/  STL.64 [R1+0xa08], R22 ;  /* 0x000a081601007387 */ /* 0x0003e80000100a00 */
[----:B0-----:R-:W2:Y:S04]  /*8e950*/  LDL.LU.64 R20, [R1+0xa20] ;  /* 0x000a200001147983 */ /* 0x001ea80000300a00 */
[----:B-1----:R-:W2:Y:S01]  /*8e960*/  LDL.LU.64 R22, [R1+0xa28] ;  /* 0x000a280001167983 */ /* 0x002ea20000300a00 */
[----:B---3--:R-:W-:-:S15]  /*8e970*/  HMMA.16816.F32 R16, R32, R30, R16 ;  /* 0x0000001e2010723c */ /* 0x008fde0000001810 */
[----:B------:R-:W-:-:S08]  /*8e980*/  NOP ;  /* 0x0000000000007918 */ /* 0x000fd00000000000 */
[----:B------:R-:W-:Y:S04]  /*8e990*/  STL.64 [R1+0xa10], R16 ;  /* 0x000a101001007387 */ /* 0x000fe80000100a00 */
[----:B------:R-:W-:Y:S04]  /*8e9a0*/  STL.64 [R1+0xa18], R18 ;  /* 0x000a181201007387 */ /* 0x000fe80000100a00 */
[----:B------:R-:W-:Y:S04]  /*8e9b0*/  STL.64 [R1+0x8e70], R30 ;  /* 0x008e701e01007387 */ /* 0x000fe80000100a00 */
[----:B------:R-:W-:Y:S04]  /*8e9c0*/  STL.64 [R1+0x8e68], R28 ;  /* 0x008e681c01007387 */ /* 0x000fe80000100a00 */
[----:B------:R-:W3:Y:S04]  /*8e9d0*/  LDL.LU.64 R44, [R1+0xa40] ;  /* 0x000a4000012c7983 */ /* 0x000ee80000300a00 */
[----:B------:R-:W3:Y:S01]  /*8e9e0*/  LDL.LU.64 R46, [R1+0xa48] ;  /* 0x000a4800012e7983 */ /* 0x000ee20000300a00 */
[C---:B----4-:R-:W-:Y:S06]  /*8e9f0*/  HMMA.16816.F32 R12, R32.reuse, R36, R12 ;  /* 0x00000024200c723c */ /* 0x050fec000000180c */
[----:B--2---:R-:W-:Y:S01]  /*8ea00*/  HMMA.16816.F32 R32, R32, R52, R20 ;  /* 0x000000342020723c */ /* 0x004fe20000001814 */
[----:B------:R-:W-:-:S02]  /*8ea10*/  IMAD R4, R4, 0x100, R56 ;  /* 0x0000010004047824 */ /* 0x000fc400078e0238 */
[----:B------:R-:W-:Y:S02]  /*8ea20*/  IMAD R5, R5, 0x100, R57 ;  /* 0x0000010005057824 */ /* 0x000fe400078e0239 */
[----:B------:R-:W-:Y:S02]  /*8ea30*/  IMAD R6, R6, 0x100, R58 ;  /* 0x0000010006067824 */ /* 0x000fe400078e023a */
[----:B------:R-:W-:-:S10]  /*8ea40*/  IMAD R7, R7, 0x100, R59 ;  /* 0x0000010007077824 */ /* 0x000fd400078e023b */
[----:B------:R0:W-:Y:S04]  /*8ea50*/  STL.64 [R1+0xa30], R12 ;  /* 0x000a300c01007387 */ /* 0x0001e80000100a00 */
[----:B------:R1:W-:Y:S04]  /*8ea60*/  STL.64 [R1+0xa38], R14 ;  /* 0x000a380e01007387 */ /* 0x0003e80000100a00 */
[----:B0-----:R-:W2:Y:S04]  /*8ea70*/  LDL.LU.64 R12, [R1+0xa50] ;  /* 0x000a5000010c7983 */ /* 0x001ea80000300a00 */
[----:B-1----:R-:W2:Y:S04]  /*8ea80*/  LDL.LU.64 R14, [R1+0xa58] ;  /* 0x000a5800010e7983 */ /* 0x002ea80000300a00 */
[----:B------:R-:W4:Y:S04]  /*8ea90*/  LDL.LU.64 R40, [R1+0xa60] ;  /* 0x000a600001287983 */ /* 0x000f280000300a00 */
[----:B------:R-:W4:Y:S04]  /*8eaa0*/  LDL.LU.64 R42, [R1+0xa68] ;  /* 0x000a6800012a7983 */ /* 0x000f280000300a00 */
[----:B------:R-:W4:Y:S04]  /*8eab0*/  LDL.LU.64 R48, [R1+0xa70] ;  /* 0x000a700001307983 */ /* 0x000f280000300a00 */
[----:B------:R-:W4:Y:S04]  /*8eac0*/  LDL.LU.64 R50, [R1+0xa78] ;  /* 0x000a780001327983 */ /* 0x000f280000300a00 */
[----:B------:R-:W4:Y:S04]  /*8ead0*/  LDL.LU.64 R56, [R1+0xa80] ;  /* 0x000a800001387983 */ /* 0x000f280000300a00 */
[----:B------:R-:W4:Y:S04]  /*8eae0*/  LDL.LU.64 R58, [R1+0xa88] ;  /* 0x000a8800013a7983 */ /* 0x000f280000300a00 */
[----:B------:R-:W4:Y:S01]  /*8eaf0*/  LDL.LU.64 R28, [R1+0xa90] ;  /* 0x000a9000011c7983 */ /* 0x000f220000300a00 */
[----:B------:R-:W-:-:S03]  /*8eb00*/  F2FP.F16.E5M2.UNPACK_B R4, R4 ;  /* 0x00000004ff04723e */ /* 0x000fc600020004ff */
[----:B------:R-:W4:Y:S01]  /*8eb10*/  LDL.LU.64 R30, [R1+0xa98] ;  /* 0x000a9800011e7983 */ /* 0x000f220000300a00 */
[----:B------:R-:W-:-:S03]  /*8eb20*/  F2FP.F16.E5M2.UNPACK_B R5, R5 ;  /* 0x00000005ff05723e */ /* 0x000fc600020004ff */
[----:B------:R-:W4:Y:S01]  /*8eb30*/  LDL.LU.64 R16, [R1+0xaa0] ;  /* 0x000aa00001107983 */ /* 0x000f220000300a00 */
[----:B------:R-:W-:Y:S02]  /*8eb40*/  F2FP.F16.E5M2.UNPACK_B R6, R6 ;  /* 0x00000006ff06723e */ /* 0x000fe400020004ff */
[----:B------:R-:W-:Y:S01]  /*8eb50*/  F2FP.F16.E5M2.UNPACK_B R7, R7 ;  /* 0x00000007ff07723e */ /* 0x000fe200020004ff */
[----:B------:R-:W4:Y:S04]  /*8eb60*/  LDL.LU.64 R18, [R1+0xaa8] ;  /* 0x000aa80001127983 */ /* 0x000f280000300a00 */
[----:B------:R-:W-:Y:S04]  /*8eb70*/  STL [R1+0x8e48], R37 ;  /* 0x008e482501007387 */ /* 0x000fe80000100800 */
[----:B------:R-:W4:Y:S04]  /*8eb80*/  LDL.LU R22, [R1+0x8f00] ;  /* 0x008f000001167983 */ /* 0x000f280000300800 */
[----:B------:R-:W4:Y:S01]  /*8eb90*/  LDL.LU.64 R20, [R1+0x8ef8] ;  /* 0x008ef80001147983 */ /* 0x000f220000300a00 */
[----:B------:R-:W-:-:S03]  /*8eba0*/  IMAD.MOV.U32 R23, RZ, RZ, R52 ;  /* 0x000000ffff177224 */ /* 0x000fc600078e0034 */
[----:B------:R-:W-:Y:S01]  /*8ebb0*/  STL.64 [R1+0xa20], R32 ;  /* 0x000a202001007387 */ /* 0x000fe20000100a00 */
[----:B------:R-:W-:-:S03]  /*8ebc0*/  IMAD.MOV.U32 R25, RZ, RZ, R53 ;  /* 0x000000ffff197224 */ /* 0x000fc600078e0035 */
[----:B------:R0:W-:Y:S04]  /*8ebd0*/  STL.64 [R1+0xa28], R34 ;  /* 0x000a282201007387 */ /* 0x0001e80000100a00 */
[----:B0-----:R-:W4:Y:S01]  /*8ebe0*/  LDL R34, [R1+0x10] ;  /* 0x0000100001227983 */ /* 0x001f220000100800 */
[----:B---3--:R-:W-:Y:S03]  /*8ebf0*/  HMMA.16816.F32 R52, R4, R54, R44 ;  /* 0x000000360434723c */ /* 0x008fe6000000182c */
[----:B------:R-:W3:Y:S04]  /*8ec00*/  LDL.LU.64 R46, [R1+0x8ef0] ;  /* 0x008ef000012e7983 */ /* 0x000ee80000300a00 */
[----:B------:R-:W3:Y:S01]  /*8ec10*/  LDL.LU.64 R44, [R1+0x8ee8] ;  /* 0x008ee800012c7983 */ /* 0x000ee20000300a00 */
[----:B------:R-:W-:-:S15]  /*8ec20*/  IMAD.MOV.U32 R35, RZ, RZ, R0 ;  /* 0x000000ffff237224 */ /* 0x000fde00078e0000 */
[----:B------:R0:W-:Y:S01]  /*8ec30*/  STL.64 [R1+0xa40], R52 ;  /* 0x000a403401007387 */ /* 0x0001e20000100a00 */
[C---:B--2---:R-:W-:Y:S03]  /*8ec40*/  HMMA.16816.F32 R8, R4.reuse, R10, R12 ;  /* 0x0000000a0408723c */ /* 0x044fe6000000180c */
[----:B------:R1:W-:Y:S04]  /*8ec50*/  STL.64 [R1+0xa48], R54 ;  /* 0x000a483601007387 */ /* 0x0003e80000100a00 */
[----:B0-----:R-:W2:Y:S04]  /*8ec60*/  LDL.LU.64 R52, [R1+0xab0] ;  /* 0x000ab00001347983 */ /* 0x001ea80000300a00 */
[----:B-1----:R-:W2:Y:S04]  /*8ec70*/  LDL.LU.64 R54, [R1+0xab8] ;  /* 0x000ab80001367983 */ /* 0x002ea80000300a00 */
[----:B------:R-:W2:Y:S04]  /*8ec80*/  LDL.LU.64 R14, [R1+0x8ee0] ;  /* 0x008ee000010e7983 */ /* 0x000ea80000300a00 */
[----:B------:R-:W2:Y:S04]  /*8ec90*/  LDL.LU.64 R12, [R1+0x8ed8] ;  /* 0x008ed800010c7983 */ /* 0x000ea80000300a00 */
        /* <DEDUP_REMOVED lines=10> */
[----:B0-----:R-:W4:Y:S04]  /*8ed40*/  LDL.LU.64 R32, [R1+0xad0] ;  /* 0x000ad00001207983 */ /* 0x001f280000300a00 */
[----:B-1----:R-:W4:Y:S01]  /*8ed50*/  LDL.LU.64 R34, [R1+0xad8] ;  /* 0x000ad80001227983 */ /* 0x002f220000300a00 */
[----:B---3--:R-:W-:Y:S06]  /*8ed60*/  HMMA.16816.F32 R48, R4, R44, R48 ;  /* 0x0000002c0430723c */ /* 0x008fec0000001830 */
[----:B------:R-:W-:-:S02]  /*8ed70*/  IMAD.MOV.U32 R37, RZ, RZ, R44 ;  /* 0x000000ffff257224 */ /* 0x000fc400078e002c */
[----:B------:R-:W-:Y:S02]  /*8ed80*/  IMAD.MOV.U32 R0, RZ, RZ, R45 ;  /* 0x000000ffff007224 */ /* 0x000fe400078e002d */
[----:B------:R-:W-:-:S13]  /*8ed90*/  HMMA.16816.F32 R44, R4, R46, R56 ;  /* 0x0000002e042c723c */ /* 0x000fda0000001838 */
[----:B------:R-:W-:Y:S04]  /*8eda0*/  STL.64 [R1+0xa70], R48 ;  /* 0x000a703001007387 */ /* 0x000fe80000100a00 */
[----:B------:R0:W-:Y:S04]  /*8edb0*/  STL.64 [R1+0xa78], R50 ;  /* 0x000a783201007387 */ /* 0x0001e80000100a00 */
[----:B0-----:R-:W3:Y:S04]  /*8edc0*/  LDL.LU.64 R50, [R1+0x8eb0] ;  /* 0x008eb00001327983 */ /* 0x001ee80000300a00 */
[----:B------:R-:W4:Y:S04]  /*8edd0*/  LDL.LU.64 R48, [R1+0x8ea8] ;  /* 0x008ea80001307983 */ /* 0x000f280000300a00 */
[----:B------:R-:W2:Y:S04]  /*8ede0*/  LDL.LU.64 R58, [R1+0x8ea0] ;  /* 0x008ea000013a7983 */ /* 0x000ea80000300a00 */
[----:B------:R-:W3:Y:S01]  /*8edf0*/  LDL.LU.64 R56, [R1+0x8e98] ;  /* 0x008e980001387983 */ /* 0x000ee20000300a00 */
[----:B------:R-:W-:Y:S03]  /*8ee00*/  HMMA.16816.F32 R28, R4, R60, R28 ;  /* 0x0000003c041c723c */ /* 0x000fe6000000181c */
[----:B------:R0:W-:Y:S04]  /*8ee10*/  STL.64 [R1+0xa80], R44 ;  /* 0x000a802c01007387 */ /* 0x0001e80000100a00 */
[----:B------:R1:W-:Y:S04]  /*8ee20*/  STL.64 [R1+0xa88], R46 ;  /* 0x000a882e01007387 */ /* 0x0003e80000100a00 */
[----:B0-----:R-:W4:-:S12]  /*8ee30*/  LDL.LU.64 R44, [R1+0xae0] ;  /* 0x000ae000012c7983 */ /* 0x001f180000300a00 */
[----:B------:R0:W-:Y:S04]  /*8ee40*/  STL.64 [R1+0xa90], R28 ;  /* 0x000a901c01007387 */ /* 0x0001e80000100a00 */
[----:B------:R0:W-:Y:S04]  /*8ee50*/  STL.64 [R1+0xa98], R30 ;  /* 0x000a981e01007387 */ /* 0x0001e80000100a00 */
[----:B-1----:R-:W4:Y:S01]  /*8ee60*/  LDL.LU.64 R46, [R1+0xae8] ;  /* 0x000ae800012e7983 */ /* 0x002f220000300a00 */
[C---:B--2---:R-:W-:Y:S06]  /*8ee70*/  HMMA.16816.F32 R16, R4.reuse, R58, R16 ;  /* 0x0000003a0410723c */ /* 0x044fec0000001810 */
[----:B---3--:R-:W-:-:S15]  /*8ee80*/  HMMA.16816.F32 R52, R4, R56, R52 ;  /* 0x000000380434723c */ /* 0x008fde0000001834 */
[----:B------:R-:W-:-:S02]  /*8ee90*/  NOP ;  /* 0x0000000000007918 */ /* 0x000fc40000000000 */
[----:B------:R1:W-:Y:S04]  /*8eea0*/  STL.64 [R1+0xaa0], R16 ;  /* 0x000aa01001007387 */ /* 0x0003e80000100a00 */
[----:B------:R2:W-:Y:S04]  /*8eeb0*/  STL.64 [R1+0xaa8], R18 ;  /* 0x000aa81201007387 */ /* 0x0005e80000100a00 */
[----:B0-----:R-:W3:Y:S04]  /*8eec0*/  LDL.LU.64 R28, [R1+0xb00] ;  /* 0x000b0000011c7983 */ /* 0x001ee80000300a00 */
[----:B------:R-:W3:Y:S04]  /*8eed0*/  LDL.LU.64 R30, [R1+0xb08] ;  /* 0x000b0800011e7983 */ /* 0x000ee80000300a00 */
[----:B-1----:R-:W3:Y:S04]  /*8eee0*/  LDL.LU.64 R16, [R1+0xb10] ;  /* 0x000b100001107983 */ /* 0x002ee80000300a00 */
[----:B--2---:R-:W2:Y:S04]  /*8eef0*/  LDL.LU.64 R18, [R1+0xb18] ;  /* 0x000b180001127983 */ /* 0x004ea80000300a00 */
[----:B------:R-:W-:Y:S04]  /*8ef00*/  STL.64 [R1+0xab0], R52 ;  /* 0x000ab03401007387 */ /* 0x000fe80000100a00 */
[----:B------:R0:W-:Y:S04]  /*8ef10*/  STL.64 [R1+0xab8], R54 ;  /* 0x000ab83601007387 */ /* 0x0001e80000100a00 */
[----:B0-----:R-:W3:Y:S04]  /*8ef20*/  LDL.LU.64 R54, [R1+0x8e90] ;  /* 0x008e900001367983 */ /* 0x001ee80000300a00 */
[----:B------:R-:W2:Y:S04]  /*8ef30*/  LDL.LU.64 R52, [R1+0x8e88] ;  /* 0x008e880001347983 */ /* 0x000ea80000300a00 */
[----:B------:R-:W-:Y:S04]  /*8ef40*/  STL.64 [R1+0x8e10], R58 ;  /* 0x008e103a01007387 */ /* 0x000fe80000100a00 */
[----:B------:R0:W-:Y:S04]  /*8ef50*/  STL.64 [R1+0x8e08], R56 ;  /* 0x008e083801007387 */ /* 0x0001e80000100a00 */
[----:B0-----:R-:W3:Y:S04]  /*8ef60*/  LDL.LU.64 R56, [R1+0xac0] ;  /* 0x000ac00001387983 */ /* 0x001ee80000300a00 */
[----:B------:R-:W3:Y:S01]  /*8ef70*/  LDL.LU.64 R58, [R1+0xac8] ;  /* 0x000ac800013a7983 */ /* 0x000ee20000300a00 */
[C---:B----4-:R-:W-:Y:S06]  /*8ef80*/  HMMA.16816.F32 R44, R4.reuse, R50, R44 ;  /* 0x00000032042c723c */ /* 0x050fec000000182c */
[C---:B--2---:R-:W-:Y:S06]  /*8ef90*/  HMMA.16816.F32 R32, R4.reuse, R52, R32 ;  /* 0x000000340420723c */ /* 0x044fec0000001820 */
[----:B---3--:R-:W-:-:S15]  /*8efa0*/  HMMA.16816.F32 R56, R4, R54, R56 ;  /* 0x000000360438723c */ /* 0x008fde0000001838 */
[----:B------:R-:W-:-:S08]  /*8efb0*/  NOP ;  /* 0x0000000000007918 */ /* 0x000fd00000000000 */
[----:B------:R0:W-:Y:S04]  /*8efc0*/  STL.64 [R1+0xac0], R56 ;  /* 0x000ac03801007387 */ /* 0x0001e80000100a00 */
[----:B------:R1:W-:Y:S04]  /*8efd0*/  STL.64 [R1+0xac8], R58 ;  /* 0x000ac83a01007387 */ /* 0x0003e80000100a00 */
[----:B0-----:R-:W2:Y:S04]  /*8efe0*/  LDL.LU.64 R56, [R1+0xb20] ;  /* 0x000b200001387983 */ /* 0x001ea80000300a00 */
        /* <DEDUP_REMOVED lines=13> */
[----:B------:R-:W-:Y:S04]  /*8f0c0*/  STL.64 [R1+0x8e30], R50 ;  /* 0x008e303201007387 */ /* 0x000fe80000100a00 */
[----:B------:R0:W-:Y:S01]  /*8f0d0*/  STL.64 [R1+0x8e28], R48 ;  /* 0x008e283001007387 */ /* 0x0001e20000100a00 */
[C---:B----4-:R-:W-:Y:S06]  /*8f0e0*/  HMMA.16816.F32 R52, R4.reuse, R48, R52 ;  /* 0x000000300434723c */ /* 0x050fec0000001834 */
[----:B--2---:R-:W-:-:S15]  /*8f0f0*/  HMMA.16816.F32 R28, R4, R46, R28 ;  /* 0x0000002e041c723c */ /* 0x004fde000000181c */
[----:B------:R-:W-:-:S02]  /*8f100*/  NOP ;  /* 0x0000000000007918 */ /* 0x000fc40000000000 */
[----:B------:R-:W-:Y:S04]  /*8f110*/  STL.64 [R1+0xaf0], R52 ;  /* 0x000af03401007387 */ /* 0x000fe80000100a00 */
[----:B------:R-:W-:Y:S01]  /*8f120*/  STL.64 [R1+0xaf8], R54 ;  /* 0x000af83601007387 */ /* 0x000fe20000100a00 */
[C---:B---3--:R-:W-:Y:S03]  /*8f130*/  HMMA.16816.F32 R16, R4.reuse, R44, R16 ;  /* 0x0000002c0410723c */ /* 0x048fe60000001810 */
[----:B0-----:R-:W2:Y:S04]  /*8f140*/  LDL.LU.64 R48, [R1+0xb40] ;  /* 0x000b400001307983 */ /* 0x001ea80000300a00 */
[----:B------:R0:W-:Y:S04]  /*8f150*/  STL.64 [R1+0xb00], R28 ;  /* 0x000b001c01007387 */ /* 0x0001e80000100a00 */
[----:B------:R1:W-:Y:S04]  /*8f160*/  STL.64 [R1+0xb08], R30 ;  /* 0x000b081e01007387 */ /* 0x0003e80000100a00 */
[----:B------:R-:W2:Y:S08]  /*8f170*/  LDL.LU.64 R50, [R1+0xb48] ;  /* 0x000b480001327983 */ /* 0x000eb00000300a00 */
[----:B------:R3:W-:Y:S04]  /*8f180*/  STL.64 [R1+0xb10], R16 ;  /* 0x000b101001007387 */ /* 0x0007e80000100a00 */
[----:B------:R4:W-:Y:S04]  /*8f190*/  STL.64 [R1+0xb18], R18 ;  /* 0x000b181201007387 */ /* 0x0009e80000100a00 */
[----:B0-----:R-:W2:Y:S04]  /*8f1a0*/  LDL.LU.64 R28, [R1+0xb50] ;  /* 0x000b5000011c7983 */ /* 0x001ea80000300a00 */
[----:B-1----:R-:W2:Y:S04]  /*8f1b0*/  LDL.LU.64 R30, [R1+0xb58] ;  /* 0x000b5800011e7983 */ /* 0x002ea80000300a00 */
[----:B---3--:R-:W3:Y:S04]  /*8f1c0*/  LDL.LU.64 R16, [R1+0xb60] ;  /* 0x000b600001107983 */ /* 0x008ee80000300a00 */
[----:B----4-:R-:W3:Y:S01]  /*8f1d0*/  LDL.LU.64 R18, [R1+0xb68] ;  /* 0x000b680001127983 */ /* 0x010ee20000300a00 */
[C---:B------:R-:W-:Y:S06]  /*8f1e0*/  HMMA.16816.F32 R52, R4.reuse, R42, R56 ;  /* 0x0000002a0434723c */ /* 0x040fec0000001838 */
[C---:B------:R-:W-:Y:S01]  /*8f1f0*/  HMMA.16816.F32 R32, R4.reuse, R40, R32 ;  /* 0x000000280420723c */ /* 0x040fe20000001820 */
[----:B------:R-:W-:Y:S04]  /*8f200*/  STL.64 [R1+0x8df0], R46 ;  /* 0x008df02e01007387 */ /* 0x000fe80000100a00 */
[----:B------:R0:W-:Y:S04]  /*8f210*/  STL.64 [R1+0x8de8], R44 ;  /* 0x008de82c01007387 */ /* 0x0001e80000100a00 */
[----:B0-----:R-:W4:Y:S08]  /*8f220*/  LDL.LU.64 R44, [R1+0xb70] ;  /* 0x000b7000012c7983 */ /* 0x001f300000300a00 */
[----:B------:R0:W-:Y:S04]  /*8f230*/  STL.64 [R1+0xb20], R52 ;  /* 0x000b203401007387 */ /* 0x0001e80000100a00 */
[----:B------:R-:W-:Y:S04]  /*8f240*/  STL.64 [R1+0xb28], R54 ;  /* 0x000b283601007387 */ /* 0x000fe80000100a00 */
[----:B------:R-:W4:Y:S04]  /*8f250*/  LDL.LU.64 R46, [R1+0xb78] ;  /* 0x000b7800012e7983 */ /* 0x000f280000300a00 */
[----:B------:R1:W-:Y:S04]  /*8f260*/  STL.64 [R1+0xb30], R32 ;  /* 0x000b302001007387 */ /* 0x0003e80000100a00 */
[----:B------:R1:W-:Y:S04]  /*8f270*/  STL.64 [R1+0xb38], R34 ;  /* 0x000b382201007387 */ /* 0x0003e80000100a00 */
[----:B0-----:R-:W4:Y:S04]  /*8f280*/  LDL.LU R52, [R1+0x2020] ;  /* 0x0020200001347983 */ /* 0x001f280000300800 */
[----:B-1----:R-:W4:Y:S04]  /*8f290*/  LDL.LU R32, [R1+0x201c] ;  /* 0x00201c0001207983 */ /* 0x002f280000300800 */
[----:B------:R-:W4:Y:S04]  /*8f2a0*/  LDL.LU R53, [R1+0x2028] ;  /* 0x0020280001357983 */ /* 0x000f280000300800 */
[----:B------:R-:W4:Y:S04]  /*8f2b0*/  LDL.LU R33, [R1+0x2024] ;  /* 0x0020240001217983 */ /* 0x000f280000300800 */
[----:B------:R-:W-:Y:S04]  /*8f2c0*/  STL.64 [R1+0x8e00], R42 ;  /* 0x008e002a01007387 */ /* 0x000fe80000100a00 */
[----:B------:R2:W-:Y:S04]  /*8f2d0*/  STL.64 [R1+0x8df8], R40 ;  /* 0x008df82801007387 */ /* 0x0005e80000100a00 */
[----:B------:R-:W4:Y:S04]  /*8f2e0*/  LDL.LU R54, [R1+0x2030] ;  /* 0x0020300001367983 */ /* 0x000f280000300800 */
[----:B------:R-:W4:Y:S01]  /*8f2f0*/  LDL.LU R34, [R1+0x202c] ;  /* 0x00202c0001227983 */ /* 0x000f220000300800 */
[----:B--2---:R-:W-:-:S15]  /*8f300*/  HMMA.16816.F32 R40, R4, R38, R48 ;  /* 0x000000260428723c */ /* 0x004fde0000001830 */
[----:B------:R-:W-:-:S08]  /*8f310*/  NOP ;  /* 0x0000000000007918 */ /* 0x000fd00000000000 */
[----:B------:R-:W-:Y:S04]  /*8f320*/  STL.64 [R1+0xb40], R40 ;  /* 0x000b402801007387 */ /* 0x000fe80000100a00 */
[----:B------:R0:W-:Y:S01]  /*8f330*/  STL.64 [R1+0xb48], R42 ;  /* 0x000b482a01007387 */ /* 0x0001e20000100a00 */
[C---:B---3--:R-:W-:Y:S06]  /*8f340*/  HMMA.16816.F32 R16, R4.reuse, R8, R16 ;  /* 0x000000080410723c */ /* 0x048fec0000001810 */
[----:B0-----:R-:W-:Y:S01]  /*8f350*/  HMMA.16816.F32 R40, R4, R2, R28 ;  /* 0x000000020428723c */ /* 0x001fe2000000181c */
[----:B------:R-:W2:-:S15]  /*8f360*/  LDL.LU.64 R28, [R1+0xb80] ;  /* 0x000b8000011c7983 */ /* 0x000e9e0000300a00 */
[----:B------:R-:W-:-:S07]  /*8f370*/  NOP ;  /* 0x0000000000007918 */ /* 0x000fce0000000000 */
[----:B------:R-:W-:Y:S04]  /*8f380*/  STL.64 [R1+0xb50], R40 ;  /* 0x000b502801007387 */ /* 0x000fe80000100a00 */
[----:B------:R-:W-:Y:S04]  /*8f390*/  STL.64 [R1+0xb58], R42 ;  /* 0x000b582a01007387 */ /* 0x000fe80000100a00 */
[----:B------:R-:W2:Y:S04]  /*8f3a0*/  LDL.LU.64 R30, [R1+0xb88] ;  /* 0x000b8800011e7983 */ /* 0x000ea80000300a00 */
[----:B------:R0:W-:Y:S04]  /*8f3b0*/  STL.64 [R1+0xb60], R16 ;  /* 0x000b601001007387 */ /* 0x0001e80000100a00 */
[----:B------:R1:W-:Y:S04]  /*8f3c0*/  STL.64 [R1+0xb68], R18 ;  /* 0x000b681201007387 */ /* 0x0003e80000100a00 */
[----:B0-----:R-:W3:Y:S04]  /*8f3d0*/  LDL.LU.64 R16, [R1+0xb90] ;  /* 0x000b900001107983 */ /* 0x001ee80000300a00 */
[----:B-1----:R-:W3:Y:S01]  /*8f3e0*/  LDL.LU.64 R18, [R1+0xb98] ;  /* 0x000b980001127983 */ /* 0x002ee20000300a00 */
[C---:B----4-:R-:W-:Y:S03]  /*8f3f0*/  HMMA.16816.F32 R40, R4.reuse, R10, R44 ;  /* 0x0000000a0428723c */ /* 0x050fe6000000182c */
[----:B------:R-:W4:Y:S04]  /*8f400*/  LDL.LU.64 R56, [R1+0xbb0] ;  /* 0x000bb00001387983 */ /* 0x000f280000300a00 */
[----:B------:R-:W4:Y:S04]  /*8f410*/  LDL.LU.64 R58, [R1+0xbb8] ;  /* 0x000bb800013a7983 */ /* 0x000f280000300a00 */
[----:B------:R-:W4:Y:S04]  /*8f420*/  LDL.LU.64 R48, [R1+0xbd0] ;  /* 0x000bd00001307983 */ /* 0x000f280000300a00 */
[----:B------:R-:W4:Y:S08]  /*8f430*/  LDL.LU.64 R50, [R1+0xbd8] ;  /* 0x000bd80001327983 */ /* 0x000f300000300a00 */
[----:B------:R0:W-:Y:S04]  /*8f440*/  STL.64 [R1+0xb70], R40 ;  /* 0x000b702801007387 */ /* 0x0001e80000100a00 */
[----:B------:R1:W-:Y:S04]  /*8f450*/  STL.64 [R1+0xb78], R42 ;  /* 0x000b782a01007387 */ /* 0x0003e80000100a00 */
[----:B------:R-:W4:Y:S04]  /*8f460*/  LDL.LU.64 R44, [R1+0xbf0] ;  /* 0x000bf000012c7983 */ /* 0x000f280000300a00 */
[----:B------:R-:W4:Y:S04]  /*8f470*/  LDL.LU.64 R46, [R1+0xbf8] ;  /* 0x000bf800012e7983 */ /* 0x000f280000300a00 */
[----:B0-----:R-:W4:Y:S04]  /*8f480*/  LDL.LU.64 R40, [R1+0xc00] ;  /* 0x000c000001287983 */ /* 0x001f280000300a00 */
[----:B-1----:R-:W4:Y:S04]  /*8f490*/  LDL.LU.64 R42, [R1+0xc08] ;  /* 0x000c0800012a7983 */ /* 0x002f280000300a00 */
[----:B------:R-:W4:Y:S04]  /*8f4a0*/  LDL.LU R55, [R1+0x2038] ;  /* 0x0020380001377983 */ /* 0x000f280000300800 */
[----:B------:R-:W4:Y:S04]  /*8f4b0*/  LDL.LU R35, [R1+0x2034] ;  /* 0x0020340001237983 */ /* 0x000f280000300800 */
[----:B------:R-:W-:Y:S04]  /*8f4c0*/  STL.64 [R1+0x8e40], R10 ;  /* 0x008e400a01007387 */ /* 0x000fe80000100a00 */
[----:B------:R0:W-:Y:S04]  /*8f4d0*/  STL.64 [R1+0x8e38], R8 ;  /* 0x008e380801007387 */ /* 0x0001e80000100a00 */
[----:B0-----:R-:W4:Y:S04]  /*8f4e0*/  LDL.LU.64 R8, [R1+0xba0] ;  /* 0x000ba00001087983 */ /* 0x001f280000300a00 */
[----:B------:R-:W4:Y:S01]  /*8f4f0*/  LDL.LU.64 R10, [R1+0xba8] ;  /* 0x000ba800010a7983 */ /* 0x000f220000300a00 */
[C---:B--2---:R-:W-:Y:S06]  /*8f500*/  HMMA.16816.F32 R28, R4.reuse, R12, R28 ;  /* 0x0000000c041c723c */ /* 0x044fec000000181c */
[----:B---3--:R-:W-:-:S15]  /*8f510*/  HMMA.16816.F32 R16, R4, R14, R16 ;  /* 0x0000000e0410723c */ /* 0x008fde0000001810 */
[----:B------:R-:W-:-:S02]  /*8f520*/  NOP ;  /* 0x0000000000007918 */ /* 0x000fc40000000000 */
[----:B------:R-:W-:Y:S04]  /*8f530*/  STL.64 [R1+0xb80], R28 ;  /* 0x000b801c01007387 */ /* 0x000fe80000100a00 */
[----:B------:R0:W-:Y:S04]  /*8f540*/  STL.64 [R1+0xb88], R30 ;  /* 0x000b881e01007387 */ /* 0x0001e80000100a00 */
[----:B0-----:R-:W2:Y:S04]  /*8f550*/  LDL.LU.64 R30, [R1+0x8e70] ;  /* 0x008e7000011e7983 */ /* 0x001ea80000300a00 */
[----:B------:R-:W3:Y:S04]  /*8f560*/  LDL.LU.64 R28, [R1+0x8e68] ;  /* 0x008e6800011c7983 */ /* 0x000ee80000300a00 */
[----:B------:R-:W-:Y:S04]  /*8f570*/  STL.64 [R1+0xb90], R16 ;  /* 0x000b901001007387 */ /* 0x000fe80000100a00 */
[----:B------:R0:W-:Y:S04]  /*8f580*/  STL.64 [R1+0xb98], R18 ;  /* 0x000b981201007387 */ /* 0x0001e80000100a00 */
[----:B0-----:R-:W4:Y:S04]  /*8f590*/  LDL.LU.64 R18, [R1+0x8e60] ;  /* 0x008e600001127983 */ /* 0x001f280000300a00 */
[----:B------:R-:W2:Y:S01]  /*8f5a0*/  LDL.LU.64 R16, [R1+0x8e58] ;  /* 0x008e580001107983 */ /* 0x000ea20000300a00 */
[C---:B----4-:R-:W-:Y:S06]  /*8f5b0*/  HMMA.16816.F32 R56, R4.reuse, R18, R56 ;  /* 0x000000120438723c */ /* 0x050fec0000001838 */
[----:B--2---:R-:W-:-:S15]  /*8f5c0*/  HMMA.16816.F32 R8, R4, R16, R8 ;  /* 0x000000100408723c */ /* 0x004fde0000001808 */
[----:B------:R-:W-:-:S08]  /*8f5d0*/  NOP ;  /* 0x0000000000007918 */ /* 0x000fd00000000000 */
[----:B------:R0:W-:Y:S04]  /*8f5e0*/  STL.64 [R1+0xba0], R8 ;  /* 0x000ba00801007387 */ /* 0x0001e80000100a00 */
[----:B------:R1:W-:Y:S04]  /*8f5f0*/  STL.64 [R1+0xba8], R10 ;  /* 0x000ba80a01007387 */ /* 0x0003e80000100a00 */
[----:B0-----:R-:W3:Y:S04]  /*8f600*/  LDL.LU.64 R8, [R1+0xc10] ;  /* 0x000c100001087983 */ /* 0x001ee80000300a00 */
[----:B-1----:R-:W3:Y:S04]  /*8f610*/  LDL.LU.64 R10, [R1+0xc18] ;  /* 0x000c1800010a7983 */ /* 0x002ee80000300a00 */
[----:B------:R0:W-:Y:S04]  /*8f620*/  STL.64 [R1+0xbb0], R56 ;  /* 0x000bb03801007387 */ /* 0x0001e80000100a00 */
[----:B------:R1:W-:Y:S01]  /*8f630*/  STL.64 [R1+0xbb8], R58 ;  /* 0x000bb83a01007387 */ /* 0x0003e20000100a00 */
[----:B0-----:R-:W-:-:S03]  /*8f640*/  IMAD.MOV.U32 R56, RZ, RZ, R23 ;  /* 0x000000ffff387224 */ /* 0x001fc600078e0017 */
[----:B------:R-:W2:Y:S01]  /*8f650*/  LDL.LU R23, [R1+0x8e50] ;  /* 0x008e500001177983 */ /* 0x000ea20000300800 */
[----:B------:R-:W-:-:S03]  /*8f660*/  IMAD.MOV.U32 R57, RZ, RZ, R25 ;  /* 0x000000ffff397224 */ /* 0x000fc600078e0019 */
[----:B------:R-:W4:Y:S04]  /*8f670*/  LDL.LU R25, [R1+0x8e4c] ;  /* 0x008e4c0001197983 */ /* 0x000f280000300800 */
[----:B-1----:R-:W4:Y:S04]  /*8f680*/  LDL.LU.64 R58, [R1+0x20] ;  /* 0x00002000013a7983 */ /* 0x002f280000300a00 */
[----:B------:R-:W-:Y:S04]  /*8f690*/  STL.64 [R1+0x8dd0], R18 ;  /* 0x008dd01201007387 */ /* 0x000fe80000100a00 */
[----:B------:R0:W-:Y:S04]  /*8f6a0*/  STL.64 [R1+0x8dc8], R16 ;  /* 0x008dc81001007387 */ /* 0x0001e80000100a00 */
[----:B0-----:R-:W3:Y:S04]  /*8f6b0*/  LDL.LU.64 R16, [R1+0xbc0] ;  /* 0x000bc00001107983 */ /* 0x001ee80000300a00 */
[----:B------:R-:W3:Y:S01]  /*8f6c0*/  LDL.LU.64 R18, [R1+0xbc8] ;  /* 0x000bc80001127983 */ /* 0x000ee20000300a00 */
[----:B------:R-:W-:-:S02]  /*8f6d0*/  IMAD R34, R34, 0x100, R54 ;  /* 0x0000010022227824 */ /* 0x000fc400078e0236 */
[----:B------:R-:W-:Y:S01]  /*8f6e0*/  IMAD.MOV.U32 R54, RZ, RZ, R37 ;  /* 0x000000ffff367224 */ /* 0x000fe200078e0025 */
[----:B---3--:R-:W-:-:S15]  /*8f6f0*/  HMMA.16816.F32 R16, R4, R20, R16 ;  /* 0x000000140410723c */ /* 0x008fde0000001810 */
[----:B------:R-:W-:-:S08]  /*8f700*/  NOP ;  /* 0x0000000000007918 */ /* 0x000fd00000000000 */
[----:B------:R-:W-:Y:S04]  /*8f710*/  STL.64 [R1+0xbc0], R16 ;  /* 0x000bc01001007387 */ /* 0x000fe80000100a00 */
[----:B------:R2:W-:Y:S02]  /*8f720*/  STL.64 [R1+0xbc8], R18 ;  /* 0x000bc81201007387 */ /* 0x0005e40000100a00 */
[C---:B--2---:R-:W-:Y:S06]  /*8f730*/  HMMA.16816.F32 R16, R4.reuse, R22, R48 ;  /* 0x000000160410723c */ /* 0x044fec0000001830 */
[----:B------:R-:W-:Y:S04]  /*8f740*/  STL.64 [R1+0x8dc0], R22 ;  /* 0x008dc01601007387 */ /* 0x000fe80000100a00 */
[----:B------:R4:W-:Y:S01]  /*8f750*/  STL.64 [R1+0x8db8], R20 ;  /* 0x008db81401007387 */ /* 0x0009e20000100a00 */
[C---:B------:R-:W-:Y:S06]  /*8f760*/  HMMA.16816.F32 R8, R4.reuse, R28, R8 ;  /* 0x0000001c0408723c */ /* 0x040fec0000001808 */
[C---:B----4-:R-:W-:Y:S06]  /*8f770*/  HMMA.16816.F32 R20, R4.reuse, R24, R44 ;  /* 0x000000180414723c */ /* 0x050fec000000182c */
[----:B------:R-:W-:Y:S04]  /*8f780*/  STL.64 [R1+0xbd0], R16 ;  /* 0x000bd01001007387 */ /* 0x000fe80000100a00 */
[----:B------:R0:W-:Y:S02]  /*8f790*/  STL.64 [R1+0xbd8], R18 ;  /* 0x000bd81201007387 */ /* 0x0001e40000100a00 */
[----:B0-----:R-:W-:Y:S06]  /*8f7a0*/  HMMA.16816.F32 R16, R4, R26, R40 ;  /* 0x0000001a0410723c */ /* 0x001fec0000001828 */
[----:B------:R-:W-:Y:S05]  /*8f7b0*/  STL.64 [R1+0x8de0], R26 ;  /* 0x008de01a01007387 */ /* 0x000fea0000100a00 */
[----:B------:R-:W-:Y:S04]  /*8f7c0*/  STL.64 [R1+0xbf0], R20 ;  /* 0x000bf01401007387 */ /* 0x000fe80000100a00 */
[----:B------:R-:W-:Y:S04]  /*8f7d0*/  STL.64 [R1+0xbf8], R22 ;  /* 0x000bf81601007387 */ /* 0x000fe80000100a00 */
[----:B------:R0:W-:Y:S04]  /*8f7e0*/  STL.64 [R1+0x8dd8], R24 ;  /* 0x008dd81801007387 */ /* 0x0001e80000100a00 */
[----:B------:R1:W-:Y:S04]  /*8f7f0*/  STL.64 [R1+0xc00], R16 ;  /* 0x000c001001007387 */ /* 0x0003e80000100a00 */
[----:B------:R2:W-:Y:S04]  /*8f800*/  STL.64 [R1+0xc08], R18 ;  /* 0x000c081201007387 */ /* 0x0005e80000100a00 */
[----:B0-----:R-:W3:Y:S04]  /*8f810*/  LDL.LU.64 R24, [R1+0xc20] ;  /* 0x000c200001187983 */ /* 0x001ee80000300a00 */
[----:B------:R-:W3:Y:S04]  /*8f820*/  LDL.LU.64 R26, [R1+0xc28] ;  /* 0x000c2800011a7983 */ /* 0x000ee80000300a00 */
[----:B------:R0:W-:Y:S04]  /*8f830*/  STL.64 [R1+0xc10], R8 ;  /* 0x000c100801007387 */ /* 0x0001e80000100a00 */
[----:B------:R4:W-:Y:S04]  /*8f840*/  STL.64 [R1+0xc18], R10 ;  /* 0x000c180a01007387 */ /* 0x0009e80000100a00 */
[----:B------:R-:W-:Y:S04]  /*8f850*/  STL [R1+0x8db0], R29 ;  /* 0x008db01d01007387 */ /* 0x000fe80000100800 */
[----:B------:R-:W3:Y:S04]  /*8f860*/  LDL.LU.64 R20, [R1+0xc40] ;  /* 0x000c400001147983 */ /* 0x000ee80000300a00 */
[----:B------:R-:W3:Y:S04]  /*8f870*/  LDL.LU.64 R22, [R1+0xc48] ;  /* 0x000c480001167983 */ /* 0x000ee80000300a00 */
[----:B-1----:R-:W3:Y:S04]  /*8f880*/  LDL.LU.64 R16, [R1+0xc30] ;  /* 0x000c300001107983 */ /* 0x002ee80000300a00 */
[----:B--2---:R-:W2:Y:S04]  /*8f890*/  LDL.LU.64 R18, [R1+0xc38] ;  /* 0x000c380001127983 */ /* 0x004ea80000300a00 */
[----:B0-----:R-:W2:Y:S04]  /*8f8a0*/  LDL.LU.64 R8, [R1+0xc50] ;  /* 0x000c500001087983 */ /* 0x001ea80000300a00 */
[----:B----4-:R-:W4:Y:S04]  /*8f8b0*/  LDL.LU.64 R10, [R1+0xc58] ;  /* 0x000c5800010a7983 */ /* 0x010f280000300a00 */
[----:B------:R-:W4:Y:S04]  /*8f8c0*/  LDL.LU.64 R44, [R1+0x18] ;  /* 0x00001800012c7983 */ /* 0x000f280000300a00 */
[----:B------:R-:W4:Y:S01]  /*8f8d0*/  LDL.LU R37, [R1+0x8e48] ;  /* 0x008e480001257983 */ /* 0x000f220000300800 */
[----:B------:R-:W-:-:S02]  /*8f8e0*/  IMAD R32, R32, 0x100, R52 ;  /* 0x0000010020207824 */ /* 0x000fc400078e0234 */
[----:B------:R-:W-:Y:S02]  /*8f8f0*/  IMAD R33, R33, 0x100, R53 ;  /* 0x0000010021217824 */ /* 0x000fe400078e0235 */
[----:B------:R-:W-:Y:S01]  /*8f900*/  IMAD R35, R35, 0x100, R55 ;  /* 0x0000010023237824 */ /* 0x000fe200078e0237 */
[----:B------:R-:W-:Y:S01]  /*8f910*/  F2FP.F16.E5M2.UNPACK_B R32, R32 ;  /* 0x00000020ff20723e */ /* 0x000fe200020004ff */
[----:B------:R-:W4:Y:S01]  /*8f920*/  LDL.64 R52, [R1+0x10] ;  /* 0x0000100001347983 */ /* 0x000f220000100a00 */
[----:B------:R-:W-:Y:S02]  /*8f930*/  F2FP.F16.E5M2.UNPACK_B R33, R33 ;  /* 0x00000021ff21723e */ /* 0x000fe400020004ff */
[----:B------:R-:W-:Y:S01]  /*8f940*/  F2FP.F16.E5M2.UNPACK_B R34, R34 ;  /* 0x00000022ff22723e */ /* 0x000fe200020004ff */
[----:B------:R-:W4:Y:S01]  /*8f950*/  LDL.64 R46, [R1] ;  /* 0x00000000012e7983 */ /* 0x000f220000100a00 */
[----:B------:R-:W-:-:S03]  /*8f960*/  F2FP.F16.E5M2.UNPACK_B R35, R35 ;  /* 0x00000023ff23723e */ /* 0x000fc600020004ff */
[----:B------:R-:W-:Y:S04]  /*8f970*/  STL [R1+0x8da8], R30 ;  /* 0x008da81e01007387 */ /* 0x000fe80000100800 */
[----:B------:R-:W-:Y:S01]  /*8f980*/  STL [R1+0x8da4], R31 ;  /* 0x008da41f01007387 */ /* 0x000fe20000100800 */
[C---:B---3--:R-:W-:Y:S06]  /*8f990*/  HMMA.16816.F32 R24, R4.reuse, R30, R24 ;  /* 0x0000001e0418723c */ /* 0x048fec0000001818 */
[C---:B--2---:R-:W-:Y:S06]  /*8f9a0*/  HMMA.16816.F32 R16, R4.reuse, R56, R16 ;  /* 0x000000380410723c */ /* 0x044fec0000001810 */
[----:B----4-:R-:W-:Y:S06]  /*8f9b0*/  HMMA.16816.F32 R20, R4, R36, R20 ;  /* 0x000000240414723c */ /* 0x010fec0000001814 */
[----:B------:R-:W-:Y:S05]  /*8f9c0*/  HMMA.16816.F32 R4, R32, R58, R8 ;  /* 0x0000003a2004723c */ /* 0x000fea0000001808 */
[----:B------:R-:W-:Y:S04]  /*8f9d0*/  STL.64 [R1+0xc20], R24 ;  /* 0x000c201801007387 */ /* 0x000fe80000100a00 */
[----:B------:R-:W-:Y:S04]  /*8f9e0*/  STL.64 [R1+0xc28], R26 ;  /* 0x000c281a01007387 */ /* 0x000fe80000100a00 */
[----:B------:R-:W-:Y:S04]  /*8f9f0*/  STL [R1+0x8dac], R37 ;  /* 0x008dac2501007387 */ /* 0x000fe80000100800 */
[----:B------:R-:W-:Y:S04]  /*8fa00*/  STL.64 [R1+0xc40], R20 ;  /* 0x000c401401007387 */ /* 0x000fe80000100a00 */
[----:B------:R-:W-:Y:S04]  /*8fa10*/  STL.64 [R1+0xc48], R22 ;  /* 0x000c481601007387 */ /* 0x000fe80000100a00 */
[----:B------:R-:W-:Y:S04]  /*8fa20*/  STL.64 [R1+0xc30], R16 ;  /* 0x000c301001007387 */ /* 0x000fe80000100a00 */
[----:B------:R-:W-:Y:S04]  /*8fa30*/  STL.64 [R1+0xc38], R18 ;  /* 0x000c381201007387 */ /* 0x000fe80000100a00 */
[----:B------:R0:W-:Y:S04]  /*8fa40*/  STL.64 [R1+0xc50], R4 ;  /* 0x000c500401007387 */ /* 0x0001e80000100a00 */
[----:B------:R1:W-:Y:S04]  /*8fa50*/  STL.64 [R1+0xc58], R6 ;  /* 0x000c580601007387 */ /* 0x0003e80000100a00 */
[----:B0-----:R-:W2:Y:S04]  /*8fa60*/  LDL.LU.64 R4, [R1+0xc60] ;  /* 0x000c600001047983 */ /* 0x001ea80000300a00 */
[----:B-1----:R-:W2:Y:S04]  /*8fa70*/  LDL.LU.64 R6, [R1+0xc68] ;  /* 0x000c680001067983 */ /* 0x002ea80000300a00 */
[----:B------:R-:W3:Y:S04]  /*8fa80*/  LDL.LU.64 R8, [R1+0xc70] ;  /* 0x000c700001087983 */ /* 0x000ee80000300a00 */
[----:B------:R-:W3:Y:S04]  /*8fa90*/  LDL.LU.64 R10, [R1+0xc78] ;  /* 0x000c7800010a7983 */ /* 0x000ee80000300a00 */
[----:B------:R-:W4:Y:S01]  /*8faa0*/  LDL.LU.64 R48, [R1+0xc80] ;  /* 0x000c800001307983 */ /* 0x000f220000300a00 */
[----:B------:R-:W-:-:S03]  /*8fab0*/  IMAD.MOV.U32 R30, RZ, RZ, R58 ;  /* 0x000000ffff1e7224 */ /* 0x000fc600078e003a */
[----:B------:R-:W4:Y:S01]  /*8fac0*/  LDL.LU.64 R50, [R1+0xc88] ;  /* 0x000c880001327983 */ /* 0x000f220000300a00 */
[----:B------:R-:W-:-:S03]  /*8fad0*/  IMAD.MOV.U32 R31, RZ, RZ, R59 ;  /* 0x000000ffff1f7224 */ /* 0x000fc600078e003b */
[----:B------:R-:W4:Y:S04]  /*8fae0*/  LDL.LU.64 R56, [R1+0xc90] ;  /* 0x000c900001387983 */ /* 0x000f280000300a00 */
[----:B------:R-:W4:Y:S01]  /*8faf0*/  LDL.LU.64 R58, [R1+0xc98] ;  /* 0x000c9800013a7983 */ /* 0x000f220000300a00 */
[----:B------:R-:W-:Y:S02]  /*8fb00*/  IMAD.MOV.U32 R55, RZ, RZ, R0 ;  /* 0x000000ffff377224 */ /* 0x000fe400078e0000 */
[----:B------:R-:W-:Y:S01]  /*8fb10*/  IMAD.MOV.U32 R0, RZ, RZ, R53 ;  /* 0x000000ffff007224 */ /* 0x000fe200078e0035 */
        /* <DEDUP_REMOVED lines=8> */
[C---:B--2---:R-:W-:Y:S06]  /*8fba0*/  HMMA.16816.F32 R4, R32.reuse, R44, R4 ;  /* 0x0000002c2004723c */ /* 0x044fec0000001804 */
[C---:B---3--:R-:W-:Y:S06]  /*8fbb0*/  HMMA.16816.F32 R8, R32.reuse, R52, R8 ;  /* 0x000000342008723c */ /* 0x048fec0000001808 */
[C---:B----4-:R-:W-:Y:S06]  /*8fbc0*/  HMMA.16816.F32 R52, R32.reuse, R54, R48 ;  /* 0x000000362034723c */ /* 0x050fec0000001830 */
[C---:B------:R-:W-:Y:S05]  /*8fbd0*/  HMMA.16816.F32 R56, R32.reuse, R46, R56 ;  /* 0x0000002e2038723c */ /* 0x040fea0000001838 */
        /* <DEDUP_REMOVED lines=8> */
[----:B------:R-:W-:Y:S04]  /*8fc60*/  STL [R1+0x8da0], R0 ;  /* 0x008da00001007387 */ /* 0x000fe80000100800 */
[----:B------:R-:W3:Y:S04]  /*8fc70*/  LDL.LU.64 R50, [R1+0x8e30] ;  /* 0x008e300001327983 */ /* 0x000ee80000300a00 */
[----:B------:R-:W4:Y:S04]  /*8fc80*/  LDL.LU.64 R48, [R1+0x8e28] ;  /* 0x008e280001307983 */ /* 0x000f280000300a00 */
[----:B------:R-:W-:Y:S04]  /*8fc90*/  STL.64 [R1+0xc80], R52 ;  /* 0x000c803401007387 */ /* 0x000fe80000100a00 */
[----:B------:R0:W-:Y:S04]  /*8fca0*/  STL.64 [R1+0xc88], R54 ;  /* 0x000c883601007387 */ /* 0x0001e80000100a00 */
[----:B0-----:R-:W2:Y:S04]  /*8fcb0*/  LDL.LU.64 R54, [R1+0x8e20] ;  /* 0x008e200001367983 */ /* 0x001ea80000300a00 */
[----:B------:R-:W3:Y:S04]  /*8fcc0*/  LDL.LU.64 R52, [R1+0x8e18] ;  /* 0x008e180001347983 */ /* 0x000ee80000300a00 */
[----:B------:R-:W-:Y:S04]  /*8fcd0*/  STL.64 [R1+0xc90], R56 ;  /* 0x000c903801007387 */ /* 0x000fe80000100a00 */
[----:B------:R0:W-:Y:S04]  /*8fce0*/  STL.64 [R1+0xc98], R58 ;  /* 0x000c983a01007387 */ /* 0x0001e80000100a00 */
[----:B0-----:R-:W4:Y:S04]  /*8fcf0*/  LDL.LU.64 R58, [R1+0x8e10] ;  /* 0x008e1000013a7983 */ /* 0x001f280000300a00 */
[----:B------:R-:W3:Y:S01]  /*8fd00*/  LDL.LU.64 R56, [R1+0x8e08] ;  /* 0x008e080001387983 */ /* 0x000ee20000300a00 */
[----:B------:R-:W-:Y:S01]  /*8fd10*/  HMMA.16816.F32 R40, R32, R60, R40 ;  /* 0x0000003c2028723c */ /* 0x000fe20000001828 */
[----:B------:R-:W-:-:S02]  /*8fd20*/  IMAD.MOV.U32 R29, RZ, RZ, R44 ;  /* 0x000000ffff1d7224 */ /* 0x000fc400078e002c */
[----:B------:R-:W-:Y:S02]  /*8fd30*/  IMAD.MOV.U32 R37, RZ, RZ, R45 ;  /* 0x000000ffff257224 */ /* 0x000fe400078e002d */
[----:B------:R-:W-:-:S15]  /*8fd40*/  IMAD.MOV.U32 R0, RZ, RZ, R47 ;  /* 0x000000ffff007224 */ /* 0x000fde00078e002f */
[----:B------:R-:W-:-:S03]  /*8fd50*/  NOP ;  /* 0x0000000000007918 */ /* 0x000fc60000000000 */
[----:B------:R0:W-:Y:S04]  /*8fd60*/  STL.64 [R1+0xca0], R40 ;  /* 0x000ca02801007387 */ /* 0x0001e80000100a00 */
[----:B------:R1:W-:Y:S01]  /*8fd70*/  STL.64 [R1+0xca8], R42 ;  /* 0x000ca82a01007387 */ /* 0x0003e20000100a00 */
[C---:B--2---:R-:W-:Y:S06]  /*8fd80*/  HMMA.16816.F32 R16, R32.reuse, R54, R16 ;  /* 0x000000362010723c */ /* 0x044fec0000001810 */
[C---:B----4-:R-:W-:Y:S06]  /*8fd90*/  HMMA.16816.F32 R24, R32.reuse, R58, R24 ;  /* 0x0000003a2018723c */ /* 0x050fec0000001818 */
[----:B---3--:R-:W-:Y:S01]  /*8fda0*/  HMMA.16816.F32 R20, R32, R56, R20 ;  /* 0x000000382014723c */ /* 0x008fe20000001814 */
[----:B------:R-:W-:-:S15]  /*8fdb0*/  STL.64 [R1+0x8d50], R58 ;  /* 0x008d503a01007387 */ /* 0x000fde0000100a00 */
[----:B------:R-:W-:-:S01]  /*8fdc0*/  NOP ;  /* 0x0000000000007918 */ /* 0x000fc20000000000 */
[----:B------:R-:W-:Y:S04]  /*8fdd0*/  STL.64 [R1+0xcb0], R24 ;  /* 0x000cb01801007387 */ /* 0x000fe80000100a00 */
[----:B------:R-:W-:Y:S04]  /*8fde0*/  STL.64 [R1+0xcb8], R26 ;  /* 0x000cb81a01007387 */ /* 0x000fe80000100a00 */
[----:B------:R2:W-:Y:S04]  /*8fdf0*/  STL.64 [R1+0x8d48], R56 ;  /* 0x008d483801007387 */ /* 0x0005e80000100a00 */
[----:B------:R3:W-:Y:S04]  /*8fe00*/  STL.64 [R1+0xcc0], R20 ;  /* 0x000cc01401007387 */ /* 0x0007e80000100a00 */
[----:B------:R4:W-:Y:S04]  /*8fe10*/  STL.64 [R1+0xcc8], R22 ;  /* 0x000cc81601007387 */ /* 0x0009e80000100a00 */
[----:B0-----:R-:W4:Y:S04]  /*8fe20*/  LDL.LU.64 R40, [R1+0xdd0] ;  /* 0x000dd00001287983 */ /* 0x001f280000300a00 */
[----:B-1----:R-:W4:Y:S04]  /*8fe30*/  LDL.LU.64 R42, [R1+0xdd8] ;  /* 0x000dd800012a7983 */ /* 0x002f280000300a00 */
[----:B------:R0:W-:Y:S04]  /*8fe40*/  STL.64 [R1+0xd20], R16 ;  /* 0x000d201001007387 */ /* 0x0001e80000100a00 */
[----:B------:R1:W-:Y:S04]  /*8fe50*/  STL.64 [R1+0xd28], R18 ;  /* 0x000d281201007387 */ /* 0x0003e80000100a00 */
[----:B------:R-:W4:Y:S04]  /*8fe60*/  LDL.LU.64 R44, [R1+0xe20] ;  /* 0x000e2000012c7983 */ /* 0x000f280000300a00 */
[----:B------:R-:W4:Y:S01]  /*8fe70*/  LDL.LU.64 R46, [R1+0xe28] ;  /* 0x000e2800012e7983 */ /* 0x000f220000300a00 */
[----:B------:R-:W-:Y:S03]  /*8fe80*/  HMMA.16816.F32 R4, R32, R52, R4 ;  /* 0x000000342004723c */ /* 0x000fe60000001804 */
[----:B--2---:R-:W2:Y:S04]  /*8fe90*/  LDL.LU.64 R56, [R1+0xec0] ;  /* 0x000ec00001387983 */ /* 0x004ea80000300a00 */
[----:B------:R-:W2:-:S15]  /*8fea0*/  LDL.LU.64 R58, [R1+0xec8] ;  /* 0x000ec800013a7983 */ /* 0x000e9e0000300a00 */
[----:B------:R-:W-:-:S01]  /*8feb0*/  NOP ;  /* 0x0000000000007918 */ /* 0x000fc20000000000 */
[----:B------:R1:W-:Y:S04]  /*8fec0*/  STL.64 [R1+0xd80], R4 ;  /* 0x000d800401007387 */ /* 0x0003e80000100a00 */
[----:B------:R1:W-:Y:S04]  /*8fed0*/  STL.64 [R1+0xd88], R6 ;  /* 0x000d880601007387 */ /* 0x0003e80000100a00 */
[----:B---3--:R-:W3:Y:S04]  /*8fee0*/  LDL.LU.64 R20, [R1+0xee0] ;  /* 0x000ee00001147983 */ /* 0x008ee80000300a00 */
[----:B----4-:R-:W3:Y:S04]  /*8fef0*/  LDL.LU.64 R22, [R1+0xee8] ;  /* 0x000ee80001167983 */ /* 0x010ee80000300a00 */
[----:B------:R-:W4:Y:S04]  /*8ff00*/  LDL.LU.64 R24, [R1+0xf00] ;  /* 0x000f000001187983 */ /* 0x000f280000300a00 */
[----:B------:R-:W4:Y:S04]  /*8ff10*/  LDL.LU.64 R26, [R1+0xf08] ;  /* 0x000f0800011a7983 */ /* 0x000f280000300a00 */
[----:B0-----:R-:W2:Y:S04]  /*8ff20*/  LDL.LU.64 R16, [R1+0xf20] ;  /* 0x000f200001107983 */ /* 0x001ea80000300a00 */
[----:B-1----:R-:W2:Y:S04]  /*8ff30*/  LDL.LU.64 R18, [R1+0xf28] ;  /* 0x000f280001127983 */ /* 0x002ea80000300a00 */
[----:B------:R-:W3:Y:S04]  /*8ff40*/  LDL.LU.64 R4, [R1+0xf30] ;  /* 0x000f300001047983 */ /* 0x000ee80000300a00 */
[----:B------:R-:W3:Y:S04]  /*8ff50*/  LDL.LU.64 R6, [R1+0xf38] ;  /* 0x000f380001067983 */ /* 0x000ee80000300a00 */
[----:B------:R-:W-:Y:S04]  /*8ff60*/  STL.64 [R1+0x8d30], R54 ;  /* 0x008d303601007387 */ /* 0x000fe80000100a00 */
[----:B------:R0:W-:Y:S04]  /*8ff70*/  STL.64 [R1+0x8d28], R52 ;  /* 0x008d283401007387 */ /* 0x0001e80000100a00 */
[----:B0-----:R-:W3:Y:S04]  /*8ff80*/  LDL.LU.64 R52, [R1+0xeb0] ;  /* 0x000eb00001347983 */ /* 0x001ee80000300a00 */
[----:B------:R-:W3:Y:S01]  /*8ff90*/  LDL.LU.64 R54, [R1+0xeb8] ;  /* 0x000eb80001367983 */ /* 0x000ee20000300a00 */
[C---:B------:R-:W-:Y:S06]  /*8ffa0*/  HMMA.16816.F32 R40, R32.reuse, R50, R40 ;  /* 0x000000322028723c */ /* 0x040fec0000001828 */
[----:B------:R-:W-:-:S15]  /*8ffb0*/  HMMA.16816.F32 R44, R32, R48, R44 ;  /* 0x00000030202c723c */ /* 0x000fde000000182c */
[----:B------:R-:W-:-:S02]  /*8ffc0*/  NOP ;  /* 0x0000000000007918 */ /* 0x000fc40000000000 */
[----:B------:R-:W-:Y:S04]  /*8ffd0*/  STL.64 [R1+0xdd0], R40 ;  /* 0x000dd02801007387 */ /* 0x000fe80000100a00 */
[----:B------:R0:W-:Y:S04]  /*8ffe0*/  STL.64 [R1+0xdd8], R42 ;  /* 0x000dd82a01007387 */ /* 0x0001e80000100a00 */
[----:B0-----:R-:W3:Y:S04]  /*8fff0*/  LDL.LU.64 R42, [R1+0x8e00] ;  /* 0x008e0000012a7983 */ /* 0x001ee80000300a00 */
[----:B------:R-:W3:Y:S04]  /*90000*/  LDL.LU.64 R40, [R1+0x8df8] ;  /* 0x008df80001287983 */ /* 0x000ee80000300a00 */
        /* <DEDUP_REMOVED lines=8> */
[C---:B----4-:R-:W-:Y:S06]  /*90090*/  HMMA.16816.F32 R24, R32.reuse, R38, R24 ;  /* 0x000000262018723c */ /* 0x050fec0000001818 */
[C---:B--2---:R-:W-:Y:S06]  /*900a0*/  HMMA.16816.F32 R16, R32.reuse, R2, R16 ;  /* 0x000000022010723c */ /* 0x044fec0000001810 */
[C---:B---3--:R-:W-:Y:S06]  /*900b0*/  HMMA.16816.F32 R4, R32.reuse, R8, R4 ;  /* 0x000000082004723c */ /* 0x048fec0000001804 */
[----:B------:R-:W-:-:S15]  /*900c0*/  HMMA.16816.F32 R48, R32, R46, R48 ;  /* 0x0000002e2030723c */ /* 0x000fde0000001830 */
[----:B------:R-:W-:-:S08]  /*900d0*/  NOP ;  /* 0x0000000000007918 */ /* 0x000fd00000000000 */
[----:B------:R-:W-:Y:S04]  /*900e0*/  STL.64 [R1+0xe80], R48 ;  /* 0x000e803001007387 */ /* 0x000fe80000100a00 */
[----:B------:R0:W-:Y:S02]  /*900f0*/  STL.64 [R1+0xe88], R50 ;  /* 0x000e883201007387 */ /* 0x0001e40000100a00 */
[----:B0-----:R-:W-:Y:S02]  /*90100*/  HMMA.16816.F32 R48, R32, R44, R52 ;  /* 0x0000002c2030723c */ /* 0x001fe40000001834 */
[----:B------:R-:W-:Y:S04]  /*90110*/  STL.64 [R1+0x8d20], R46 ;  /* 0x008d202e01007387 */ /* 0x000fe80000100a00 */
[----:B------:R0:W-:-:S15]  /*90120*/  STL.64 [R1+0x8d18], R44 ;  /* 0x008d182c01007387 */ /* 0x0001de0000100a00 */
[----:B------:R-:W-:-:S02]  /*90130*/  NOP ;  /* 0x0000000000007918 */ /* 0x000fc40000000000 */
[----:B------:R-:W-:Y:S04]  /*90140*/  STL.64 [R1+0xeb0], R48 ;  /* 0x000eb03001007387 */ /* 0x000fe80000100a00 */
[----:B------:R1:W-:Y:S01]  /*90150*/  STL.64 [R1+0xeb8], R50 ;  /* 0x000eb83201007387 */ /* 0x0003e20000100a00 */
[C---:B0-----:R-:W-:Y:S03]  /*90160*/  HMMA.16816.F32 R44, R32.reuse, R40, R20 ;  /* 0x00000028202c723c */ /* 0x041fe60000001814 */
[----:B------:R-:W2:Y:S03]  /*90170*/  LDL.LU.64 R20, [R1+0xf40] ;  /* 0x000f400001147983 */ /* 0x000ea60000300a00 */
[----:B-1----:R-:W-:-:S15]  /*90180*/  HMMA.16816.F32 R48, R32, R42, R56 ;  /* 0x0000002a2030723c */ /* 0x002fde0000001838 */
[----:B------:R-:W-:-:S08]  /*90190*/  NOP ;  /* 0x0000000000007918 */ /* 0x000fd00000000000 */
[----:B------:R-:W-:Y:S04]  /*901a0*/  STL.64 [R1+0xec0], R48 ;  /* 0x000ec03001007387 */ /* 0x000fe80000100a00 */
[----:B------:R-:W-:Y:S04]  /*901b0*/  STL.64 [R1+0xec8], R50 ;  /* 0x000ec83201007387 */ /* 0x000fe80000100a00 */
[----:B------:R-:W2:Y:S04]  /*901c0*/  LDL.LU.64 R22, [R1+0xf48] ;  /* 0x000f480001167983 */ /* 0x000ea80000300a00 */
[----:B------:R-:W-:Y:S04]  /*901d0*/  STL.64 [R1+0xee0], R44 ;  /* 0x000ee02c01007387 */ /* 0x000fe80000100a00 */
[----:B------:R-:W-:Y:S04]  /*901e0*/  STL.64 [R1+0xee8], R46 ;  /* 0x000ee82e01007387 */ /* 0x000fe80000100a00 */
[----:B------:R-:W-:Y:S04]  /*901f0*/  STL.64 [R1+0x8d40], R42 ;  /* 0x008d402a01007387 */ /* 0x000fe80000100a00 */
[----:B------:R-:W-:Y:S04]  /*90200*/  STL.64 [R1+0x8d38], R40 ;  /* 0x008d382801007387 */ /* 0x000fe80000100a00 */
[----:B------:R0:W-:Y:S04]  /*90210*/  STL.64 [R1+0xf00], R24 ;  /* 0x000f001801007387 */ /* 0x0001e80000100a00 */
[----:B------:R1:W-:Y:S04]  /*90220*/  STL.64 [R1+0xf08], R26 ;  /* 0x000f081a01007387 */ /* 0x0003e80000100a00 */
[----:B0-----:R-:W3:Y:S04]  /*90230*/  LDL.LU.64 R24, [R1+0xf70] ;  /* 0x000f700001187983 */ /* 0x001ee80000300a00 */
[----:B------:R0:W-:Y:S04]  /*90240*/  STL.64 [R1+0xf20], R16 ;  /* 0x000f201001007387 */ /* 0x0001e80000100a00 */
[----:B------:R4:W-:Y:S04]  /*90250*/  STL.64 [R1+0xf28], R18 ;  /* 0x000f281201007387 */ /* 0x0009e80000100a00 */
[----:B-1----:R-:W3:Y:S04]  /*90260*/  LDL.LU.64 R26, [R1+0xf78] ;  /* 0x000f7800011a7983 */ /* 0x002ee80000300a00 */
[----:B------:R1:W-:Y:S04]  /*90270*/  STL.64 [R1+0xf30], R4 ;  /* 0x000f300401007387 */ /* 0x0003e80000100a00 */
[----:B------:R1:W-:Y:S04]  /*90280*/  STL.64 [R1+0xf38], R6 ;  /* 0x000f380601007387 */ /* 0x0003e80000100a00 */
[----:B0-----:R-:W3:Y:S04]  /*90290*/  LDL.LU.64 R16, [R1+0xf80] ;  /* 0x000f800001107983 */ /* 0x001ee80000300a00 */
[----:B----4-:R-:W4:Y:S04]  /*902a0*/  LDL.LU.64 R18, [R1+0xf88] ;  /* 0x000f880001127983 */ /* 0x010f280000300a00 */
[----:B------:R-:W4:Y:S04]  /*902b0*/  LDL.LU R50, [R1+0x2040] ;  /* 0x0020400001327983 */ /* 0x000f280000300800 */
[----:B-1----:R-:W4:Y:S04]  /*902c0*/  LDL.LU R4, [R1+0x203c] ;  /* 0x00203c0001047983 */ /* 0x002f280000300800 */
[----:B------:R-:W4:Y:S04]  /*902d0*/  LDL.LU R51, [R1+0x2048] ;  /* 0x0020480001337983 */ /* 0x000f280000300800 */
[----:B------:R-:W4:Y:S04]  /*902e0*/  LDL.LU R5, [R1+0x2044] ;  /* 0x0020440001057983 */ /* 0x000f280000300800 */
[----:B------:R-:W4:Y:S04]  /*902f0*/  LDL.LU R52, [R1+0x2050] ;  /* 0x0020500001347983 */ /* 0x000f280000300800 */
[----:B------:R-:W4:Y:S04]  /*90300*/  LDL.LU R6, [R1+0x204c] ;  /* 0x00204c0001067983 */ /* 0x000f280000300800 */
[----:B------:R-:W4:Y:S04]  /*90310*/  LDL.LU R53, [R1+0x2058] ;  /* 0x0020580001357983 */ /* 0x000f280000300800 */
[----:B------:R-:W4:Y:S01]  /*90320*/  LDL.LU R7, [R1+0x2054] ;  /* 0x0020540001077983 */ /* 0x000f220000300800 */
[----:B--2---:R-:W-:Y:S03]  /*90330*/  HMMA.16816.F32 R40, R32, R10, R20 ;  /* 0x0000000a2028723c */ /* 0x004fe60000001814 */
[----:B------:R-:W2:Y:S04]  /*90340*/  LDL.LU.64 R20, [R1+0xf90] ;  /* 0x000f900001147983 */ /* 0x000ea80000300a00 */
[----:B------:R-:W2:-:S15]  /*90350*/  LDL.LU.64 R22, [R1+0xf98] ;  /* 0x000f980001167983 */ /* 0x000e9e0000300a00 */
[----:B------:R-:W-:-:S01]  /*90360*/  NOP ;  /* 0x0000000000007918 */ /* 0x000fc20000000000 */
[----:B------:R0:W-:Y:S04]  /*90370*/  STL.64 [R1+0xf40], R40 ;  /* 0x000f402801007387 */ /* 0x0001e80000100a00 */
[----:B------:R1:W-:Y:S04]  /*90380*/  STL.64 [R1+0xf48], R42 ;  /* 0x000f482a01007387 */ /* 0x0003e80000100a00 */
[----:B------:R-:W2:Y:S04]  /*90390*/  LDL.LU.64 R56, [R1+0x1090] ;  /* 0x0010900001387983 */ /* 0x000ea80000300a00 */
[----:B------:R-:W2:Y:S04]  /*903a0*/  LDL.LU.64 R58, [R1+0x1098] ;  /* 0x00109800013a7983 */ /* 0x000ea80000300a00 */
[----:B------:R-:W2:Y:S04]  /*903b0*/  LDL.LU.64 R44, [R1+0x1080] ;  /* 0x00108000012c7983 */ /* 0x000ea80000300a00 */
[----:B------:R-:W2:Y:S01]  /*903c0*/  LDL.LU.64 R46, [R1+0x1088] ;  /* 0x00108800012e7983 */ /* 0x000ea20000300a00 */
[C---:B---3--:R-:W-:Y:S03]  /*903d0*/  HMMA.16816.F32 R24, R32.reuse, R12, R24 ;  /* 0x0000000c2018723c */ /* 0x048fe60000001818 */
[----:B0-----:R-:W3:Y:S04]  /*903e0*/  LDL.LU.64 R40, [R1+0x1070] ;  /* 0x0010700001287983 */ /* 0x001ee80000300a00 */
[----:B-1----:R-:W3:Y:S01]  /*903f0*/  LDL.LU.64 R42, [R1+0x1078] ;  /* 0x00107800012a7983 */ /* 0x002ee20000300a00 */
[C---:B----4-:R-:W-:Y:S03]  /*90400*/  HMMA.16816.F32 R16, R32.reuse, R14, R16 ;  /* 0x0000000e2010723c */ /* 0x050fe60000001810 */
[----:B------:R-:W-:Y:S04]  /*90410*/  STL.64 [R1+0x8d60], R10 ;  /* 0x008d600a01007387 */ /* 0x000fe80000100a00 */
[----:B------:R0:W-:Y:S04]  /*90420*/  STL.64 [R1+0x8d58], R8 ;  /* 0x008d580801007387 */ /* 0x0001e80000100a00 */
[----:B0-----:R-:W4:Y:S04]  /*90430*/  LDL.LU.64 R8, [R1+0x10a0] ;  /* 0x0010a00001087983 */ /* 0x001f280000300a00 */
[----:B------:R-:W4:Y:S04]  /*90440*/  LDL.LU.64 R10, [R1+0x10a8] ;  /* 0x0010a800010a7983 */ /* 0x000f280000300a00 */
[----:B------:R-:W-:Y:S04]  /*90450*/  STL.64 [R1+0xf70], R24 ;  /* 0x000f701801007387 */ /* 0x000fe80000100a00 */
[----:B------:R0:W-:Y:S04]  /*90460*/  STL.64 [R1+0xf78], R26 ;  /* 0x000f781a01007387 */ /* 0x0001e80000100a00 */
[----:B0-----:R-:W3:Y:S04]  /*90470*/  LDL.LU.64 R26, [R1+0x8de0] ;  /* 0x008de000011a7983 */ /* 0x001ee80000300a00 */
[----:B------:R-:W4:Y:S04]  /*90480*/  LDL.LU.64 R24, [R1+0x8dd8] ;  /* 0x008dd80001187983 */ /* 0x000f280000300a00 */
        /* <DEDUP_REMOVED lines=8> */
[----:B--2---:R-:W-:-:S15]  /*90510*/  HMMA.16816.F32 R20, R32, R16, R20 ;  /* 0x000000102014723c */ /* 0x004fde0000001814 */
[----:B------:R-:W-:-:S08]  /*90520*/  NOP ;  /* 0x0000000000007918 */ /* 0x000fd00000000000 */
[----:B------:R-:W-:Y:S04]  /*90530*/  STL.64 [R1+0xf90], R20 ;  /* 0x000f901401007387 */ /* 0x000fe80000100a00 */
[----:B------:R0:W-:Y:S04]  /*90540*/  STL.64 [R1+0xf98], R22 ;  /* 0x000f981601007387 */ /* 0x0001e80000100a00 */
[----:B0-----:R-:W2:Y:S04]  /*90550*/  LDL.LU.64 R22, [R1+0x8dc0] ;  /* 0x008dc00001167983 */ /* 0x001ea80000300a00 */
[----:B------:R-:W4:Y:S01]  /*90560*/  LDL.LU.64 R20, [R1+0x8db8] ;  /* 0x008db80001147983 */ /* 0x000f220000300a00 */
[----:B---3--:R-:W-:Y:S06]  /*90570*/  HMMA.16816.F32 R12, R32, R18, R12 ;  /* 0x00000012200c723c */ /* 0x008fec000000180c */
[----:B------:R-:W-:Y:S04]  /*90580*/  STL.64 [R1+0x8ce8], R18 ;  /* 0x008ce81201007387 */ /* 0x000fe80000100a00 */
[----:B------:R-:W-:-:S13]  /*90590*/  STL.64 [R1+0x8ce0], R16 ;  /* 0x008ce01001007387 */ /* 0x000fda0000100a00 */
[----:B------:R0:W-:Y:S04]  /*905a0*/  STL.64 [R1+0xfa0], R12 ;  /* 0x000fa00c01007387 */ /* 0x0001e80000100a00 */
[----:B------:R1:W-:Y:S04]  /*905b0*/  STL.64 [R1+0xfa8], R14 ;  /* 0x000fa80e01007387 */ /* 0x0003e80000100a00 */
[----:B0-----:R-:W3:Y:S04]  /*905c0*/  LDL.LU.64 R12, [R1+0x1060] ;  /* 0x00106000010c7983 */ /* 0x001ee80000300a00 */
[----:B-1----:R-:W3:Y:S01]  /*905d0*/  LDL.LU.64 R14, [R1+0x1068] ;  /* 0x00106800010e7983 */ /* 0x002ee20000300a00 */
[C---:B------:R-:W-:Y:S06]  /*905e0*/  HMMA.16816.F32 R16, R32.reuse, R26, R40 ;  /* 0x0000001a2010723c */ /* 0x040fec0000001828 */
[----:B----4-:R-:W-:-:S15]  /*905f0*/  HMMA.16816.F32 R8, R32, R20, R8 ;  /* 0x000000142008723c */ /* 0x010fde0000001808 */
[----:B------:R-:W-:-:S08]  /*90600*/  NOP ;  /* 0x0000000000007918 */ /* 0x000fd00000000000 */
[----:B------:R-:W-:Y:S04]  /*90610*/  STL.64 [R1+0xfb0], R8 ;  /* 0x000fb00801007387 */ /* 0x000fe80000100a00 */
[----:B------:R0:W-:Y:S04]  /*90620*/  STL.64 [R1+0xfb8], R10 ;  /* 0x000fb80a01007387 */ /* 0x0001e80000100a00 */
[----:B--2---:R-:W-:Y:S04]  /*90630*/  STL.64 [R1+0x8cc8], R22 ;  /* 0x008cc81601007387 */ /* 0x004fe80000100a00 */
[----:B------:R1:W-:Y:S01]  /*90640*/  STL.64 [R1+0x8cc0], R20 ;  /* 0x008cc01401007387 */ /* 0x0003e20000100a00 */
[C---:B0-----:R-:W-:Y:S06]  /*90650*/  HMMA.16816.F32 R8, R32.reuse, R22, R56 ;  /* 0x000000162008723c */ /* 0x041fec0000001838 */
[----:B-1----:R-:W-:Y:S01]  /*90660*/  HMMA.16816.F32 R20, R32, R24, R44 ;  /* 0x000000182014723c */ /* 0x002fe2000000182c */
[----:B------:R-:W-:-:S15]  /*90670*/  IMAD.MOV.U32 R58, RZ, RZ, R29 ;  /* 0x000000ffff3a7224 */ /* 0x000fde00078e001d */
[----:B------:R-:W-:-:S01]  /*90680*/  NOP ;  /* 0x0000000000007918 */ /* 0x000fc20000000000 */
[----:B------:R0:W-:Y:S04]  /*90690*/  STL.64 [R1+0xfc0], R8 ;  /* 0x000fc00801007387 */ /* 0x0001e80000100a00 */
[----:B------:R1:W-:Y:S04]  /*906a0*/  STL.64 [R1+0xfc8], R10 ;  /* 0x000fc80a01007387 */ /* 0x0003e80000100a00 */
[----:B0-----:R-:W2:Y:S04]  /*906b0*/  LDL.LU.64 R8, [R1+0x1050] ;  /* 0x0010500001087983 */ /* 0x001ea80000300a00 */
[----:B------:R-:W-:Y:S04]  /*906c0*/  STL.64 [R1+0xfd0], R20 ;  /* 0x000fd01401007387 */ /* 0x000fe80000100a00 */
[----:B------:R-:W-:Y:S04]  /*906d0*/  STL.64 [R1+0xfd8], R22 ;  /* 0x000fd81601007387 */ /* 0x000fe80000100a00 */
[----:B-1----:R-:W2:Y:S04]  /*906e0*/  LDL.LU.64 R10, [R1+0x1058] ;  /* 0x00105800010a7983 */ /* 0x002ea80000300a00 */
[----:B------:R-:W-:Y:S04]  /*906f0*/  STL.64 [R1+0xfe0], R16 ;  /* 0x000fe01001007387 */ /* 0x000fe80000100a00 */
[----:B------:R-:W-:Y:S04]  /*90700*/  STL.64 [R1+0xfe8], R18 ;  /* 0x000fe81201007387 */ /* 0x000fe80000100a00 */
[----:B------:R-:W3:Y:S01]  /*90710*/  LDL.LU R29, [R1+0x8db0] ;  /* 0x008db000011d7983 */ /* 0x000ee20000300800 */
[----:B------:R-:W-:-:S02]  /*90720*/  IMAD.MOV.U32 R59, RZ, RZ, R37 ;  /* 0x000000ffff3b7224 */ /* 0x000fc400078e0025 */
[----:B------:R-:W-:Y:S01]  /*90730*/  IMAD.MOV.U32 R56, RZ, RZ, R30 ;  /* 0x000000ffff387224 */ /* 0x000fe200078e001e */
[----:B------:R-:W4:Y:S01]  /*90740*/  LDL.LU R37, [R1+0x8dac] ;  /* 0x008dac0001257983 */ /* 0x000f220000300800 */
[----:B------:R-:W-:-:S03]  /*90750*/  IMAD.MOV.U32 R57, RZ, RZ, R31 ;  /* 0x000000ffff397224 */ /* 0x000fc600078e001f */
[----:B------:R-:W4:Y:S04]  /*90760*/  LDL.LU.64 R54, [R1+0x28] ;  /* 0x0000280001367983 */ /* 0x000f280000300a00 */
[----:B------:R-:W2:Y:S04]  /*90770*/  LDL.LU R30, [R1+0x8da8] ;  /* 0x008da800011e7983 */ /* 0x000ea80000300800 */
[----:B------:R-:W2:Y:S04]  /*90780*/  LDL.LU R31, [R1+0x8da4] ;  /* 0x008da400011f7983 */ /* 0x000ea80000300800 */
[----:B------:R-:W-:Y:S04]  /*90790*/  STL.64 [R1+0x8cb8], R26 ;  /* 0x008cb81a01007387 */ /* 0x000fe80000100a00 */
[----:B------:R0:W-:Y:S01]  /*907a0*/  STL.64 [R1+0x8cb0], R24 ;  /* 0x008cb01801007387 */ /* 0x0001e20000100a00 */
[C---:B---3--:R-:W-:Y:S06]  /*907b0*/  HMMA.16816.F32 R12, R32.reuse, R28, R12 ;  /* 0x0000001c200c723c */ /* 0x048fec000000180c */
[----:B--2---:R-:W-:-:S15]  /*907c0*/  HMMA.16816.F32 R8, R32, R30, R8 ;  /* 0x0000001e2008723c */ /* 0x004fde0000001808 */
[----:B------:R-:W-:-:S02]  /*907d0*/  NOP ;  /* 0x0000000000007918 */ /* 0x000fc40000000000 */
[----:B------:R1:W-:Y:S04]  /*907e0*/  STL.64 [R1+0xff0], R12 ;  /* 0x000ff00c01007387 */ /* 0x0003e80000100a00 */
[----:B------:R2:W-:Y:S04]  /*907f0*/  STL.64 [R1+0xff8], R14 ;  /* 0x000ff80e01007387 */ /* 0x0005e80000100a00 */
[----:B0-----:R-:W4:Y:S04]  /*90800*/  LDL.LU.64 R24, [R1+0x1040] ;  /* 0x0010400001187983 */ /* 0x001f280000300a00 */
[----:B------:R-:W4:Y:S04]  /*90810*/  LDL.LU.64 R26, [R1+0x1048] ;  /* 0x00104800011a7983 */ /* 0x000f280000300a00 */
[----:B------:R-:W3:Y:S04]  /*90820*/  LDL.LU.64 R16, [R1+0x1030] ;  /* 0x0010300001107983 */ /* 0x000ee80000300a00 */
[----:B------:R-:W3:Y:S04]  /*90830*/  LDL.LU.64 R18, [R1+0x1038] ;  /* 0x0010380001127983 */ /* 0x000ee80000300a00 */
[----:B------:R-:W-:Y:S04]  /*90840*/  STL.64 [R1+0x1000], R8 ;  /* 0x0010000801007387 */ /* 0x000fe80000100a00 */
[----:B------:R0:W-:Y:S04]  /*90850*/  STL.64 [R1+0x1008], R10 ;  /* 0x0010080a01007387 */ /* 0x0001e80000100a00 */
[----:B------:R-:W3:Y:S04]  /*90860*/  LDL.LU.64 R20, [R1+0x1020] ;  /* 0x0010200001147983 */ /* 0x000ee80000300a00 */
[----:B------:R-:W3:Y:S04]  /*90870*/  LDL.LU.64 R22, [R1+0x1028] ;  /* 0x0010280001167983 */ /* 0x000ee80000300a00 */
[----:B-1----:R-:W3:Y:S04]  /*90880*/  LDL.LU.64 R12, [R1+0x1010] ;  /* 0x00101000010c7983 */ /* 0x002ee80000300a00 */
[----:B--2---:R-:W2:Y:S04]  /*90890*/  LDL.LU.64 R14, [R1+0x1018] ;  /* 0x00101800010e7983 */ /* 0x004ea80000300a00 */
[----:B0-----:R-:W3:Y:S01]  /*908a0*/  LDL.LU R10, [R1] ;  /* 0x00000000010a7983 */ /* 0x001ee20000300800 */
[----:B------:R-:W-:-:S03]  /*908b0*/  IMAD.MOV.U32 R11, RZ, RZ, R0 ;  /* 0x000000ffff0b7224 */ /* 0x000fc600078e0000 */
[----:B------:R-:W2:Y:S01]  /*908c0*/  LDL.LU R0, [R1+0x8da0] ;  /* 0x008da00001007983 */ /* 0x000ea20000300800 */
[----:B----4-:R-:W-:Y:S03]  /*908d0*/  HMMA.16816.F32 R24, R32, R36, R24 ;  /* 0x000000242018723c */ /* 0x010fe60000001818 */
[----:B---3--:R0:W-:Y:S04]  /*908e0*/  STL.64 [R1+0x8d78], R10 ;  /* 0x008d780a01007387 */ /* 0x0081e80000100a00 */
[----:B------:R-:W-:Y:S04]  /*908f0*/  STL.64 [R1+0x8cd8], R30 ;  /* 0x008cd81e01007387 */ /* 0x000fe80000100a00 */
[----:B------:R-:W-:Y:S04]  /*90900*/  STL.64 [R1+0x8cd0], R28 ;  /* 0x008cd01c01007387 */ /* 0x000fe80000100a00 */
[----:B------:R-:W3:Y:S08]  /*90910*/  LDL.LU R8, [R1+0x8] ;  /* 0x0000080001087983 */ /* 0x000ef00000300800 */
[----:B------:R-:W-:Y:S04]  /*90920*/  STL.64 [R1+0x1210], R24 ;  /* 0x0012101801007387 */ /* 0x000fe80000100a00 */
[----:B------:R1:W-:Y:S04]  /*90930*/  STL.64 [R1+0x1218], R26 ;  /* 0x0012181a01007387 */ /* 0x0003e80000100a00 */
[----:B------:R-:W3:Y:S01]  /*90940*/  LDL.LU R9, [R1+0xc] ;  /* 0x00000c0001097983 */ /* 0x000ee20000300800 */
[----:B------:R-:W-:-:S02]  /*90950*/  IMAD R4, R4, 0x100, R50 ;  /* 0x0000010004047824 */ /* 0x000fc400078e0232 */
[----:B------:R-:W-:Y:S01]  /*90960*/  IMAD R5, R5, 0x100, R51 ;  /* 0x0000010005057824 */ /* 0x000fe200078e0233 */
[----:B0-----:R-:W4:Y:S01]  /*90970*/  LDL.LU R10, [R1+0x10] ;  /* 0x00001000010a7983 */ /* 0x001f220000300800 */
[----:B------:R-:W-:Y:S02]  /*90980*/  IMAD R6, R6, 0x100, R52 ;  /* 0x0000010006067824 */ /* 0x000fe400078e0234 */
[----:B------:R-:W-:Y:S01]  /*90990*/  IMAD R7, R7, 0x100, R53 ;  /* 0x0000010007077824 */ /* 0x000fe200078e0235 */
[----:B------:R-:W-:Y:S02]  /*909a0*/  F2FP.F16.E5M2.UNPACK_B R4, R4 ;  /* 0x00000004ff04723e */ /* 0x000fe400020004ff */
[----:B------:R-:W-:Y:S02]  /*909b0*/  F2FP.F16.E5M2.UNPACK_B R5, R5 ;  /* 0x00000005ff05723e */ /* 0x000fe400020004ff */
[----:B------:R-:W-:Y:S02]  /*909c0*/  F2FP.F16.E5M2.UNPACK_B R6, R6 ;  /* 0x00000006ff06723e */ /* 0x000fe400020004ff */
[----:B------:R-:W-:Y:S01]  /*909d0*/  F2FP.F16.E5M2.UNPACK_B R7, R7 ;  /* 0x00000007ff07723e */ /* 0x000fe200020004ff */
[----:B-1----:R-:W-:Y:S06]  /*909e0*/  HMMA.16816.F32 R24, R32, R54, R16 ;  /* 0x000000362018723c */ /* 0x002fec0000001810 */
[C---:B------:R-:W-:Y:S01]  /*909f0*/  HMMA.16816.F32 R20, R4.reuse, R56, R20 ;  /* 0x000000380414723c */ /* 0x040fe20000001814 */
[----:B------:R-:W-:Y:S01]  /*90a00*/  IMAD.MOV.U32 R16, RZ, RZ, R54 ;  /* 0x000000ffff107224 */ /* 0x000fe200078e0036 */
[----:B---3--:R-:W-:Y:S04]  /*90a10*/  STL.64 [R1+0x8d88], R8 ;  /* 0x008d880801007387 */ /* 0x008fe80000100a00 */
[----:B------:R-:W-:Y:S04]  /*90a20*/  STL.64 [R1+0x8d70], R38 ;  /* 0x008d702601007387 */ /* 0x000fe80000100a00 */
[----:B------:R-:W-:Y:S07]  /*90a30*/  STL.64 [R1+0x8d68], R36 ;  /* 0x008d682401007387 */ /* 0x000fee0000100a00 */
[----:B------:R-:W-:Y:S04]  /*90a40*/  STL.64 [R1+0x1200], R24 ;  /* 0x0012001801007387 */ /* 0x000fe80000100a00 */
[----:B------:R-:W-:Y:S04]  /*90a50*/  STL.64 [R1+0x1208], R26 ;  /* 0x0012081a01007387 */ /* 0x000fe80000100a00 */
[----:B------:R0:W-:Y:S04]  /*90a60*/  STL [R1+0x8d80], R16 ;  /* 0x008d801001007387 */ /* 0x0001e80000100800 */
[----:B0-----:R-:W3:Y:S04]  /*90a70*/  LDL.LU.64 R16, [R1+0xf50] ;  /* 0x000f500001107983 */ /* 0x001ee80000300a00 */
[----:B------:R-:W-:Y:S04]  /*90a80*/  STL.64 [R1+0x11f0], R20 ;  /* 0x0011f01401007387 */ /* 0x000fe80000100a00 */
[----:B------:R-:W-:Y:S04]  /*90a90*/  STL.64 [R1+0x11f8], R22 ;  /* 0x0011f81601007387 */ /* 0x000fe80000100a00 */
[----:B------:R-:W4:Y:S01]  /*90aa0*/  LDL.LU.64 R18, [R1+0xf58] ;  /* 0x000f580001127983 */ /* 0x000f220000300a00 */
[----:B--2---:R-:W-:-:S15]  /*90ab0*/  HMMA.16816.F32 R12, R4, R58, R12 ;  /* 0x0000003a040c723c */ /* 0x004fde000000180c */
[----:B------:R-:W-:-:S08]  /*90ac0*/  NOP ;  /* 0x0000000000007918 */ /* 0x000fd00000000000 */
[----:B------:R-:W-:Y:S04]  /*90ad0*/  STL.64 [R1+0x11e0], R12 ;  /* 0x0011e00c01007387 */ /* 0x000fe80000100a00 */
[----:B------:R-:W-:Y:S04]  /*90ae0*/  STL.64 [R1+0x11e8], R14 ;  /* 0x0011e80e01007387 */ /* 0x000fe80000100a00 */
[----:B----4-:R-:W-:Y:S04]  /*90af0*/  STL.64 [R1+0x8d98], R18 ;  /* 0x008d981201007387 */ /* 0x010fe80000100a00 */
[----:B---3--:R0:W-:Y:S04]  /*90b00*/  STL.64 [R1+0x8d90], R16 ;  /* 0x008d901001007387 */ /* 0x0081e80000100a00 */
[----:B0-----:R-:W2:Y:S04]  /*90b10*/  LDL.LU.64 R16, [R1+0xf60] ;  /* 0x000f600001107983 */ /* 0x001ea80000300a00 */
[----:B------:R-:W2:Y:S01]  /*90b20*/  LDL.LU.64 R18, [R1+0xf68] ;  /* 0x000f680001127983 */ /* 0x000ea20000300a00 */
[----:B------:R-:W-:-:S03]  /*90b30*/  IMAD.MOV.U32 R11, RZ, RZ, R0 ;  /* 0x000000ffff0b7224 */ /* 0x000fc600078e0000 */
[----:B------:R-:W3:Y:S04]  /*90b40*/  LDL.LU.64 R36, [R1+0xf10] ;  /* 0x000f100001247983 */ /* 0x000ee80000300a00 */
[----:B------:R-:W3:Y:S04]  /*90b50*/  LDL.LU.64 R38, [R1+0xf18] ;  /* 0x000f180001267983 */ /* 0x000ee80000300a00 */
[----:B------:R-:W4:Y:S01]  /*90b60*/  LDL.LU.64 R56, [R1+0xef0] ;  /* 0x000ef00001387983 */ /* 0x000f220000300a00 */
[----:B------:R-:W-:-:S03]  /*90b70*/  IMAD.MOV.U32 R0, RZ, RZ, R55 ;  /* 0x000000ffff007224 */ /* 0x000fc600078e0037 */
[----:B------:R-:W4:Y:S04]  /*90b80*/  LDL.LU.64 R58, [R1+0xef8] ;  /* 0x000ef800013a7983 */ /* 0x000f280000300a00 */
[----:B------:R-:W3:Y:S04]  /*90b90*/  LDL.LU.64 R40, [R1+0xed0] ;  /* 0x000ed00001287983 */ /* 0x000ee80000300a00 */
        /* <DEDUP_REMOVED lines=16> */
[----:B------:R-:W3:Y:S01]  /*90ca0*/  LDL.LU.64 R22, [R1+0xdf8] ;  /* 0x000df80001167983 */ /* 0x000ee20000300a00 */
[----:B--2---:R-:W-:Y:S03]  /*90cb0*/  HMMA.16816.F32 R8, R4, R10, R16 ;  /* 0x0000000a0408723c */ /* 0x004fe60000001810 */
[----:B------:R-:W2:Y:S04]  /*90cc0*/  LDL.LU.64 R18, [R1+0x8d98] ;  /* 0x008d980001127983 */ /* 0x000ea80000300a00 */
[----:B------:R-:W2:-:S15]  /*90cd0*/  LDL.LU.64 R16, [R1+0x8d90] ;  /* 0x008d900001107983 */ /* 0x000e9e0000300a00 */
[----:B------:R-:W-:-:S01]  /*90ce0*/  NOP ;  /* 0x0000000000007918 */ /* 0x000fc20000000000 */
[----:B------:R0:W-:Y:S04]  /*90cf0*/  STL.64 [R1+0x11d0], R8 ;  /* 0x0011d00801007387 */ /* 0x0001e80000100a00 */
[----:B------:R2:W-:Y:S04]  /*90d00*/  STL.64 [R1+0x11d8], R10 ;  /* 0x0011d80a01007387 */ /* 0x0005e80000100a00 */
[----:B0-----:R-:W2:Y:S02]  /*90d10*/  LDL.LU.64 R8, [R1+0x8d88] ;  /* 0x008d880001087983 */ /* 0x001ea40000300a00 */
[----:B--2---:R-:W-:Y:S02]  /*90d20*/  HMMA.16816.F32 R8, R4, R8, R16 ;  /* 0x000000080408723c */ /* 0x004fe40000001810 */
[----:B------:R-:W2:-:S15]  /*90d30*/  LDL.LU R16, [R1+0x8d80] ;  /* 0x008d800001107983 */ /* 0x000e9e0000300800 */
[----:B------:R-:W-:-:S06]  /*90d40*/  NOP ;  /* 0x0000000000007918 */ /* 0x000fcc0000000000 */
[----:B------:R-:W-:Y:S04]  /*90d50*/  STL.64 [R1+0x11c0], R8 ;  /* 0x0011c00801007387 */ /* 0x000fe80000100a00 */
[----:B------:R0:W-:Y:S04]  /*90d60*/  STL.64 [R1+0x11c8], R10 ;  /* 0x0011c80a01007387 */ /* 0x0001e80000100a00 */
[----:B0-----:R-:W3:Y:S01]  /*90d70*/  LDL.LU.64 R10, [R1+0x8d78] ;  /* 0x008d7800010a7983 */ /* 0x001ee20000300a00 */
[C---:B----4-:R-:W-:Y:S06]  /*90d80*/  HMMA.16816.F32 R56, R4.reuse, R60, R56 ;  /* 0x0000003c0438723c */ /* 0x050fec0000001838 */
[----:B---3--:R-:W-:Y:S01]  /*90d90*/  HMMA.16816.F32 R8, R4, R10, R36 ;  /* 0x0000000a0408723c */ /* 0x008fe20000001824 */
[----:B------:R-:W3:Y:S04]  /*90da0*/  LDL.LU.64 R38, [R1+0x8d70] ;  /* 0x008d700001267983 */ /* 0x000ee80000300a00 */
[----:B------:R-:W4:-:S15]  /*90db0*/  LDL.LU.64 R36, [R1+0x8d68] ;  /* 0x008d680001247983 */ /* 0x000f1e0000300a00 */
[----:B------:R-:W-:-:S03]  /*90dc0*/  NOP ;  /* 0x0000000000007918 */ /* 0x000fc60000000000 */
[----:B------:R-:W-:Y:S04]  /*90dd0*/  STL.64 [R1+0x11b0], R8 ;  /* 0x0011b00801007387 */ /* 0x000fe80000100a00 */
[----:B------:R0:W-:Y:S04]  /*90de0*/  STL.64 [R1+0x11b8], R10 ;  /* 0x0011b80a01007387 */ /* 0x0001e80000100a00 */
[----:B0-----:R-:W2:Y:S04]  /*90df0*/  LDL.LU.64 R10, [R1+0x8d60] ;  /* 0x008d6000010a7983 */ /* 0x001ea80000300a00 */
[----:B------:R-:W2:Y:S04]  /*90e00*/  LDL.LU.64 R8, [R1+0x8d58] ;  /* 0x008d580001087983 */ /* 0x000ea80000300a00 */
[----:B------:R-:W-:Y:S04]  /*90e10*/  STL.64 [R1+0x11a0], R56 ;  /* 0x0011a03801007387 */ /* 0x000fe80000100a00 */
[----:B------:R0:W-:Y:S04]  /*90e20*/  STL.64 [R1+0x11a8], R58 ;  /* 0x0011a83a01007387 */ /* 0x0001e80000100a00 */
[----:B0-----:R-:W3:Y:S04]  /*90e30*/  LDL.LU.64 R58, [R1+0x8d50] ;  /* 0x008d5000013a7983 */ /* 0x001ee80000300a00 */
[----:B------:R-:W4:Y:S01]  /*90e40*/  LDL.LU.64 R56, [R1+0x8d48] ;  /* 0x008d480001387983 */ /* 0x000f220000300a00 */
[C---:B---3--:R-:W-:Y:S06]  /*90e50*/  HMMA.16816.F32 R40, R4.reuse, R58, R40 ;  /* 0x0000003a0428723c */ /* 0x048fec0000001828 */
[----:B----4-:R-:W-:-:S15]  /*90e60*/  HMMA.16816.F32 R56, R4, R56, R52 ;  /* 0x000000380438723c */ /* 0x010fde0000001834 */
[----:B------:R-:W-:-:S02]  /*90e70*/  NOP ;  /* 0x0000000000007918 */ /* 0x000fc40000000000 */
[----:B------:R-:W-:Y:S04]  /*90e80*/  STL.64 [R1+0x1190], R40 ;  /* 0x0011902801007387 */ /* 0x000fe80000100a00 */
[----:B------:R0:W-:Y:S04]  /*90e90*/  STL.64 [R1+0x1198], R42 ;  /* 0x0011982a01007387 */ /* 0x0001e80000100a00 */
[----:B0-----:R-:W3:Y:S04]  /*90ea0*/  LDL.LU.64 R42, [R1+0x8d40] ;  /* 0x008d4000012a7983 */ /* 0x001ee80000300a00 */
[----:B------:R-:W4:Y:S04]  /*90eb0*/  LDL.LU.64 R40, [R1+0x8d38] ;  /* 0x008d380001287983 */ /* 0x000f280000300a00 */
[----:B------:R-:W2:Y:S04]  /*90ec0*/  LDL.LU.64 R54, [R1+0x8d30] ;  /* 0x008d300001367983 */ /* 0x000ea80000300a00 */
[----:B------:R-:W3:Y:S04]  /*90ed0*/  LDL.LU.64 R52, [R1+0x8d28] ;  /* 0x008d280001347983 */ /* 0x000ee80000300a00 */
[----:B------:R0:W-:Y:S04]  /*90ee0*/  STL.64 [R1+0x1180], R56 ;  /* 0x0011803801007387 */ /* 0x0001e80000100a00 */
[----:B------:R1:W-:Y:S04]  /*90ef0*/  STL.64 [R1+0x1188], R58 ;  /* 0x0011883a01007387 */ /* 0x0003e80000100a00 */
[----:B0-----:R-:W4:Y:S04]  /*90f00*/  LDL.LU.64 R56, [R1+0xe40] ;  /* 0x000e400001387983 */ /* 0x001f280000300a00 */
[----:B-1----:R-:W4:Y:S01]  /*90f10*/  LDL.LU.64 R58, [R1+0xe48] ;  /* 0x000e4800013a7983 */ /* 0x002f220000300a00 */
[C---:B--2---:R-:W-:Y:S06]  /*90f20*/  HMMA.16816.F32 R44, R4.reuse, R54, R44 ;  /* 0x00000036042c723c */ /* 0x044fec000000182c */
[----:B---3--:R-:W-:-:S15]  /*90f30*/  HMMA.16816.F32 R52, R4, R52, R48 ;  /* 0x000000340434723c */ /* 0x008fde0000001830 */
[----:B------:R-:W-:-:S02]  /*90f40*/  NOP ;  /* 0x0000000000007918 */ /* 0x000fc40000000000 */
[----:B------:R-:W-:Y:S04]  /*90f50*/  STL.64 [R1+0x1170], R44 ;  /* 0x0011702c01007387 */ /* 0x000fe80000100a00 */
[----:B------:R0:W-:Y:S04]  /*90f60*/  STL.64 [R1+0x1178], R46 ;  /* 0x0011782e01007387 */ /* 0x0001e80000100a00 */
[----:B0-----:R-:W2:Y:S04]  /*90f70*/  LDL.LU.64 R46, [R1+0x8d20] ;  /* 0x008d2000012e7983 */ /* 0x001ea80000300a00 */
[----:B------:R-:W3:Y:S04]  /*90f80*/  LDL.LU.64 R44, [R1+0x8d18] ;  /* 0x008d1800012c7983 */ /* 0x000ee80000300a00 */
[----:B------:R-:W2:Y:S04]  /*90f90*/  LDL.LU.64 R50, [R1+0x8d10] ;  /* 0x008d100001327983 */ /* 0x000ea80000300a00 */
[----:B------:R-:W3:Y:S04]  /*90fa0*/  LDL.LU.64 R48, [R1+0x8d08] ;  /* 0x008d080001307983 */ /* 0x000ee80000300a00 */
[----:B------:R0:W-:Y:S04]  /*90fb0*/  STL.64 [R1+0x1160], R52 ;  /* 0x0011603401007387 */ /* 0x0001e80000100a00 */
[----:B------:R1:W-:Y:S04]  /*90fc0*/  STL.64 [R1+0x1168], R54 ;  /* 0x0011683601007387 */ /* 0x0003e80000100a00 */
[----:B0-----:R-:W2:Y:S04]  /*90fd0*/  LDL.LU.64 R52, [R1+0xe60] ;  /* 0x000e600001347983 */ /* 0x001ea80000300a00 */
[----:B-1----:R-:W2:Y:S01]  /*90fe0*/  LDL.LU.64 R54, [R1+0xe68] ;  /* 0x000e680001367983 */ /* 0x002ea20000300a00 */
[C---:B------:R-:W-:Y:S06]  /*90ff0*/  HMMA.16816.F32 R28, R4.reuse, R42, R28 ;  /* 0x0000002a041c723c */ /* 0x040fec000000181c */
[C---:B----4-:R-:W-:Y:S06]  /*91000*/  HMMA.16816.F32 R24, R4.reuse, R40, R24 ;  /* 0x000000280418723c */ /* 0x050fec0000001818 */
[C---:B--2---:R-:W-:Y:S06]  /*91010*/  HMMA.16816.F32 R52, R4.reuse, R50, R52 ;  /* 0x000000320434723c */ /* 0x044fec0000001834 */
[----:B---3--:R-:W-:Y:S01]  /*91020*/  HMMA.16816.F32 R48, R4, R48, R12 ;  /* 0x000000300430723c */ /* 0x008fe2000000180c */
[----:B------:R-:W2:-:S15]  /*91030*/  LDL.LU.64 R12, [R1+0xde0] ;  /* 0x000de000010c7983 */ /* 0x000e9e0000300a00 */
[----:B------:R-:W-:-:S01]  /*91040*/  NOP ;  /* 0x0000000000007918 */ /* 0x000fc20000000000 */
[----:B------:R-:W-:Y:S04]  /*91050*/  STL.64 [R1+0x1150], R52 ;  /* 0x0011503401007387 */ /* 0x000fe80000100a00 */
[----:B------:R-:W-:Y:S04]  /*91060*/  STL.64 [R1+0x1158], R54 ;  /* 0x0011583601007387 */ /* 0x000fe80000100a00 */
[----:B------:R-:W2:Y:S04]  /*91070*/  LDL.LU.64 R14, [R1+0xde8] ;  /* 0x000de800010e7983 */ /* 0x000ea80000300a00 */
[----:B------:R-:W-:Y:S01]  /*91080*/  STL.64 [R1+0x1140], R48 ;  /* 0x0011403001007387 */ /* 0x000fe20000100a00 */
[C---:B------:R-:W-:Y:S03]  /*91090*/  HMMA.16816.F32 R32, R4.reuse, R44, R32 ;  /* 0x0000002c0420723c */ /* 0x040fe60000001820 */
[----:B------:R0:W-:Y:S03]  /*910a0*/  STL.64 [R1+0x1148], R50 ;  /* 0x0011483201007387 */ /* 0x0001e60000100a00 */
[C---:B0-----:R-:W-:Y:S06]  /*910b0*/  HMMA.16816.F32 R48, R4.reuse, R46, R56 ;  /* 0x0000002e0430723c */ /* 0x041fec0000001838 */
[----:B------:R-:W-:-:S15]  /*910c0*/  HMMA.16816.F32 R20, R4, R38, R20 ;  /* 0x000000260414723c */ /* 0x000fde0000001814 */
[----:B------:R-:W-:-:S02]  /*910d0*/  NOP ;  /* 0x0000000000007918 */ /* 0x000fc40000000000 */
[----:B------:R0:W-:Y:S04]  /*910e0*/  STL.64 [R1+0x1130], R48 ;  /* 0x0011303001007387 */ /* 0x0001e80000100a00 */
[----:B------:R-:W-:Y:S04]  /*910f0*/  STL.64 [R1+0x1138], R50 ;  /* 0x0011383201007387 */ /* 0x000fe80000100a00 */
[----:B------:R1:W-:Y:S04]  /*91100*/  STL.64 [R1+0x1120], R32 ;  /* 0x0011202001007387 */ /* 0x0003e80000100a00 */
[----:B------:R3:W-:Y:S04]  /*91110*/  STL.64 [R1+0x1128], R34 ;  /* 0x0011282201007387 */ /* 0x0007e80000100a00 */
[----:B------:R-:W-:Y:S04]  /*91120*/  STL.64 [R1+0x1110], R28 ;  /* 0x0011101c01007387 */ /* 0x000fe80000100a00 */
[----:B------:R-:W-:Y:S04]  /*91130*/  STL.64 [R1+0x1118], R30 ;  /* 0x0011181e01007387 */ /* 0x000fe80000100a00 */
[----:B------:R4:W-:Y:S04]  /*91140*/  STL.64 [R1+0x8cf0], R36 ;  /* 0x008cf02401007387 */ /* 0x0009e80000100a00 */
[----:B------:R-:W-:Y:S04]  /*91150*/  STL.64 [R1+0x1100], R24 ;  /* 0x0011001801007387 */ /* 0x000fe80000100a00 */
[----:B------:R-:W-:Y:S04]  /*91160*/  STL.64 [R1+0x1108], R26 ;  /* 0x0011081a01007387 */ /* 0x000fe80000100a00 */
[----:B0-----:R-:W4:Y:S04]  /*91170*/  LDL.LU R49, [R1+0x2060] ;  /* 0x0020600001317983 */ /* 0x001f280000300800 */
[----:B------:R-:W-:Y:S04]  /*91180*/  STL.64 [R1+0x10f0], R20 ;  /* 0x0010f01401007387 */ /* 0x000fe80000100a00 */
[----:B------:R-:W-:Y:S04]  /*91190*/  STL.64 [R1+0x10f8], R22 ;  /* 0x0010f81601007387 */ /* 0x000fe80000100a00 */
[----:B-1----:R-:W4:Y:S04]  /*911a0*/  LDL.LU R32, [R1+0x205c] ;  /* 0x00205c0001207983 */ /* 0x002f280000300800 */
[----:B------:R-:W4:Y:S01]  /*911b0*/  LDL.LU R50, [R1+0x2068] ;  /* 0x0020680001327983 */ /* 0x000f220000300800 */
[----:B------:R-:W-:-:S03]  /*911c0*/  IMAD.MOV.U32 R54, RZ, RZ, R16 ;  /* 0x000000ffff367224 */ /* 0x000fc600078e0010 */
[----:B------:R-:W4:Y:S04]  /*911d0*/  LDL.LU R33, [R1+0x2064] ;  /* 0x0020640001217983 */ /* 0x000f280000300800 */
[----:B------:R-:W4:Y:S04]  /*911e0*/  LDL.LU R51, [R1+0x2070] ;  /* 0x0020700001337983 */ /* 0x000f280000300800 */
[----:B---3--:R-:W3:Y:S04]  /*911f0*/  LDL.LU R34, [R1+0x206c] ;  /* 0x00206c0001227983 */ /* 0x008ee80000300800 */
[----:B------:R-:W3:Y:S04]  /*91200*/  LDL.LU R52, [R1+0x2078] ;  /* 0x0020780001347983 */ /* 0x000ee80000300800 */
[----:B------:R-:W3:Y:S01]  /*91210*/  LDL.LU R35, [R1+0x2074] ;  /* 0x0020740001237983 */ /* 0x000ee20000300800 */
[----:B--2---:R-:W-:Y:S03]  /*91220*/  HMMA.16816.F32 R16, R4, R2, R12 ;  /* 0x000000020410723c */ /* 0x004fe6000000180c */
[----:B------:R-:W2:Y:S04]  /*91230*/  LDL.LU.64 R12, [R1+0xdc0] ;  /* 0x000dc000010c7983 */ /* 0x000ea80000300a00 */
[----:B------:R-:W2:Y:S01]  /*91240*/  LDL.LU.64 R14, [R1+0xdc8] ;  /* 0x000dc800010e7983 */ /* 0x000ea20000300a00 */
[----:B------:R-:W-:-:S15]  /*91250*/  IMAD.MOV.U32 R55, RZ, RZ, R0 ;  /* 0x000000ffff377224 */ /* 0x000fde00078e0000 */
[----:B------:R0:W-:Y:S04]  /*91260*/  STL.64 [R1+0x10e0], R16 ;  /* 0x0010e01001007387 */ /* 0x0001e80000100a00 */
[----:B------:R1:W-:Y:S04]  /*91270*/  STL.64 [R1+0x10e8], R18 ;  /* 0x0010e81201007387 */ /* 0x0003e80000100a00 */
[----:B------:R-:W3:Y:S04]  /*91280*/  LDL.LU.64 R40, [R1+0xdb0] ;  /* 0x000db00001287983 */ /* 0x000ee80000300a00 */
[----:B------:R-:W3:Y:S04]  /*91290*/  LDL.LU.64 R42, [R1+0xdb8] ;  /* 0x000db800012a7983 */ /* 0x000ee80000300a00 */
[----:B----4-:R-:W4:Y:S04]  /*912a0*/  LDL.LU.64 R36, [R1+0xda0] ;  /* 0x000da00001247983 */ /* 0x010f280000300a00 */
[----:B------:R-:W4:Y:S04]  /*912b0*/  LDL.LU.64 R38, [R1+0xda8] ;  /* 0x000da80001267983 */ /* 0x000f280000300a00 */
[----:B0-----:R-:W4:Y:S04]  /*912c0*/  LDL.LU.64 R16, [R1+0xd90] ;  /* 0x000d900001107983 */ /* 0x001f280000300a00 */
[----:B-1----:R-:W4:Y:S04]  /*912d0*/  LDL.LU.64 R18, [R1+0xd98] ;  /* 0x000d980001127983 */ /* 0x002f280000300a00 */
        /* <DEDUP_REMOVED lines=8> */
[----:B------:R-:W4:Y:S04]  /*91360*/  LDL.LU R53, [R1+0x15a0] ;  /* 0x0015a00001357983 */ /* 0x000f280000300800 */
[----:B------:R-:W4:Y:S04]  /*91370*/  LDL.LU R0, [R1+0x15a4] ;  /* 0x0015a40001007983 */ /* 0x000f280000300800 */
[----:B------:R-:W4:Y:S04]  /*91380*/  LDL.LU R60, [R1+0x15b0] ;  /* 0x0015b000013c7983 */ /* 0x000f280000300800 */
[----:B------:R-:W4:Y:S04]  /*91390*/  LDL.LU R61, [R1+0x15b4] ;  /* 0x0015b400013d7983 */ /* 0x000f280000300800 */
[----:B------:R-:W4:Y:S04]  /*913a0*/  LDL.LU R56, [R1+0x40] ;  /* 0x0000400001387983 */ /* 0x000f280000300800 */
[----:B------:R-:W4:Y:S04]  /*913b0*/  LDL.LU R57, [R1+0x44] ;  /* 0x0000440001397983 */ /* 0x000f280000300800 */
[----:B------:R-:W4:Y:S04]  /*913c0*/  LDL.LU R58, [R1+0x48] ;  /* 0x00004800013a7983 */ /* 0x000f280000300800 */
[----:B------:R-:W4:Y:S01]  /*913d0*/  LDL.LU R59, [R1+0x4c] ;  /* 0x00004c00013b7983 */ /* 0x000f220000300800 */
[----:B--2---:R-:W-:-:S15]  /*913e0*/  HMMA.16816.F32 R12, R4, R8, R12 ;  /* 0x00000008040c723c */ /* 0x004fde000000180c */
[----:B------:R-:W-:-:S08]  /*913f0*/  NOP ;  /* 0x0000000000007918 */ /* 0x000fd00000000000 */
[----:B------:R-:W-:Y:S04]  /*91400*/  STL.64 [R1+0x10d0], R12 ;  /* 0x0010d00c01007387 */ /* 0x000fe80000100a00 */
[----:B------:R0:W-:Y:S04]  /*91410*/  STL.64 [R1+0x10d8], R14 ;  /* 0x0010d80e01007387 */ /* 0x0001e80000100a00 */
[----:B0-----:R-:W2:Y:S04]  /*91420*/  LDL.LU.64 R14, [R1+0x8d00] ;  /* 0x008d0000010e7983 */ /* 0x001ea80000300a00 */
[----:B------:R-:W4:Y:S01]  /*91430*/  LDL.LU.64 R12, [R1+0x8cf8] ;  /* 0x008cf800010c7983 */ /* 0x000f220000300a00 */
[----:B---3--:R-:W-:Y:S03]  /*91440*/  HMMA.16816.F32 R40, R4, R10, R40 ;  /* 0x0000000a0428723c */ /* 0x008fe60000001828 */
[----:B------:R-:W3:Y:S04]  /*91450*/  LDL.LU.64 R8, [R1+0xd50] ;  /* 0x000d500001087983 */ /* 0x000ee80000300a00 */
[----:B------:R-:W3:-:S15]  /*91460*/  LDL.LU.64 R10, [R1+0xd58] ;  /* 0x000d5800010a7983 */ /* 0x000ede0000300a00 */
[----:B------:R-:W-:-:S01]  /*91470*/  NOP ;  /* 0x0000000000007918 */ /* 0x000fc20000000000 */
[----:B------:R0:W-:Y:S04]  /*91480*/  STL.64 [R1+0x10c0], R40 ;  /* 0x0010c02801007387 */ /* 0x0001e80000100a00 */
[----:B------:R1:W-:Y:S04]  /*91490*/  STL.64 [R1+0x10c8], R42 ;  /* 0x0010c82a01007387 */ /* 0x0003e80000100a00 */
[----:B0-----:R-:W3:Y:S04]  /*914a0*/  LDL.LU.64 R40, [R1+0xce0] ;  /* 0x000ce00001287983 */ /* 0x001ee80000300a00 */
[----:B-1----:R-:W3:Y:S01]  /*914b0*/  LDL.LU.64 R42, [R1+0xce8] ;  /* 0x000ce800012a7983 */ /* 0x002ee20000300a00 */
[C---:B----4-:R-:W-:Y:S06]  /*914c0*/  HMMA.16816.F32 R36, R4.reuse, R12, R36 ;  /* 0x0000000c0424723c */ /* 0x050fec0000001824 */
[----:B--2---:R-:W-:-:S15]  /*914d0*/  HMMA.16816.F32 R12, R4, R14, R16 ;  /* 0x0000000e040c723c */ /* 0x004fde0000001810 */
[----:B------:R-:W-:-:S02]  /*914e0*/  NOP ;  /* 0x0000000000007918 */ /* 0x000fc40000000000 */
[----:B------:R0:W-:Y:S04]  /*914f0*/  STL.64 [R1+0x10b0], R36 ;  /* 0x0010b02401007387 */ /* 0x0001e80000100a00 */
[----:B------:R-:W-:Y:S04]  /*91500*/  STL.64 [R1+0x10b8], R38 ;  /* 0x0010b82601007387 */ /* 0x000fe80000100a00 */
[----:B0-----:R-:W2:Y:S04]  /*91510*/  LDL.LU.64 R36, [R1+0x8cf0] ;  /* 0x008cf00001247983 */ /* 0x001ea80000300a00 */
[----:B------:R-:W4:Y:S04]  /*91520*/  LDL.LU.64 R18, [R1+0x8ce8] ;  /* 0x008ce80001127983 */ /* 0x000f280000300a00 */
[----:B------:R-:W3:Y:S04]  /*91530*/  LDL.LU.64 R16, [R1+0x8ce0] ;  /* 0x008ce00001107983 */ /* 0x000ee80000300a00 */
[----:B------:R0:W-:Y:S04]  /*91540*/  STL.64 [R1+0x10a0], R12 ;  /* 0x0010a00c01007387 */ /* 0x0001e80000100a00 */
[----:B------:R1:W-:Y:S04]  /*91550*/  STL.64 [R1+0x10a8], R14 ;  /* 0x0010a80e01007387 */ /* 0x0003e80000100a00 */
[----:B0-----:R-:W2:Y:S04]  /*91560*/  LDL.LU.64 R12, [R1+0xd00] ;  /* 0x000d0000010c7983 */ /* 0x001ea80000300a00 */
[----:B-1----:R-:W2:Y:S01]  /*91570*/  LDL.LU.64 R14, [R1+0xd08] ;  /* 0x000d0800010e7983 */ /* 0x002ea20000300a00 */
[C---:B---3--:R-:W-:Y:S06]  /*91580*/  HMMA.16816.F32 R28, R4.reuse, R16, R28 ;  /* 0x00000010041c723c */ /* 0x048fec000000181c */
[----:B----4-:R-:W-:-:S15]  /*91590*/  HMMA.16816.F32 R16, R4, R18, R20 ;  /* 0x000000120410723c */ /* 0x010fde0000001814 */
[----:B------:R-:W-:-:S02]  /*915a0*/  NOP ;  /* 0x0000000000007918 */ /* 0x000fc40000000000 */
[----:B------:R-:W-:Y:S04]  /*915b0*/  STL.64 [R1+0x1090], R28 ;  /* 0x0010901c01007387 */ /* 0x000fe80000100a00 */
[----:B------:R0:W-:Y:S04]  /*915c0*/  STL.64 [R1+0x1098], R30 ;  /* 0x0010981e01007387 */ /* 0x0001e80000100a00 */
[----:B0-----:R-:W3:Y:S04]  /*915d0*/  LDL.LU.64 R30, [R1+0x8cd8] ;  /* 0x008cd800011e7983 */ /* 0x001ee80000300a00 */
[----:B------:R-:W2:Y:S04]  /*915e0*/  LDL.LU.64 R28, [R1+0x8cd0] ;  /* 0x008cd000011c7983 */ /* 0x000ea80000300a00 */
        /* <DEDUP_REMOVED lines=9> */
[----:B------:R0:W-:Y:S04]  /*91680*/  STL.64 [R1+0x1070], R8 ;  /* 0x0010700801007387 */ /* 0x0001e80000100a00 */
[----:B------:R1:W-:Y:S04]  /*91690*/  STL.64 [R1+0x1078], R10 ;  /* 0x0010780a01007387 */ /* 0x0003e80000100a00 */
[----:B0-----:R-:W3:Y:S04]  /*916a0*/  LDL.LU.64 R8, [R1+0xcd0] ;  /* 0x000cd00001087983 */ /* 0x001ee80000300a00 */
[----:B-1----:R-:W3:Y:S04]  /*916b0*/  LDL.LU.64 R10, [R1+0xcd8] ;  /* 0x000cd800010a7983 */ /* 0x002ee80000300a00 */
[----:B------:R-:W2:Y:S04]  /*916c0*/  LDL.LU.64 R26, [R1+0x8cb8] ;  /* 0x008cb800011a7983 */ /* 0x000ea80000300a00 */
[----:B------:R-:W4:Y:S04]  /*916d0*/  LDL.LU.64 R24, [R1+0x8cb0] ;  /* 0x008cb00001187983 */ /* 0x000f280000300a00 */
[----:B------:R0:W-:Y:S04]  /*916e0*/  STL.64 [R1+0x1060], R20 ;  /* 0x0010601401007387 */ /* 0x0001e80000100a00 */
[----:B------:R1:W-:Y:S04]  /*916f0*/  STL.64 [R1+0x1068], R22 ;  /* 0x0010681601007387 */ /* 0x0003e80000100a00 */
[----:B0-----:R-:W4:Y:S04]  /*91700*/  LDL.LU.64 R20, [R1+0xd30] ;  /* 0x000d300001147983 */ /* 0x001f280000300a00 */
[----:B-1----:R-:W4:Y:S01]  /*91710*/  LDL.LU.64 R22, [R1+0xd38] ;  /* 0x000d380001167983 */ /* 0x002f220000300a00 */
[----:B------:R-:W-:-:S02]  /*91720*/  IMAD R32, R32, 0x100, R49 ;  /* 0x0000010020207824 */ /* 0x000fc400078e0231 */
[----:B------:R-:W-:Y:S02]  /*91730*/  IMAD R33, R33, 0x100, R50 ;  /* 0x0000010021217824 */ /* 0x000fe400078e0232 */
[----:B------:R-:W-:Y:S02]  /*91740*/  IMAD R34, R34, 0x100, R51 ;  /* 0x0000010022227824 */ /* 0x000fe400078e0233 */
[----:B------:R-:W-:Y:S01]  /*91750*/  IMAD R35, R35, 0x100, R52 ;  /* 0x0000010023237824 */ /* 0x000fe200078e0234 */
[----:B------:R-:W-:Y:S02]  /*91760*/  F2FP.F16.E5M2.UNPACK_B R32, R32 ;  /* 0x00000020ff20723e */ /* 0x000fe400020004ff */
[----:B------:R-:W-:Y:S02]  /*91770*/  F2FP.F16.E5M2.UNPACK_B R33, R33 ;  /* 0x00000021ff21723e */ /* 0x000fe400020004ff */
[----:B------:R-:W-:Y:S02]  /*91780*/  F2FP.F16.E5M2.UNPACK_B R34, R34 ;  /* 0x00000022ff22723e */ /* 0x000fe400020004ff */
[----:B------:R-:W-:-:S02]  /*91790*/  F2FP.F16.E5M2.UNPACK_B R35, R35 ;  /* 0x00000023ff23723e */ /* 0x000fc400020004ff */
[----:B------:R-:W-:Y:S02]  /*917a0*/  F2FP.F16.E5M2.UNPACK_B R2, R53.H1 ;  /* 0x00000035ff02723e */ /* 0x000fe400030004ff */
[----:B------:R-:W-:Y:S01]  /*917b0*/  F2FP.F16.E5M2.UNPACK_B R3, R0.H1 ;  /* 0x00000000ff03723e */ /* 0x000fe200030004ff */
[----:B----4-:R-:W-:-:S15]  /*917c0*/  HMMA.16816.F32 R20, R4, R24, R20 ;  /* 0x000000180414723c */ /* 0x010fde0000001814 */
[----:B------:R-:W-:-:S08]  /*917d0*/  NOP ;  /* 0x0000000000007918 */ /* 0x000fd00000000000 */
[----:B------:R-:W-:Y:S04]  /*917e0*/  STL.64 [R1+0x1050], R20 ;  /* 0x0010501401007387 */ /* 0x000fe80000100a00 */
[----:B------:R2:W-:Y:S02]  /*917f0*/  STL.64 [R1+0x1058], R22 ;  /* 0x0010581601007387 */ /* 0x0005e40000100a00 */
[C---:B--2---:R-:W-:Y:S06]  /*91800*/  HMMA.16816.F32 R20, R4.reuse, R26, R16 ;  /* 0x0000001a0414723c */ /* 0x044fec0000001810 */
[C---:B------:R-:W-:Y:S06]  /*91810*/  HMMA.16816.F32 R16, R4.reuse, R28, R12 ;  /* 0x0000001c0410723c */ /* 0x040fec000000180c */
[C---:B------:R-:W-:Y:S11]  /*91820*/  HMMA.16816.F32 R12, R4.reuse, R30, R44 ;  /* 0x0000001e040c723c */ /* 0x040ff6000000182c */
[----:B------:R-:W-:Y:S04]  /*91830*/  STL.64 [R1+0x1040], R20 ;  /* 0x0010401401007387 */ /* 0x000fe80000100a00 */
[----:B------:R-:W-:Y:S04]  /*91840*/  STL.64 [R1+0x1048], R22 ;  /* 0x0010481601007387 */ /* 0x000fe80000100a00 */
[----:B------:R-:W-:Y:S04]  /*91850*/  STL.64 [R1+0x1030], R16 ;  /* 0x0010301001007387 */ /* 0x000fe80000100a00 */
[----:B------:R-:W-:Y:S04]  /*91860*/  STL.64 [R1+0x1038], R18 ;  /* 0x0010381201007387 */ /* 0x000fe80000100a00 */
[----:B------:R-:W-:Y:S04]  /*91870*/  STL.64 [R1+0x1020], R12 ;  /* 0x0010200c01007387 */ /* 0x000fe80000100a00 */
[----:B------:R0:W-:Y:S02]  /*91880*/  STL.64 [R1+0x1028], R14 ;  /* 0x0010280e01007387 */ /* 0x0001e40000100a00 */
[C---:B0-----:R-:W-:Y:S06]  /*91890*/  HMMA.16816.F32 R12, R4.reuse, R36, R40 ;  /* 0x00000024040c723c */ /* 0x041fec0000001828 */
[----:B---3--:R-:W-:Y:S06]  /*918a0*/  HMMA.16816.F32 R4, R4, R54, R8 ;  /* 0x000000360404723c */ /* 0x008fec0000001808 */
[----:B------:R-:W-:Y:S11]  /*918b0*/  HMMA.16816.F32 R8, R32, R2, R56 ;  /* 0x000000022008723c */ /* 0x000ff60000001838 */
[----:B------:R-:W-:Y:S04]  /*918c0*/  STL.64 [R1+0x1010], R12 ;  /* 0x0010100c01007387 */ /* 0x000fe80000100a00 */
[----:B------:R-:W-:Y:S03]  /*918d0*/  STL.64 [R1+0x1018], R14 ;  /* 0x0010180e01007387 */ /* 0x000fe60000100a00 */
[----:B------:R-:W-:Y:S01]  /*918e0*/  IMAD.MOV.U32 R0, RZ, RZ, R7 ;  /* 0x000000ffff007224 */ /* 0x000fe200078e0007 */
[----:B------:R-:W-:Y:S01]  /*918f0*/  STL.64 [R1+0x1220], R4 ;  /* 0x0012200401007387 */ /* 0x000fe20000100a00 */
[----:B------:R-:W-:-:S03]  /*91900*/  F2FP.F16.E5M2.UNPACK_B R7, R61.H1 ;  /* 0x0000003dff07723e */ /* 0x000fc600030004ff */
[----:B------:R0:W-:Y:S04]  /*91910*/  STL [R1+0x1228], R6 ;  /* 0x0012280601007387 */ /* 0x0001e80000100800 */
[----:B------:R-:W-:Y:S04]  /*91920*/  STL [R1+0x30], R2 ;  /* 0x0000300201007387 */ /* 0x000fe80000100800 */
[----:B------:R1:W-:Y:S01]  /*91930*/  STL [R1+0x8548], R0 ;  /* 0x0085480001007387 */ /* 0x0003e20000100800 */
[----:B0-----:R-:W-:-:S03]  /*91940*/  F2FP.F16.E5M2.UNPACK_B R6, R60.H1 ;  /* 0x0000003cff06723e */ /* 0x001fc600030004ff */
[----:B------:R0:W-:Y:S04]  /*91950*/  STL [R1+0x34], R3 ;  /* 0x0000340301007387 */ /* 0x0001e80000100800 */
[----:B------:R-:W-:Y:S04]  /*91960*/  STL.64 [R1+0x1230], R8 ;  /* 0x0012300801007387 */ /* 0x000fe80000100a00 */
[----:B------:R-:W-:Y:S04]  /*91970*/  STL.64 [R1+0x1238], R10 ;  /* 0x0012380a01007387 */ /* 0x000fe80000100a00 */
[----:B------:R-:W-:Y:S04]  /*91980*/  STL.64 [R1+0x18], R6 ;  /* 0x0000180601007387 */ /* 0x000fe80000100a00 */
[----:B------:R-:W2:Y:S04]  /*91990*/  LDL.LU R40, [R1+0xc0] ;  /* 0x0000c00001287983 */ /* 0x000ea80000300800 */
[----:B------:R-:W2:Y:S04]  /*919a0*/  LDL.LU R41, [R1+0xc4] ;  /* 0x0000c40001297983 */ /* 0x000ea80000300800 */
[----:B------:R-:W3:Y:S04]  /*919b0*/  LDL.LU R42, [R1+0xc8] ;  /* 0x0000c800012a7983 */ /* 0x000ee80000300800 */
[----:B------:R-:W3:Y:S01]  /*919c0*/  LDL.LU R43, [R1+0xcc] ;  /* 0x0000cc00012b7983 */ /* 0x000ee20000300800 */
[----:B------:R-:W-:-:S02]  /*919d0*/  IMAD.MOV.U32 R4, RZ, RZ, R2 ;  /* 0x000000ffff047224 */ /* 0x000fc400078e0002 */
[----:B-1----:R-:W-:Y:S01]  /*919e0*/  IMAD.MOV.U32 R0, RZ, RZ, R3 ;  /* 0x000000ffff007224 */ /* 0x002fe200078e0003 */
[----:B---3--:R-:W-:Y:S04]  /*919f0*/  STL.64 [R1+0x8ca8], R42 ;  /* 0x008ca82a01007387 */ /* 0x008fe80000100a00 */
[----:B--2---:R1:W-:Y:S04]  /*91a00*/  STL.64 [R1+0x8ca0], R40 ;  /* 0x008ca02801007387 */ /* 0x0043e80000100a00 */
[----:B------:R-:W2:Y:S04]  /*91a10*/  LDL.LU R12, [R1+0xa0] ;  /* 0x0000a000010c7983 */ /* 0x000ea80000300800 */
[----:B------:R-:W2:Y:S04]  /*91a20*/  LDL.LU R13, [R1+0xa4] ;  /* 0x0000a400010d7983 */ /* 0x000ea80000300800 */
[----:B------:R-:W2:Y:S04]  /*91a30*/  LDL.LU R14, [R1+0xa8] ;  /* 0x0000a800010e7983 */ /* 0x000ea80000300800 */
[----:B------:R-:W2:Y:S04]  /*91a40*/  LDL.LU R15, [R1+0xac] ;  /* 0x0000ac00010f7983 */ /* 0x000ea80000300800 */
[----:B------:R-:W3:Y:S04]  /*91a50*/  LDL.LU R16, [R1+0x90] ;  /* 0x0000900001107983 */ /* 0x000ee80000300800 */
[----:B------:R-:W3:Y:S04]  /*91a60*/  LDL.LU R17, [R1+0x94] ;  /* 0x0000940001117983 */ /* 0x000ee80000300800 */
[----:B------:R-:W3:Y:S04]  /*91a70*/  LDL.LU R18, [R1+0x98] ;  /* 0x0000980001127983 */ /* 0x000ee80000300800 */
[----:B------:R-:W3:Y:S04]  /*91a80*/  LDL.LU R19, [R1+0x9c] ;  /* 0x00009c0001137983 */ /* 0x000ee80000300800 */
[----:B------:R-:W4:Y:S04]  /*91a90*/  LDL.LU R60, [R1+0x15f0] ;  /* 0x0015f000013c7983 */ /* 0x000f280000300800 */
        /* <DEDUP_REMOVED lines=9> */
[----:B0-----:R-:W2:Y:S04]  /*91b30*/  LDL.LU R3, [R1+0x15c4] ;  /* 0x0015c40001037983 */ /* 0x001ea80000300800 */
[----:B-1----:R-:W3:Y:S04]  /*91b40*/  LDL.LU R40, [R1+0x50] ;  /* 0x0000500001287983 */ /* 0x002ee80000300800 */
[----:B------:R-:W3:Y:S04]  /*91b50*/  LDL.LU R41, [R1+0x54] ;  /* 0x0000540001297983 */ /* 0x000ee80000300800 */
[----:B------:R-:W3:Y:S04]  /*91b60*/  LDL.LU R42, [R1+0x58] ;  /* 0x00005800012a7983 */ /* 0x000ee80000300800 */
[----:B------:R-:W3:Y:S04]  /*91b70*/  LDL.LU R43, [R1+0x5c] ;  /* 0x00005c00012b7983 */ /* 0x000ee80000300800 */
        /* <DEDUP_REMOVED lines=27> */
[----:B------:R3:W-:Y:S02]  /*91d30*/  STL [R1+0x8c88], R4 ;  /* 0x008c880401007387 */ /* 0x0007e40000100800 */
[----:B---3--:R-:W-:Y:S02]  /*91d40*/  HMMA.16816.F32 R4, R32, R6, R40 ;  /* 0x000000062004723c */ /* 0x008fe40000001828 */
[----:B------:R-:W3:Y:S04]  /*91d50*/  LDL.LU.64 R42, [R1+0x8ca8] ;  /* 0x008ca800012a7983 */ /* 0x000ee80000300a00 */
[----:B------:R-:W3:Y:S01]  /*91d60*/  LDL.LU.64 R40, [R1+0x8ca0] ;  /* 0x008ca00001287983 */ /* 0x000ee20000300a00 */
[----:B----4-:R-:W-:-:S02]  /*91d70*/  F2FP.F16.E5M2.UNPACK_B R2, R2.H1 ;  /* 0x00000002ff02723e */ /* 0x010fc400030004ff */
[----:B--2---:R-:W-:-:S07]  /*91d80*/  F2FP.F16.E5M2.UNPACK_B R3, R3.H1 ;  /* 0x00000003ff03723e */ /* 0x004fce00030004ff */
[----:B------:R-:W-:Y:S07]  /*91d90*/  HMMA.16816.F32 R28, R32, R2, R28 ;  /* 0x00000002201c723c */ /* 0x000fee000000181c */
[----:B------:R0:W-:Y:S04]  /*91da0*/  STL.64 [R1+0x1250], R4 ;  /* 0x0012500401007387 */ /* 0x0001e80000100a00 */
[----:B------:R-:W-:Y:S04]  /*91db0*/  STL.64 [R1+0x1258], R6 ;  /* 0x0012580601007387 */ /* 0x000fe80000100a00 */
[----:B------:R-:W-:Y:S01]  /*91dc0*/  STL [R1+0x10], R2 ;  /* 0x0000100201007387 */ /* 0x000fe20000100800 */
[----:B0-----:R-:W-:-:S02]  /*91dd0*/  F2FP.F16.E5M2.UNPACK_B R4, R38.H1 ;  /* 0x00000026ff04723e */ /* 0x001fc400030004ff */
[----:B------:R-:W-:Y:S01]  /*91de0*/  F2FP.F16.E5M2.UNPACK_B R5, R39.H1 ;  /* 0x00000027ff05723e */ /* 0x000fe200030004ff */
[----:B------:R-:W-:Y:S04]  /*91df0*/  STL [R1+0x14], R3 ;  /* 0x0000140301007387 */ /* 0x000fe80000100800 */
[----:B------:R-:W-:Y:S04]  /*91e00*/  STL [R1+0x8], R4 ;  /* 0x0000080401007387 */ /* 0x000fe80000100800 */
[----:B------:R-:W-:Y:S04]  /*91e10*/  STL.64 [R1+0x1280], R28 ;  /* 0x0012801c01007387 */ /* 0x000fe80000100a00 */
[----:B------:R-:W-:Y:S04]  /*91e20*/  STL.64 [R1+0x1288], R30 ;  /* 0x0012881e01007387 */ /* 0x000fe80000100a00 */
[----:B------:R0:W-:Y:S02]  /*91e30*/  STL [R1+0xc], R5 ;  /* 0x00000c0501007387 */ /* 0x0001e40000100800 */
[----:B0-----:R-:W-:Y:S01]  /*91e40*/  HMMA.16816.F32 R4, R32, R4, R24 ;  /* 0x000000042004723c */ /* 0x001fe20000001818 */
[----:B------:R-:W-:-:S02]  /*91e50*/  F2FP.F16.E5M2.UNPACK_B R2, R48.H1 ;  /* 0x00000030ff02723e */ /* 0x000fc400030004ff */
[----:B------:R-:W-:-:S03]  /*91e60*/  F2FP.F16.E5M2.UNPACK_B R3, R49.H1 ;  /* 0x00000031ff03723e */ /* 0x000fc600030004ff */
[----:B------:R-:W-:-:S15]  /*91e70*/  STL [R1], R2 ;  /* 0x0000000201007387 */ /* 0x000fde0000100800 */
[----:B------:R-:W-:-:S02]  /*91e80*/  NOP ;  /* 0x0000000000007918 */ /* 0x000fc40000000000 */
[----:B------:R-:W-:Y:S04]  /*91e90*/  STL.64 [R1+0x1290], R4 ;  /* 0x0012900401007387 */ /* 0x000fe80000100a00 */
[----:B------:R0:W-:Y:S02]  /*91ea0*/  STL.64 [R1+0x1298], R6 ;  /* 0x0012980601007387 */ /* 0x0001e40000100a00 */
[----:B0-----:R-:W-:Y:S01]  /*91eb0*/  HMMA.16816.F32 R4, R32, R2, R20 ;  /* 0x000000022004723c */ /* 0x001fe20000001814 */
[----:B------:R-:W-:Y:S02]  /*91ec0*/  F2FP.F16.E5M2.UNPACK_B R60, R60.H1 ;  /* 0x0000003cff3c723e */ /* 0x000fe400030004ff */
[----:B------:R-:W-:-:S03]  /*91ed0*/  F2FP.F16.E5M2.UNPACK_B R61, R61.H1 ;  /* 0x0000003dff3d723e */ /* 0x000fc600030004ff */
[----:B------:R-:W-:-:S15]  /*91ee0*/  STL [R1+0x4], R3 ;  /* 0x0000040301007387 */ /* 0x000fde0000100800 */
[----:B------:R-:W-:-:S02]  /*91ef0*/  NOP ;  /* 0x0000000000007918 */ /* 0x000fc40000000000 */
[----:B------:R-:W-:Y:S04]  /*91f00*/  STL.64 [R1+0x12b0], R4 ;  /* 0x0012b00401007387 */ /* 0x000fe80000100a00 */
[----:B------:R0:W-:Y:S02]  /*91f10*/  STL.64 [R1+0x12b8], R6 ;  /* 0x0012b80601007387 */ /* 0x0001e40000100a00 */
[----:B0-----:R-:W-:Y:S01]  /*91f20*/  HMMA.16816.F32 R4, R32, R60, R16 ;  /* 0x0000003c2004723c */ /* 0x001fe20000001810 */
[----:B------:R-:W-:Y:S02]  /*91f30*/  F2FP.F16.E5M2.UNPACK_B R58, R58.H1 ;  /* 0x0000003aff3a723e */ /* 0x000fe400030004ff */
[----:B------:R-:W-:-:S03]  /*91f40*/  F2FP.F16.E5M2.UNPACK_B R59, R59.H1 ;  /* 0x0000003bff3b723e */ /* 0x000fc600030004ff */
[----:B------:R-:W-:-:S15]  /*91f50*/  STL.64 [R1+0x8c40], R60 ;  /* 0x008c403c01007387 */ /* 0x000fde0000100a00 */
[----:B------:R-:W-:-:S02]  /*91f60*/  NOP ;  /* 0x0000000000007918 */ /* 0x000fc40000000000 */
[----:B------:R-:W-:Y:S04]  /*91f70*/  STL.64 [R1+0x12c0], R4 ;  /* 0x0012c00401007387 */ /* 0x000fe80000100a00 */
[----:B------:R0:W-:Y:S02]  /*91f80*/  STL.64 [R1+0x12c8], R6 ;  /* 0x0012c80601007387 */ /* 0x0001e40000100a00 */
[----:B0-----:R-:W-:Y:S01]  /*91f90*/  HMMA.16816.F32 R4, R32, R58, R12 ;  /* 0x0000003a2004723c */ /* 0x001fe2000000180c */
[----:B------:R-:W-:Y:S02]  /*91fa0*/  F2FP.F16.E5M2.UNPACK_B R56, R56.H1 ;  /* 0x00000038ff38723e */ /* 0x000fe400030004ff */
[----:B------:R-:W-:-:S15]  /*91fb0*/  F2FP.F16.E5M2.UNPACK_B R57, R57.H1 ;  /* 0x00000039ff39723e */ /* 0x000fde00030004ff */
[----:B------:R-:W-:-:S05]  /*91fc0*/  NOP ;  /* 0x0000000000007918 */ /* 0x000fca0000000000 */
[----:B------:R-:W-:Y:S04]  /*91fd0*/  STL.64 [R1+0x12e0], R4 ;  /* 0x0012e00401007387 */ /* 0x000fe80000100a00 */
[----:B------:R0:W-:Y:S02]  /*91fe0*/  STL.64 [R1+0x12e8], R6 ;  /* 0x0012e80601007387 */ /* 0x0001e40000100a00 */
[----:B0-----:R-:W-:Y:S01]  /*91ff0*/  HMMA.16816.F32 R4, R32, R56, R8 ;  /* 0x000000382004723c */ /* 0x001fe20000001808 */
[----:B------:R-:W-:Y:S02]  /*92000*/  F2FP.F16.E5M2.UNPACK_B R54, R54.H1 ;  /* 0x00000036ff36723e */ /* 0x000fe400030004ff */
[----:B------:R-:W-:Y:S01]  /*92010*/  F2FP.F16.E5M2.UNPACK_B R55, R55.H1 ;  /* 0x00000037ff37723e */ /* 0x000fe200030004ff */
[----:B------:R-:W-:Y:S04]  /*92020*/  STL.64 [R1+0x8c38], R58 ;  /* 0x008c383a01007387 */ /* 0x000fe80000100a00 */
[----:B------:R-:W-:-:S15]  /*92030*/  STL.64 [R1+0x8c30], R56 ;  /* 0x008c303801007387 */ /* 0x000fde0000100a00 */
[----:B------:R-:W-:Y:S04]  /*92040*/  STL.64 [R1+0x1300], R4 ;  /* 0x0013000401007387 */ /* 0x000fe80000100a00 */
[----:B------:R3:W-:Y:S01]  /*92050*/  STL.64 [R1+0x1308], R6 ;  /* 0x0013080601007387 */ /* 0x0007e20000100a00 */
[----:B------:R-:W-:Y:S02]  /*92060*/  F2FP.F16.E5M2.UNPACK_B R52, R52.H1 ;  /* 0x00000034ff34723e */ /* 0x000fe400030004ff */
[----:B------:R-:W-:Y:S01]  /*92070*/  F2FP.F16.E5M2.UNPACK_B R53, R53.H1 ;  /* 0x00000035ff35723e */ /* 0x000fe200030004ff */
[----:B---3--:R-:W-:-:S15]  /*92080*/  HMMA.16816.F32 R4, R32, R54, R40 ;  /* 0x000000362004723c */ /* 0x008fde0000001828 */
[----:B------:R-:W-:-:S08]  /*92090*/  NOP ;  /* 0x0000000000007918 */ /* 0x000fd00000000000 */
[----:B------:R-:W-:Y:S04]  /*920a0*/  STL.64 [R1+0x1310], R4 ;  /* 0x0013100401007387 */ /* 0x000fe80000100a00 */
[----:B------:R0:W-:Y:S04]  /*920b0*/  STL.64 [R1+0x1318], R6 ;  /* 0x0013180601007387 */ /* 0x0001e80000100a00 */
[----:B------:R-:W2:Y:S01]  /*920c0*/  LDL.LU R16, [R1+0x130] ;  /* 0x0001300001107983 */ /* 0x000ea20000300800 */
[----:B0-----:R-:W-:-:S15]  /*920d0*/  HMMA.16816.F32 R4, R32, R52, R44 ;  /* 0x000000342004723c */ /* 0x001fde000000182c */
[----:B------:R-:W-:-:S08]  /*920e0*/  NOP ;  /* 0x0000000000007918 */ /* 0x000fd00000000000 */
[----:B------:R0:W-:Y:S04]  /*920f0*/  STL.64 [R1+0x1330], R4 ;  /* 0x0013300401007387 */ /* 0x0001e80000100a00 */
[----:B------:R1:W-:Y:S04]  /*92100*/  STL.64 [R1+0x1338], R6 ;  /* 0x0013380601007387 */ /* 0x0003e80000100a00 */
[----:B------:R-:W2:Y:S04]  /*92110*/  LDL.LU R17, [R1+0x134] ;  /* 0x0001340001117983 */ /* 0x000ea80000300800 */
[----:B------:R-:W2:Y:S04]  /*92120*/  LDL.LU R18, [R1+0x138] ;  /* 0x0001380001127983 */ /* 0x000ea80000300800 */
[----:B------:R-:W2:Y:S04]  /*92130*/  LDL.LU R19, [R1+0x13c] ;  /* 0x00013c0001137983 */ /* 0x000ea80000300800 */
[----:B------:R-:W3:Y:S04]  /*92140*/  LDL.LU R24, [R1+0x110] ;  /* 0x0001100001187983 */ /* 0x000ee80000300800 */
[----:B------:R-:W3:Y:S04]  /*92150*/  LDL.LU R25, [R1+0x114] ;  /* 0x0001140001197983 */ /* 0x000ee80000300800 */
[----:B------:R-:W3:Y:S04]  /*92160*/  LDL.LU R26, [R1+0x118] ;  /* 0x00011800011a7983 */ /* 0x000ee80000300800 */
[----:B------:R-:W3:Y:S04]  /*92170*/  LDL.LU R27, [R1+0x11c] ;  /* 0x00011c00011b7983 */ /* 0x000ee80000300800 */
[----:B0-----:R-:W4:Y:S04]  /*92180*/  LDL.LU R4, [R1+0xf0] ;  /* 0x0000f00001047983 */ /* 0x001f280000300800 */
[----:B------:R-:W4:Y:S04]  /*92190*/  LDL.LU R5, [R1+0xf4] ;  /* 0x0000f40001057983 */ /* 0x000f280000300800 */
[----:B-1----:R-:W4:Y:S04]  /*921a0*/  LDL.LU R6, [R1+0xf8] ;  /* 0x0000f80001067983 */ /* 0x002f280000300800 */
[----:B------:R-:W4:Y:S04]  /*921b0*/  LDL.LU R7, [R1+0xfc] ;  /* 0x0000fc0001077983 */ /* 0x000f280000300800 */
        /* <DEDUP_REMOVED lines=30> */
[----:B------:R-:W-:-:S02]  /*923a0*/  F2FP.F16.E5M2.UNPACK_B R50, R50.H1 ;  /* 0x00000032ff32723e */ /* 0x000fc400030004ff */
[----:B------:R-:W-:Y:S01]  /*923b0*/  F2FP.F16.E5M2.UNPACK_B R51, R51.H1 ;  /* 0x00000033ff33723e */ /* 0x000fe200030004ff */
[----:B------:R-:W4:Y:S04]  /*923c0*/  LDL.LU R8, [R1+0x16c0] ;  /* 0x0016c00001087983 */ /* 0x000f280000300800 */
[----:B------:R-:W4:Y:S04]  /*923d0*/  LDL.LU R9, [R1+0x16c4] ;  /* 0x0016c40001097983 */ /* 0x000f280000300800 */
[----:B------:R-:W-:Y:S04]  /*923e0*/  STL.64 [R1+0x8c18], R54 ;  /* 0x008c183601007387 */ /* 0x000fe80000100a00 */
[----:B------:R0:W-:Y:S01]  /*923f0*/  STL.64 [R1+0x8c10], R52 ;  /* 0x008c103401007387 */ /* 0x0001e20000100a00 */
[----:B--2---:R-:W-:-:S02]  /*92400*/  F2FP.F16.E5M2.UNPACK_B R48, R48.H1 ;  /* 0x00000030ff30723e */ /* 0x004fc400030004ff */
[----:B---3--:R-:W-:-:S07]  /*92410*/  F2FP.F16.E5M2.UNPACK_B R49, R49.H1 ;  /* 0x00000031ff31723e */ /* 0x008fce00030004ff */
[C---:B----4-:R-:W-:Y:S06]  /*92420*/  HMMA.16816.F32 R4, R32.reuse, R48, R4 ;  /* 0x000000302004723c */ /* 0x050fec0000001804 */
[----:B0-----:R-:W-:Y:S01]  /*92430*/  HMMA.16816.F32 R52, R32, R50, R56 ;  /* 0x000000322034723c */ /* 0x001fe20000001838 */
[----:B------:R-:W-:Y:S02]  /*92440*/  F2FP.F16.E5M2.UNPACK_B R46, R46.H1 ;  /* 0x0000002eff2e723e */ /* 0x000fe400030004ff */
[----:B------:R-:W-:-:S15]  /*92450*/  F2FP.F16.E5M2.UNPACK_B R47, R47.H1 ;  /* 0x0000002fff2f723e */ /* 0x000fde00030004ff */
[----:B------:R-:W-:-:S05]  /*92460*/  NOP ;  /* 0x0000000000007918 */ /* 0x000fca0000000000 */
[----:B------:R-:W-:Y:S04]  /*92470*/  STL.64 [R1+0x1350], R52 ;  /* 0x0013503401007387 */ /* 0x000fe80000100a00 */
[----:B------:R-:W-:Y:S04]  /*92480*/  STL.64 [R1+0x1358], R54 ;  /* 0x0013583601007387 */ /* 0x000fe80000100a00 */
[----:B------:R-:W-:Y:S04]  /*92490*/  STL.64 [R1+0x8c28], R50 ;  /* 0x008c283201007387 */ /* 0x000fe80000100a00 */
[----:B------:R-:W-:Y:S04]  /*924a0*/  STL.64 [R1+0x8c20], R48 ;  /* 0x008c203001007387 */ /* 0x000fe80000100a00 */
[----:B------:R-:W-:Y:S04]  /*924b0*/  STL.64 [R1+0x1370], R4 ;  /* 0x0013700401007387 */ /* 0x000fe80000100a00 */
[----:B------:R0:W-:Y:S02]  /*924c0*/  STL.64 [R1+0x1378], R6 ;  /* 0x0013780601007387 */ /* 0x0001e40000100a00 */
[----:B0-----:R-:W-:Y:S01]  /*924d0*/  HMMA.16816.F32 R4, R32, R46, R28 ;  /* 0x0000002e2004723c */ /* 0x001fe2000000181c */
[----:B------:R-:W-:-:S02]  /*924e0*/  F2FP.F16.E5M2.UNPACK_B R44, R44.H1 ;  /* 0x0000002cff2c723e */ /* 0x000fc400030004ff */
        /* <DEDUP_REMOVED lines=24> */
[----:B0-----:R-:W-:Y:S06]  /*92670*/  HMMA.16816.F32 R4, R32, R38, R12 ;  /* 0x000000262004723c */ /* 0x001fec000000180c */
[----:B------:R-:W-:-:S15]  /*92680*/  STL.64 [R1+0x8c68], R38 ;  /* 0x008c682601007387 */ /* 0x000fde0000100a00 */
[----:B------:R-:W-:-:S02]  /*92690*/  NOP ;  /* 0x0000000000007918 */ /* 0x000fc40000000000 */
[----:B------:R0:W-:Y:S04]  /*926a0*/  STL.64 [R1+0x13f0], R4 ;  /* 0x0013f00401007387 */ /* 0x0001e80000100a00 */
[----:B------:R1:W-:Y:S04]  /*926b0*/  STL.64 [R1+0x13f8], R6 ;  /* 0x0013f80601007387 */ /* 0x0003e80000100a00 */
[----:B------:R-:W2:Y:S04]  /*926c0*/  LDL.LU R56, [R1+0x1c0] ;  /* 0x0001c00001387983 */ /* 0x000ea80000300800 */
[----:B------:R-:W2:Y:S04]  /*926d0*/  LDL.LU R57, [R1+0x1c4] ;  /* 0x0001c40001397983 */ /* 0x000ea80000300800 */
[----:B------:R-:W3:Y:S04]  /*926e0*/  LDL.LU R58, [R1+0x1c8] ;  /* 0x0001c800013a7983 */ /* 0x000ee80000300800 */
[----:B------:R-:W3:Y:S04]  /*926f0*/  LDL.LU R59, [R1+0x1cc] ;  /* 0x0001cc00013b7983 */ /* 0x000ee80000300800 */
[----:B---3--:R-:W-:Y:S04]  /*92700*/  STL.64 [R1+0x8c98], R58 ;  /* 0x008c983a01007387 */ /* 0x008fe80000100a00 */
[----:B--2---:R2:W-:Y:S04]  /*92710*/  STL.64 [R1+0x8c90], R56 ;  /* 0x008c903801007387 */ /* 0x0045e80000100a00 */
[----:B------:R-:W3:Y:S04]  /*92720*/  LDL.LU R48, [R1+0x1a0] ;  /* 0x0001a00001307983 */ /* 0x000ee80000300800 */
[----:B------:R-:W3:Y:S04]  /*92730*/  LDL.LU R49, [R1+0x1a4] ;  /* 0x0001a40001317983 */ /* 0x000ee80000300800 */
[----:B------:R-:W3:Y:S04]  /*92740*/  LDL.LU R50, [R1+0x1a8] ;  /* 0x0001a80001327983 */ /* 0x000ee80000300800 */
[----:B------:R-:W3:Y:S04]  /*92750*/  LDL.LU R51, [R1+0x1ac] ;  /* 0x0001ac0001337983 */ /* 0x000ee80000300800 */
[----:B------:R-:W4:Y:S04]  /*92760*/  LDL.LU R40, [R1+0x180] ;  /* 0x0001800001287983 */ /* 0x000f280000300800 */
[----:B------:R-:W4:Y:S04]  /*92770*/  LDL.LU R41, [R1+0x184] ;  /* 0x0001840001297983 */ /* 0x000f280000300800 */
[----:B------:R-:W4:Y:S04]  /*92780*/  LDL.LU R42, [R1+0x188] ;  /* 0x00018800012a7983 */ /* 0x000f280000300800 */
[----:B------:R-:W4:Y:S04]  /*92790*/  LDL.LU R43, [R1+0x18c] ;  /* 0x00018c00012b7983 */ /* 0x000f280000300800 */
[----:B0-----:R-:W3:Y:S04]  /*927a0*/  LDL.LU R4, [R1+0x160] ;  /* 0x0001600001047983 */ /* 0x001ee80000300800 */
[----:B------:R-:W3:Y:S04]  /*927b0*/  LDL.LU R5, [R1+0x164] ;  /* 0x0001640001057983 */ /* 0x000ee80000300800 */
[----:B-1----:R-:W3:Y:S04]  /*927c0*/  LDL.LU R6, [R1+0x168] ;  /* 0x0001680001067983 */ /* 0x002ee80000300800 */
[----:B------:R-:W3:Y:S04]  /*927d0*/  LDL.LU R7, [R1+0x16c] ;  /* 0x00016c0001077983 */ /* 0x000ee80000300800 */
[----:B--2---:R-:W2:Y:S04]  /*927e0*/  LDL.LU R56, [R1+0x150] ;  /* 0x0001500001387983 */ /* 0x004ea80000300800 */
[----:B------:R-:W2:Y:S04]  /*927f0*/  LDL.LU R57, [R1+0x154] ;  /* 0x0001540001397983 */ /* 0x000ea80000300800 */
[----:B------:R-:W2:Y:S04]  /*92800*/  LDL.LU R58, [R1+0x158] ;  /* 0x00015800013a7983 */ /* 0x000ea80000300800 */
[----:B------:R-:W2:Y:S04]  /*92810*/  LDL.LU R59, [R1+0x15c] ;  /* 0x00015c00013b7983 */ /* 0x000ea80000300800 */
        /* <DEDUP_REMOVED lines=39> */
[----:B------:R-:W2:Y:S01]  /*92a90*/  LDL.LU.64 R56, [R1+0x8c90] ;  /* 0x008c900001387983 */ /* 0x000ea20000300a00 */
[----:B------:R-:W-:-:S02]  /*92aa0*/  F2FP.F16.E5M2.UNPACK_B R8, R8.H1 ;  /* 0x00000008ff08723e */ /* 0x000fc400030004ff */
[----:B------:R-:W-:-:S07]  /*92ab0*/  F2FP.F16.E5M2.UNPACK_B R9, R9.H1 ;  /* 0x00000009ff09723e */ /* 0x000fce00030004ff */
[----:B---3--:R-:W-:Y:S01]  /*92ac0*/  HMMA.16816.F32 R4, R32, R8, R4 ;  /* 0x000000082004723c */ /* 0x008fe20000001804 */
[----:B----4-:R-:W-:Y:S02]  /*92ad0*/  F2FP.F16.E5M2.UNPACK_B R10, R10.H1 ;  /* 0x0000000aff0a723e */ /* 0x010fe400030004ff */
[----:B------:R-:W-:Y:S02]  /*92ae0*/  F2FP.F16.E5M2.UNPACK_B R11, R11.H1 ;  /* 0x0000000bff0b723e */ /* 0x000fe400030004ff */
[----:B------:R-:W-:Y:S02]  /*92af0*/  F2FP.F16.E5M2.UNPACK_B R12, R12.H1 ;  /* 0x0000000cff0c723e */ /* 0x000fe400030004ff */
[----:B------:R-:W-:-:S03]  /*92b00*/  F2FP.F16.E5M2.UNPACK_B R13, R13.H1 ;  /* 0x0000000dff0d723e */ /* 0x000fc600030004ff */
[----:B------:R-:W-:-:S13]  /*92b10*/  HMMA.16816.F32 R36, R32, R10, R36 ;  /* 0x0000000a2024723c */ /* 0x000fda0000001824 */
[----:B------:R0:W-:Y:S04]  /*92b20*/  STL.64 [R1+0x1430], R4 ;  /* 0x0014300401007387 */ /* 0x0001e80000100a00 */
[----:B------:R-:W-:Y:S04]  /*92b30*/  STL.64 [R1+0x1438], R6 ;  /* 0x0014380601007387 */ /* 0x000fe80000100a00 */
[----:B0-----:R-:W3:Y:S04]  /*92b40*/  LDL.LU R4, [R1+0x8c88] ;  /* 0x008c880001047983 */ /* 0x001ee80000300800 */
[----:B------:R-:W-:Y:S04]  /*92b50*/  STL.64 [R1+0x8bf8], R10 ;  /* 0x008bf80a01007387 */ /* 0x000fe80000100a00 */
[----:B------:R0:W-:Y:S02]  /*92b60*/  STL.64 [R1+0x8bf0], R8 ;  /* 0x008bf00801007387 */ /* 0x0001e40000100a00 */
[----:B0-----:R-:W-:Y:S01]  /*92b70*/  HMMA.16816.F32 R8, R32, R12, R40 ;  /* 0x0000000c2008723c */ /* 0x001fe20000001828 */
[----:B------:R-:W-:-:S02]  /*92b80*/  F2FP.F16.E5M2.UNPACK_B R14, R14.H1 ;  /* 0x0000000eff0e723e */ /* 0x000fc400030004ff */
[----:B------:R-:W-:Y:S01]  /*92b90*/  F2FP.F16.E5M2.UNPACK_B R15, R15.H1 ;  /* 0x0000000fff0f723e */ /* 0x000fe200030004ff */
[----:B------:R-:W-:Y:S04]  /*92ba0*/  STL.64 [R1+0x1450], R36 ;  /* 0x0014502401007387 */ /* 0x000fe80000100a00 */
[----:B------:R-:W-:-:S15]  /*92bb0*/  STL.64 [R1+0x1458], R38 ;  /* 0x0014582601007387 */ /* 0x000fde0000100a00 */
[----:B------:R-:W-:Y:S04]  /*92bc0*/  STL.64 [R1+0x1470], R8 ;  /* 0x0014700801007387 */ /* 0x000fe80000100a00 */
[----:B------:R0:W-:Y:S02]  /*92bd0*/  STL.64 [R1+0x1478], R10 ;  /* 0x0014780a01007387 */ /* 0x0001e40000100a00 */
[----:B0-----:R-:W-:Y:S01]  /*92be0*/  HMMA.16816.F32 R8, R32, R14, R44 ;  /* 0x0000000e2008723c */ /* 0x001fe2000000182c */
[----:B------:R-:W-:Y:S02]  /*92bf0*/  F2FP.F16.E5M2.UNPACK_B R16, R16.H1 ;  /* 0x00000010ff10723e */ /* 0x000fe400030004ff */
[----:B------:R-:W-:-:S03]  /*92c00*/  F2FP.F16.E5M2.UNPACK_B R17, R17.H1 ;  /* 0x00000011ff11723e */ /* 0x000fc600030004ff */
[----:B------:R-:W-:Y:S04]  /*92c10*/  STL.64 [R1+0x8bd8], R14 ;  /* 0x008bd80e01007387 */ /* 0x000fe80000100a00 */
[----:B------:R-:W-:-:S13]  /*92c20*/  STL.64 [R1+0x8bd0], R12 ;  /* 0x008bd00c01007387 */ /* 0x000fda0000100a00 */
        /* <DEDUP_REMOVED lines=14> */
[----:B------:R2:W-:Y:S01]  /*92d10*/  STL.64 [R1+0x14c8], R10 ;  /* 0x0014c80a01007387 */ /* 0x0005e20000100a00 */
[----:B------:R-:W-:Y:S02]  /*92d20*/  F2FP.F16.E5M2.UNPACK_B R22, R22.H1 ;  /* 0x00000016ff16723e */ /* 0x000fe400030004ff */
[----:B------:R-:W-:Y:S01]  /*92d30*/  F2FP.F16.E5M2.UNPACK_B R23, R23.H1 ;  /* 0x00000017ff17723e */ /* 0x000fe200030004ff */
[----:B--2---:R-:W-:-:S15]  /*92d40*/  HMMA.16816.F32 R8, R32, R20, R56 ;  /* 0x000000142008723c */ /* 0x004fde0000001838 */
[----:B------:R-:W-:-:S08]  /*92d50*/  NOP ;  /* 0x0000000000007918 */ /* 0x000fd00000000000 */
[----:B------:R-:W-:Y:S04]  /*92d60*/  STL.64 [R1+0x14e0], R8 ;  /* 0x0014e00801007387 */ /* 0x000fe80000100a00 */
[----:B------:R0:W-:Y:S04]  /*92d70*/  STL.64 [R1+0x14e8], R10 ;  /* 0x0014e80a01007387 */ /* 0x0001e80000100a00 */
[----:B------:R-:W2:Y:S01]  /*92d80*/  LDL.LU R56, [R1+0x550] ;  /* 0x0005500001387983 */ /* 0x000ea20000300800 */
[----:B0-----:R-:W-:-:S15]  /*92d90*/  HMMA.16816.F32 R8, R32, R22, R28 ;  /* 0x000000162008723c */ /* 0x001fde000000181c */
[----:B------:R-:W-:-:S08]  /*92da0*/  NOP ;  /* 0x0000000000007918 */ /* 0x000fd00000000000 */
[----:B------:R-:W-:Y:S04]  /*92db0*/  STL.64 [R1+0x14f0], R8 ;  /* 0x0014f00801007387 */ /* 0x000fe80000100a00 */
[----:B------:R-:W-:Y:S04]  /*92dc0*/  STL.64 [R1+0x14f8], R10 ;  /* 0x0014f80a01007387 */ /* 0x000fe80000100a00 */
[----:B------:R-:W2:Y:S04]  /*92dd0*/  LDL.LU R57, [R1+0x554] ;  /* 0x0005540001397983 */ /* 0x000ea80000300800 */
[----:B------:R-:W4:Y:S04]  /*92de0*/  LDL.LU R58, [R1+0x558] ;  /* 0x00055800013a7983 */ /* 0x000f280000300800 */
[----:B------:R-:W4:Y:S01]  /*92df0*/  LDL.LU R59, [R1+0x55c] ;  /* 0x00055c00013b7983 */ /* 0x000f220000300800 */
[----:B---3--:R-:W-:-:S03]  /*92e00*/  IMAD.MOV.U32 R54, RZ, RZ, R4 ;  /* 0x000000ffff367224 */ /* 0x008fc600078e0004 */
[----:B----4-:R-:W-:Y:S04]  /*92e10*/  STL.64 [R1+0x8c80], R58 ;  /* 0x008c803a01007387 */ /* 0x010fe80000100a00 */
        /* <DEDUP_REMOVED lines=13> */
[----:B0-----:R-:W2:Y:S04]  /*92ef0*/  LDL.LU R56, [R1+0x1e0] ;  /* 0x0001e00001387983 */ /* 0x001ea80000300800 */
[----:B------:R-:W2:Y:S04]  /*92f00*/  LDL.LU R57, [R1+0x1e4] ;  /* 0x0001e40001397983 */ /* 0x000ea80000300800 */
[----:B------:R-:W2:Y:S04]  /*92f10*/  LDL.LU R58, [R1+0x1e8] ;  /* 0x0001e800013a7983 */ /* 0x000ea80000300800 */
        /* <DEDUP_REMOVED lines=18> */
[----:B------:R-:W-:-:S03]  /*93040*/  IMAD.MOV.U32 R55, RZ, RZ, R0 ;  /* 0x000000ffff377224 */ /* 0x000fc600078e0000 */
[----:B------:R-:W4:Y:S01]  /*93050*/  LDL.LU R36, [R1+0x1780] ;  /* 0x0017800001247983 */ /* 0x000f220000300800 */
[----:B------:R-:W-:-:S03]  /*93060*/  F2FP.F16.E5M2.UNPACK_B R24, R24.H1 ;  /* 0x00000018ff18723e */ /* 0x000fc600030004ff */
[----:B------:R-:W4:Y:S01]  /*93070*/  LDL.LU R37, [R1+0x1784] ;  /* 0x0017840001257983 */ /* 0x000f220000300800 */
[----:B------:R-:W-:-:S03]  /*93080*/  F2FP.F16.E5M2.UNPACK_B R25, R25.H1 ;  /* 0x00000019ff19723e */ /* 0x000fc600030004ff */
        /* <DEDUP_REMOVED lines=10> */
[----:B------:R-:W4:Y:S04]  /*93130*/  LDL.64 R60, [R1+0x18] ;  /* 0x00001800013c7983 */ /* 0x000f280000100a00 */
[----:B------:R0:W-:Y:S04]  /*93140*/  STL.64 [R1+0x8bc8], R22 ;  /* 0x008bc81601007387 */ /* 0x0001e80000100a00 */
[----:B0-----:R-:W4:Y:S04]  /*93150*/  LDL.LU R23, [R1+0x2080] ;  /* 0x0020800001177983 */ /* 0x001f280000300800 */
[----:B------:R-:W-:Y:S01]  /*93160*/  STL.64 [R1+0x8bc0], R20 ;  /* 0x008bc01401007387 */ /* 0x000fe20000100a00 */
[----:B--2---:R-:W-:-:S15]  /*93170*/  HMMA.16816.F32 R56, R32, R24, R56 ;  /* 0x000000182038723c */ /* 0x004fde0000001838 */
[----:B------:R-:W-:-:S08]  /*93180*/  NOP ;  /* 0x0000000000007918 */ /* 0x000fd00000000000 */
[----:B------:R-:W-:Y:S04]  /*93190*/  STL.64 [R1+0x1500], R56 ;  /* 0x0015003801007387 */ /* 0x000fe80000100a00 */
[----:B------:R0:W-:Y:S04]  /*931a0*/  STL.64 [R1+0x1508], R58 ;  /* 0x0015083a01007387 */ /* 0x0001e80000100a00 */
[----:B0-----:R-:W2:Y:S04]  /*931b0*/  LDL.LU.64 R58, [R1+0x8c80] ;  /* 0x008c8000013a7983 */ /* 0x001ea80000300a00 */
[----:B------:R-:W2:Y:S01]  /*931c0*/  LDL.LU.64 R56, [R1+0x8c78] ;  /* 0x008c780001387983 */ /* 0x000ea20000300a00 */
[----:B---3--:R-:W-:-:S02]  /*931d0*/  F2FP.F16.E5M2.UNPACK_B R26, R26.H1 ;  /* 0x0000001aff1a723e */ /* 0x008fc400030004ff */
[----:B----4-:R-:W-:Y:S02]  /*931e0*/  F2FP.F16.E5M2.UNPACK_B R27, R27.H1 ;  /* 0x0000001bff1b723e */ /* 0x010fe400030004ff */
[----:B------:R-:W-:Y:S02]  /*931f0*/  F2FP.F16.E5M2.UNPACK_B R28, R28.H1 ;  /* 0x0000001cff1c723e */ /* 0x000fe400030004ff */
[----:B------:R-:W-:-:S03]  /*93200*/  F2FP.F16.E5M2.UNPACK_B R29, R29.H1 ;  /* 0x0000001dff1d723e */ /* 0x000fc600030004ff */
[C---:B------:R-:W-:Y:S06]  /*93210*/  HMMA.16816.F32 R16, R32.reuse, R26, R16 ;  /* 0x0000001a2010723c */ /* 0x040fec0000001810 */
[----:B------:R-:W-:Y:S01]  /*93220*/  HMMA.16816.F32 R8, R32, R28, R8 ;  /* 0x0000001c2008723c */ /* 0x000fe20000001808 */
[----:B------:R-:W-:Y:S02]  /*93230*/  F2FP.F16.E5M2.UNPACK_B R30, R30.H1 ;  /* 0x0000001eff1e723e */ /* 0x000fe400030004ff */
[----:B------:R-:W-:-:S07]  /*93240*/  F2FP.F16.E5M2.UNPACK_B R31, R31.H1 ;  /* 0x0000001fff1f723e */ /* 0x000fce00030004ff */
[----:B------:R-:W-:Y:S01]  /*93250*/  HMMA.16816.F32 R12, R32, R30, R12 ;  /* 0x0000001e200c723c */ /* 0x000fe2000000180c */
[----:B------:R-:W-:Y:S04]  /*93260*/  STL.64 [R1+0x8be8], R26 ;  /* 0x008be81a01007387 */ /* 0x000fe80000100a00 */
[----:B------:R-:W-:Y:S04]  /*93270*/  STL.64 [R1+0x8be0], R24 ;  /* 0x008be01801007387 */ /* 0x000fe80000100a00 */
[----:B------:R-:W-:Y:S01]  /*93280*/  STL.64 [R1+0x1530], R16 ;  /* 0x0015301001007387 */ /* 0x000fe20000100a00 */
[----:B------:R-:W-:-:S03]  /*93290*/  F2FP.F16.E5M2.UNPACK_B R36, R36.H1 ;  /* 0x00000024ff24723e */ /* 0x000fc600030004ff */
[----:B------:R-:W-:Y:S01]  /*932a0*/  STL.64 [R1+0x1538], R18 ;  /* 0x0015381201007387 */ /* 0x000fe20000100a00 */
[----:B------:R-:W-:-:S03]  /*932b0*/  F2FP.F16.E5M2.UNPACK_B R37, R37.H1 ;  /* 0x00000025ff25723e */ /* 0x000fc600030004ff */
[----:B------:R0:W-:Y:S04]  /*932c0*/  STL.64 [R1+0x1570], R8 ;  /* 0x0015700801007387 */ /* 0x0001e80000100a00 */
[----:B------:R-:W-:Y:S04]  /*932d0*/  STL.64 [R1+0x1578], R10 ;  /* 0x0015780a01007387 */ /* 0x000fe80000100a00 */
[----:B------:R-:W-:Y:S01]  /*932e0*/  STL [R1+0x8b9c], R30 ;  /* 0x008b9c1e01007387 */ /* 0x000fe20000100800 */
[----:B0-----:R-:W-:-:S05]  /*932f0*/  F2FP.F16.E5M2.UNPACK_B R8, R53.H1 ;  /* 0x00000035ff08723e */ /* 0x001fca00030004ff */
[----:B------:R-:W-:Y:S04]  /*93300*/  STL [R1+0x20], R8 ;  /* 0x0000200801007387 */ /* 0x000fe80000100800 */
[----:B------:R-:W-:Y:S04]  /*93310*/  STL.64 [R1+0x1590], R12 ;  /* 0x0015900c01007387 */ /* 0x000fe80000100a00 */
[----:B------:R0:W-:Y:S01]  /*93320*/  STL.64 [R1+0x1598], R14 ;  /* 0x0015980e01007387 */ /* 0x0001e20000100a00 */
[----:B------:R-:W-:Y:S01]  /*93330*/  IMAD R5, R5, 0x100, R38 ;  /* 0x0000010005057824 */ /* 0x000fe200078e0226 */
[----:B0-----:R-:W-:Y:S01]  /*93340*/  HMMA.16816.F32 R12, R32, R36, R40 ;  /* 0x00000024200c723c */ /* 0x001fe20000001828 */
[----:B------:R-:W-:-:S02]  /*93350*/  IMAD R6, R6, 0x100, R39 ;  /* 0x0000010006067824 */ /* 0x000fc400078e0227 */
[----:B------:R-:W-:Y:S01]  /*93360*/  IMAD R7, R7, 0x100, R52 ;  /* 0x0000010007077824 */ /* 0x000fe200078e0234 */
[----:B------:R-:W-:Y:S01]  /*93370*/  F2FP.F16.E5M2.UNPACK_B R9, R0.H1 ;  /* 0x00000000ff09723e */ /* 0x000fe200030004ff */
[----:B------:R-:W-:Y:S01]  /*93380*/  IMAD R4, R4, 0x100, R23 ;  /* 0x0000010004047824 */ /* 0x000fe200078e0217 */
[----:B------:R-:W-:Y:S02]  /*93390*/  F2FP.F16.E5M2.UNPACK_B R5, R5 ;  /* 0x00000005ff05723e */ /* 0x000fe400020004ff */
[----:B------:R-:W-:Y:S02]  /*933a0*/  F2FP.F16.E5M2.UNPACK_B R6, R6 ;  /* 0x00000006ff06723e */ /* 0x000fe400020004ff */
[----:B------:R-:W-:Y:S02]  /*933b0*/  F2FP.F16.E5M2.UNPACK_B R4, R4 ;  /* 0x00000004ff04723e */ /* 0x000fe400020004ff */
[----:B------:R-:W-:Y:S01]  /*933c0*/  F2FP.F16.E5M2.UNPACK_B R7, R7 ;  /* 0x00000007ff07723e */ /* 0x000fe200020004ff */
[----:B------:R-:W-:Y:S01]  /*933d0*/  STL [R1+0x8b98], R31 ;  /* 0x008b981f01007387 */ /* 0x000fe20000100800 */
[----:B------:R-:W-:Y:S06]  /*933e0*/  HMMA.16816.F32 R16, R32, R8, R44 ;  /* 0x000000082010723c */ /* 0x000fec000000182c */
[----:B------:R0:W-:Y:S04]  /*933f0*/  STL [R1+0x24], R9 ;  /* 0x0000240901007387 */ /* 0x0001e80000100800 */
[----:B------:R-:W-:Y:S04]  /*93400*/  STL.64 [R1+0x8c70], R28 ;  /* 0x008c701c01007387 */ /* 0x000fe80000100a00 */
[----:B------:R-:W-:Y:S01]  /*93410*/  STL.64 [R1+0x1580], R12 ;  /* 0x0015800c01007387 */ /* 0x000fe20000100a00 */
[C---:B0-----:R-:W-:Y:S03]  /*93420*/  HMMA.16816.F32 R8, R4.reuse, R54, R48 ;  /* 0x000000360408723c */ /* 0x041fe60000001830 */
[----:B------:R-:W-:Y:S05]  /*93430*/  STL.64 [R1+0x1588], R14 ;  /* 0x0015880e01007387 */ /* 0x000fea0000100a00 */
[----:B------:R-:W-:Y:S04]  /*93440*/  STL.64 [R1+0x1550], R16 ;  /* 0x0015501001007387 */ /* 0x000fe80000100a00 */
[----:B------:R-:W-:Y:S11]  /*93450*/  STL.64 [R1+0x1558], R18 ;  /* 0x0015581201007387 */ /* 0x000ff60000100a00 */
[----:B------:R0:W-:Y:S04]  /*93460*/  STL.64 [R1+0x1540], R8 ;  /* 0x0015400801007387 */ /* 0x0001e80000100a00 */
[----:B------:R1:W-:Y:S04]  /*93470*/  STL.64 [R1+0x1548], R10 ;  /* 0x0015480a01007387 */ /* 0x0003e80000100a00 */
[----:B0-----:R-:W3:Y:S01]  /*93480*/  LDL.LU R8, [R1+0x470] ;  /* 0x0004700001087983 */ /* 0x001ee20000300800 */
[----:B--2---:R-:W-:-:S15]  /*93490*/  HMMA.16816.F32 R12, R4, R60, R56 ;  /* 0x0000003c040c723c */ /* 0x004fde0000001838 */
[----:B------:R-:W-:-:S08]  /*934a0*/  NOP ;  /* 0x0000000000007918 */ /* 0x000fd00000000000 */
[----:B------:R0:W-:Y:S04]  /*934b0*/  STL.64 [R1+0x1520], R12 ;  /* 0x0015200c01007387 */ /* 0x0001e80000100a00 */
[----:B------:R2:W-:Y:S04]  /*934c0*/  STL.64 [R1+0x1528], R14 ;  /* 0x0015280e01007387 */ /* 0x0005e80000100a00 */
[----:B------:R-:W3:Y:S04]  /*934d0*/  LDL.LU R9, [R1+0x474] ;  /* 0x0004740001097983 */ /* 0x000ee80000300800 */
[----:B-1----:R-:W3:Y:S04]  /*934e0*/  LDL.LU R10, [R1+0x478] ;  /* 0x00047800010a7983 */ /* 0x002ee80000300800 */
[----:B------:R-:W3:Y:S04]  /*934f0*/  LDL.LU R11, [R1+0x47c] ;  /* 0x00047c00010b7983 */ /* 0x000ee80000300800 */
[----:B------:R-:W4:Y:S04]  /*93500*/  LDL.LU R16, [R1+0x490] ;  /* 0x0004900001107983 */ /* 0x000f280000300800 */
[----:B------:R-:W4:Y:S04]  /*93510*/  LDL.LU R17, [R1+0x494] ;  /* 0x0004940001117983 */ /* 0x000f280000300800 */
[----:B------:R-:W4:Y:S04]  /*93520*/  LDL.LU R18, [R1+0x498] ;  /* 0x0004980001127983 */ /* 0x000f280000300800 */
[----:B------:R-:W4:Y:S04]  /*93530*/  LDL.LU R19, [R1+0x49c] ;  /* 0x00049c0001137983 */ /* 0x000f280000300800 */
        /* <DEDUP_REMOVED lines=12> */
[----:B------:R-:W3:Y:S01]  /*93600*/  LDL.64 R38, [R1+0x10] ;  /* 0x0000100001267983 */ /* 0x000ee20000100a00 */
[----:B------:R-:W-:-:S03]  /*93610*/  IMAD.MOV.U32 R0, RZ, RZ, R61 ;  /* 0x000000ffff007224 */ /* 0x000fc600078e003d */
[----:B------:R-:W4:Y:S04]  /*93620*/  LDL.LU R40, [R1+0x530] ;  /* 0x0005300001287983 */ /* 0x000f280000300800 */
[----:B------:R-:W4:Y:S04]  /*93630*/  LDL.LU R41, [R1+0x534] ;  /* 0x0005340001297983 */ /* 0x000f280000300800 */
[----:B------:R-:W4:Y:S04]  /*93640*/  LDL.LU R42, [R1+0x538] ;  /* 0x00053800012a7983 */ /* 0x000f280000300800 */
[----:B------:R-:W4:Y:S04]  /*93650*/  LDL.LU R43, [R1+0x53c] ;  /* 0x00053c00012b7983 */ /* 0x000f280000300800 */
[----:B------:R-:W4:Y:S04]  /*93660*/  LDL.64 R60, [R1] ;  /* 0x00000000013c7983 */ /* 0x000f280000100a00 */
        /* <DEDUP_REMOVED lines=20> */
[----:B0-----:R-:W4:Y:S04]  /*937b0*/  LDL.LU R12, [R1+0x480] ;  /* 0x00048000010c7983 */ /* 0x001f280000300800 */
[----:B------:R-:W4:Y:S04]  /*937c0*/  LDL.LU R13, [R1+0x484] ;  /* 0x00048400010d7983 */ /* 0x000f280000300800 */
[----:B--2---:R-:W2:Y:S04]  /*937d0*/  LDL.LU R14, [R1+0x488] ;  /* 0x00048800010e7983 */ /* 0x004ea80000300800 */
[----:B------:R-:W2:Y:S04]  /*937e0*/  LDL.LU R15, [R1+0x48c] ;  /* 0x00048c00010f7983 */ /* 0x000ea80000300800 */
[----:B------:R-:W-:Y:S01]  /*937f0*/  STL [R1+0x8ba0], R0 ;  /* 0x008ba00001007387 */ /* 0x000fe20000100800 */
[----:B---3--:R-:W-:-:S15]  /*93800*/  HMMA.16816.F32 R28, R4, R38, R28 ;  /* 0x00000026041c723c */ /* 0x008fde000000181c */
[----:B------:R-:W-:-:S08]  /*93810*/  NOP ;  /* 0x0000000000007918 */ /* 0x000fd00000000000 */
[----:B------:R0:W-:Y:S04]  /*93820*/  STL.64 [R1+0x1510], R28 ;  /* 0x0015101c01007387 */ /* 0x0001e80000100a00 */
[----:B------:R1:W-:Y:S04]  /*93830*/  STL.64 [R1+0x1518], R30 ;  /* 0x0015181e01007387 */ /* 0x0003e80000100a00 */
[----:B0-----:R-:W3:Y:S01]  /*93840*/  LDL.LU.64 R28, [R1+0x8c70] ;  /* 0x008c7000011c7983 */ /* 0x001ee20000300a00 */
[----:B-1----:R-:W-:Y:S02]  /*93850*/  IMAD.MOV.U32 R31, RZ, RZ, R39 ;  /* 0x000000ffff1f7224 */ /* 0x002fe400078e0027 */
[----:B------:R-:W-:-:S02]  /*93860*/  IMAD.MOV.U32 R30, RZ, RZ, R38 ;  /* 0x000000ffff1e7224 */ /* 0x000fc400078e0026 */
[----:B------:R-:W2:Y:S04]  /*93870*/  LDL.LU.64 R38, [R1+0x8c68] ;  /* 0x008c680001267983 */ /* 0x000ea80000300a00 */
[----:B------:R-:W-:Y:S04]  /*93880*/  STL [R1+0x8ba8], R31 ;  /* 0x008ba81f01007387 */ /* 0x000fe80000100800 */
[----:B------:R0:W-:Y:S04]  /*93890*/  STL [R1+0x8ba4], R30 ;  /* 0x008ba41e01007387 */ /* 0x0001e80000100800 */
[----:B0-----:R-:W3:Y:S01]  /*938a0*/  LDL.64 R30, [R1+0x8] ;  /* 0x00000800011e7983 */ /* 0x001ee20000100a00 */
[C---:B----4-:R-:W-:Y:S06]  /*938b0*/  HMMA.16816.F32 R44, R4.reuse, R60, R44 ;  /* 0x0000003c042c723c */ /* 0x050fec000000182c */
[----:B---3--:R-:W-:Y:S06]  /*938c0*/  HMMA.16816.F32 R40, R4, R30, R40 ;  /* 0x0000001e0428723c */ /* 0x008fec0000001828 */
[----:B------:R-:W-:-:S02]  /*938d0*/  IMAD.MOV.U32 R0, RZ, RZ, R31 ;  /* 0x000000ffff007224 */ /* 0x000fc400078e001f */
[----:B------:R-:W-:Y:S02]  /*938e0*/  IMAD.MOV.U32 R31, RZ, RZ, R60 ;  /* 0x000000ffff1f7224 */ /* 0x000fe400078e003c */
[----:B------:R-:W-:-:S13]  /*938f0*/  IMAD.MOV.U32 R30, RZ, RZ, R61 ;  /* 0x000000ffff1e7224 */ /* 0x000fda00078e003d */
[----:B------:R-:W-:Y:S04]  /*93900*/  STL.64 [R1+0x14d0], R40 ;  /* 0x0014d02801007387 */ /* 0x000fe80000100a00 */
[----:B------:R0:W-:Y:S04]  /*93910*/  STL.64 [R1+0x14d8], R42 ;  /* 0x0014d82a01007387 */ /* 0x0001e80000100a00 */
[----:B0-----:R-:W2:Y:S04]  /*93920*/  LDL.LU.64 R42, [R1+0x8c60] ;  /* 0x008c6000012a7983 */ /* 0x001ea80000300a00 */
[----:B------:R-:W3:Y:S04]  /*93930*/  LDL.LU.64 R40, [R1+0x8c58] ;  /* 0x008c580001287983 */ /* 0x000ee80000300a00 */
[----:B------:R-:W-:Y:S04]  /*93940*/  STL.64 [R1+0x14b0], R44 ;  /* 0x0014b02c01007387 */ /* 0x000fe80000100a00 */
[----:B------:R0:W-:Y:S04]  /*93950*/  STL.64 [R1+0x14b8], R46 ;  /* 0x0014b82e01007387 */ /* 0x0001e80000100a00 */
[----:B0-----:R-:W4:Y:S04]  /*93960*/  LDL.LU.64 R46, [R1+0x8c50] ;  /* 0x008c5000012e7983 */ /* 0x001f280000300a00 */
[----:B------:R-:W2:Y:S04]  /*93970*/  LDL.LU.64 R44, [R1+0x8c48] ;  /* 0x008c4800012c7983 */ /* 0x000ea80000300a00 */
[----:B------:R-:W3:Y:S04]  /*93980*/  LDL.LU.64 R60, [R1+0x8c40] ;  /* 0x008c4000013c7983 */ /* 0x000ee80000300a00 */
[----:B------:R-:W-:Y:S04]  /*93990*/  STL.64 [R1+0x8c08], R30 ;  /* 0x008c081e01007387 */ /* 0x000fe80000100a00 */
[----:B------:R0:W-:Y:S04]  /*939a0*/  STL.64 [R1+0x8c00], R28 ;  /* 0x008c001c01007387 */ /* 0x0001e80000100a00 */
[----:B0-----:R-:W2:Y:S04]  /*939b0*/  LDL.LU R28, [R1+0x4d0] ;  /* 0x0004d000011c7983 */ /* 0x001ea80000300800 */
[----:B------:R-:W2:Y:S04]  /*939c0*/  LDL.LU R29, [R1+0x4d4] ;  /* 0x0004d400011d7983 */ /* 0x000ea80000300800 */
[----:B------:R-:W2:Y:S04]  /*939d0*/  LDL.LU R30, [R1+0x4d8] ;  /* 0x0004d800011e7983 */ /* 0x000ea80000300800 */
[----:B------:R-:W2:Y:S01]  /*939e0*/  LDL.LU R31, [R1+0x4dc] ;  /* 0x0004dc00011f7983 */ /* 0x000ea20000300800 */
[----:B---3--:R-:W-:-:S15]  /*939f0*/  HMMA.16816.F32 R56, R4, R60, R56 ;  /* 0x0000003c0438723c */ /* 0x008fde0000001838 */
[----:B------:R-:W-:-:S08]  /*93a00*/  NOP ;  /* 0x0000000000007918 */ /* 0x000fd00000000000 */
[----:B------:R-:W-:Y:S04]  /*93a10*/  STL.64 [R1+0x1490], R56 ;  /* 0x0014903801007387 */ /* 0x000fe80000100a00 */
[----:B------:R0:W-:Y:S04]  /*93a20*/  STL.64 [R1+0x1498], R58 ;  /* 0x0014983a01007387 */ /* 0x0001e80000100a00 */
[----:B0-----:R-:W3:Y:S04]  /*93a30*/  LDL.LU.64 R58, [R1+0x8c38] ;  /* 0x008c3800013a7983 */ /* 0x001ee80000300a00 */
[----:B------:R-:W4:Y:S04]  /*93a40*/  LDL.LU.64 R56, [R1+0x8c30] ;  /* 0x008c300001387983 */ /* 0x000f280000300a00 */
[----:B------:R-:W-:Y:S01]  /*93a50*/  STL.64 [R1+0x8b60], R60 ;  /* 0x008b603c01007387 */ /* 0x000fe20000100a00 */
        /* <DEDUP_REMOVED lines=12> */
[----:B------:R0:W-:Y:S04]  /*93b20*/  STL.64 [R1+0x8b68], R56 ;  /* 0x008b683801007387 */ /* 0x0001e80000100a00 */
[----:B0-----:R-:W3:Y:S04]  /*93b30*/  LDL.LU R56, [R1+0x4e0] ;  /* 0x0004e00001387983 */ /* 0x001ee80000300800 */
[----:B------:R-:W3:Y:S04]  /*93b40*/  LDL.LU R57, [R1+0x4e4] ;  /* 0x0004e40001397983 */ /* 0x000ee80000300800 */
[----:B------:R-:W3:Y:S04]  /*93b50*/  LDL.LU R58, [R1+0x4e8] ;  /* 0x0004e800013a7983 */ /* 0x000ee80000300800 */
[----:B------:R-:W3:Y:S01]  /*93b60*/  LDL.LU R59, [R1+0x4ec] ;  /* 0x0004ec00013b7983 */ /* 0x000ee20000300800 */
[C---:B------:R-:W-:Y:S06]  /*93b70*/  HMMA.16816.F32 R20, R4.reuse, R46, R20 ;  /* 0x0000002e0414723c */ /* 0x040fec0000001814 */
[C---:B--2---:R-:W-:Y:S06]  /*93b80*/  HMMA.16816.F32 R16, R4.reuse, R44, R16 ;  /* 0x0000002c0410723c */ /* 0x044fec0000001810 */
[C---:B------:R-:W-:Y:S06]  /*93b90*/  HMMA.16816.F32 R12, R4.reuse, R42, R12 ;  /* 0x0000002a040c723c */ /* 0x040fec000000180c */
[C---:B------:R-:W-:Y:S06]  /*93ba0*/  HMMA.16816.F32 R8, R4.reuse, R40, R8 ;  /* 0x000000280408723c */ /* 0x040fec0000001808 */
[C---:B----4-:R-:W-:Y:S01]  /*93bb0*/  HMMA.16816.F32 R28, R4.reuse, R52, R28 ;  /* 0x00000034041c723c */ /* 0x050fe2000000181c */
[----:B---3--:R-:W-:Y:S05]  /*93bc0*/  STL.64 [R1+0x8b80], R54 ;  /* 0x008b803601007387 */ /* 0x008fea0000100a00 */
[C---:B------:R-:W-:Y:S06]  /*93bd0*/  HMMA.16816.F32 R56, R4.reuse, R54, R56 ;  /* 0x000000360438723c */ /* 0x040fec0000001838 */
[----:B------:R-:W-:-:S15]  /*93be0*/  HMMA.16816.F32 R24, R4, R48, R24 ;  /* 0x000000300418723c */ /* 0x000fde0000001818 */
[----:B------:R-:W-:-:S02]  /*93bf0*/  NOP ;  /* 0x0000000000007918 */ /* 0x000fc40000000000 */
[----:B------:R-:W-:Y:S04]  /*93c00*/  STL.64 [R1+0x1420], R56 ;  /* 0x0014203801007387 */ /* 0x000fe80000100a00 */
[----:B------:R-:W-:Y:S04]  /*93c10*/  STL.64 [R1+0x1428], R58 ;  /* 0x0014283a01007387 */ /* 0x000fe80000100a00 */
[----:B------:R-:W-:Y:S04]  /*93c20*/  STL.64 [R1+0x8b78], R52 ;  /* 0x008b783401007387 */ /* 0x000fe80000100a00 */
[----:B------:R-:W-:Y:S04]  /*93c30*/  STL.64 [R1+0x1400], R28 ;  /* 0x0014001c01007387 */ /* 0x000fe80000100a00 */
[----:B------:R0:W-:Y:S02]  /*93c40*/  STL.64 [R1+0x1408], R30 ;  /* 0x0014081e01007387 */ /* 0x0001e40000100a00 */
[----:B0-----:R-:W-:Y:S06]  /*93c50*/  HMMA.16816.F32 R28, R4, R50, R32 ;  /* 0x00000032041c723c */ /* 0x001fec0000001820 */
[----:B------:R-:W-:-:S15]  /*93c60*/  STL.64 [R1+0x8b50], R50 ;  /* 0x008b503201007387 */ /* 0x000fde0000100a00 */
[----:B------:R-:W-:-:S02]  /*93c70*/  NOP ;  /* 0x0000000000007918 */ /* 0x000fc40000000000 */
[----:B------:R-:W-:Y:S04]  /*93c80*/  STL.64 [R1+0x13e0], R28 ;  /* 0x0013e01c01007387 */ /* 0x000fe80000100a00 */
[----:B------:R-:W-:Y:S04]  /*93c90*/  STL.64 [R1+0x13e8], R30 ;  /* 0x0013e81e01007387 */ /* 0x000fe80000100a00 */
[----:B------:R0:W-:Y:S04]  /*93ca0*/  STL.64 [R1+0x8b48], R48 ;  /* 0x008b483001007387 */ /* 0x0001e80000100a00 */
[----:B------:R-:W-:Y:S04]  /*93cb0*/  STL.64 [R1+0x13b0], R24 ;  /* 0x0013b01801007387 */ /* 0x000fe80000100a00 */
[----:B------:R-:W-:Y:S04]  /*93cc0*/  STL.64 [R1+0x13b8], R26 ;  /* 0x0013b81a01007387 */ /* 0x000fe80000100a00 */
[----:B------:R-:W-:Y:S04]  /*93cd0*/  STL.64 [R1+0x8b30], R46 ;  /* 0x008b302e01007387 */ /* 0x000fe80000100a00 */
[----:B------:R-:W-:Y:S04]  /*93ce0*/  STL.64 [R1+0x1390], R20 ;  /* 0x0013901401007387 */ /* 0x000fe80000100a00 */
[----:B------:R-:W-:Y:S04]  /*93cf0*/  STL.64 [R1+0x1398], R22 ;  /* 0x0013981601007387 */ /* 0x000fe80000100a00 */
[----:B------:R1:W-:Y:S04]  /*93d00*/  STL.64 [R1+0x8b28], R44 ;  /* 0x008b282c01007387 */ /* 0x0003e80000100a00 */
[----:B------:R-:W-:Y:S04]  /*93d10*/  STL.64 [R1+0x1360], R16 ;  /* 0x0013601001007387 */ /* 0x000fe80000100a00 */
[----:B------:R-:W-:Y:S04]  /*93d20*/  STL.64 [R1+0x1368], R18 ;  /* 0x0013681201007387 */ /* 0x000fe80000100a00 */
[----:B------:R-:W2:Y:S04]  /*93d30*/  LDL.LU R56, [R1+0x3a0] ;  /* 0x0003a00001387983 */ /* 0x000ea80000300800 */
[----:B------:R3:W-:Y:S04]  /*93d40*/  STL.64 [R1+0x1340], R12 ;  /* 0x0013400c01007387 */ /* 0x0007e80000100a00 */
[----:B------:R4:W-:Y:S04]  /*93d50*/  STL.64 [R1+0x1348], R14 ;  /* 0x0013480e01007387 */ /* 0x0009e80000100a00 */
[----:B------:R4:W-:Y:S04]  /*93d60*/  STL.64 [R1+0x1320], R8 ;  /* 0x0013200801007387 */ /* 0x0009e80000100a00 */
[----:B------:R4:W-:Y:S04]  /*93d70*/  STL.64 [R1+0x1328], R10 ;  /* 0x0013280a01007387 */ /* 0x0009e80000100a00 */
[----:B------:R-:W2:Y:S04]  /*93d80*/  LDL.LU R57, [R1+0x3a4] ;  /* 0x0003a40001397983 */ /* 0x000ea80000300800 */
[----:B------:R-:W2:Y:S04]  /*93d90*/  LDL.LU R58, [R1+0x3a8] ;  /* 0x0003a800013a7983 */ /* 0x000ea80000300800 */
[----:B------:R-:W2:Y:S04]  /*93da0*/  LDL.LU R59, [R1+0x3ac] ;  /* 0x0003ac00013b7983 */ /* 0x000ea80000300800 */
[----:B0-----:R-:W2:Y:S04]  /*93db0*/  LDL.LU R48, [R1+0x3b0] ;  /* 0x0003b00001307983 */ /* 0x001ea80000300800 */
[----:B------:R-:W2:Y:S04]  /*93dc0*/  LDL.LU R49, [R1+0x3b4] ;  /* 0x0003b40001317983 */ /* 0x000ea80000300800 */
[----:B------:R-:W2:Y:S04]  /*93dd0*/  LDL.LU R50, [R1+0x3b8] ;  /* 0x0003b80001327983 */ /* 0x000ea80000300800 */
[----:B------:R-:W2:Y:S04]  /*93de0*/  LDL.LU R51, [R1+0x3bc] ;  /* 0x0003bc0001337983 */ /* 0x000ea80000300800 */
[----:B-1----:R-:W2:Y:S04]  /*93df0*/  LDL.LU R44, [R1+0x3c0] ;  /* 0x0003c000012c7983 */ /* 0x002ea80000300800 */
[----:B------:R-:W2:Y:S04]  /*93e00*/  LDL.LU R45, [R1+0x3c4] ;  /* 0x0003c400012d7983 */ /* 0x000ea80000300800 */
[----:B------:R-:W2:Y:S04]  /*93e10*/  LDL.LU R46, [R1+0x3c8] ;  /* 0x0003c800012e7983 */ /* 0x000ea80000300800 */
[----:B------:R-:W2:Y:S04]  /*93e20*/  LDL.LU R47, [R1+0x3cc] ;  /* 0x0003cc00012f7983 */ /* 0x000ea80000300800 */
[----:B---3--:R-:W3:Y:S04]  /*93e30*/  LDL.LU R12, [R1+0x430] ;  /* 0x00043000010c7983 */ /* 0x008ee80000300800 */
[----:B------:R-:W3:Y:S04]  /*93e40*/  LDL.LU R13, [R1+0x434] ;  /* 0x00043400010d7983 */ /* 0x000ee80000300800 */
[----:B----4-:R-:W3:Y:S04]  /*93e50*/  LDL.LU R14, [R1+0x438] ;  /* 0x00043800010e7983 */ /* 0x010ee80000300800 */
[----:B------:R-:W3:Y:S04]  /*93e60*/  LDL.LU R15, [R1+0x43c] ;  /* 0x00043c00010f7983 */ /* 0x000ee80000300800 */
[----:B------:R-:W4:Y:S04]  /*93e70*/  LDL.LU R28, [R1+0x460] ;  /* 0x00046000011c7983 */ /* 0x000f280000300800 */
[----:B------:R-:W4:Y:S04]  /*93e80*/  LDL.LU R29, [R1+0x464] ;  /* 0x00046400011d7983 */ /* 0x000f280000300800 */
[----:B------:R-:W4:Y:S04]  /*93e90*/  LDL.LU R30, [R1+0x468] ;  /* 0x00046800011e7983 */ /* 0x000f280000300800 */
        /* <DEDUP_REMOVED lines=25> */
[----:B------:R-:W-:Y:S04]  /*94030*/  STL.64 [R1+0x8b10], R42 ;  /* 0x008b102a01007387 */ /* 0x000fe80000100a00 */
[----:B------:R0:W-:Y:S04]  /*94040*/  STL.64 [R1+0x8b08], R40 ;  /* 0x008b082801007387 */ /* 0x0001e80000100a00 */
[----:B0-----:R-:W3:Y:S04]  /*94050*/  LDL.LU R40, [R1+0x3d0] ;  /* 0x0003d00001287983 */ /* 0x001ee80000300800 */
[----:B------:R-:W3:Y:S04]  /*94060*/  LDL.LU R41, [R1+0x3d4] ;  /* 0x0003d40001297983 */ /* 0x000ee80000300800 */
[----:B------:R-:W3:Y:S04]  /*94070*/  LDL.LU R42, [R1+0x3d8] ;  /* 0x0003d800012a7983 */ /* 0x000ee80000300800 */
[----:B------:R-:W3:Y:S01]  /*94080*/  LDL.LU R43, [R1+0x3dc] ;  /* 0x0003dc00012b7983 */ /* 0x000ee20000300800 */
        /* <DEDUP_REMOVED lines=9> */
[----:B0-----:R-:W2:Y:S04]  /*94120*/  LDL.LU R36, [R1+0x3e0] ;  /* 0x0003e00001247983 */ /* 0x001ea80000300800 */
[----:B------:R-:W2:Y:S04]  /*94130*/  LDL.LU R37, [R1+0x3e4] ;  /* 0x0003e40001257983 */ /* 0x000ea80000300800 */
[----:B------:R-:W2:Y:S04]  /*94140*/  LDL.LU R38, [R1+0x3e8] ;  /* 0x0003e80001267983 */ /* 0x000ea80000300800 */
[----:B------:R-:W2:Y:S04]  /*94150*/  LDL.LU R39, [R1+0x3ec] ;  /* 0x0003ec0001277983 */ /* 0x000ea80000300800 */
[----:B------:R-:W-:Y:S04]  /*94160*/  STL.64 [R1+0x12d0], R8 ;  /* 0x0012d00801007387 */ /* 0x000fe80000100a00 */
[----:B------:R0:W-:Y:S04]  /*94170*/  STL.64 [R1+0x12d8], R10 ;  /* 0x0012d80a01007387 */ /* 0x0001e80000100a00 */
[----:B0-----:R-:W3:Y:S04]  /*94180*/  LDL.LU.64 R10, [R1+0x8bf8] ;  /* 0x008bf800010a7983 */ /* 0x001ee80000300a00 */
[----:B------:R-:W4:Y:S01]  /*94190*/  LDL.LU.64 R8, [R1+0x8bf0] ;  /* 0x008bf00001087983 */ /* 0x000f220000300a00 */
[C---:B---3--:R-:W-:Y:S06]  /*941a0*/  HMMA.16816.F32 R12, R4.reuse, R10, R12 ;  /* 0x0000000a040c723c */ /* 0x048fec000000180c */
[----:B----4-:R-:W-:-:S15]  /*941b0*/  HMMA.16816.F32 R24, R4, R8, R24 ;  /* 0x000000080418723c */ /* 0x010fde0000001818 */
[----:B------:R-:W-:-:S08]  /*941c0*/  NOP ;  /* 0x0000000000007918 */ /* 0x000fd00000000000 */
        /* <DEDUP_REMOVED lines=8> */
[----:B------:R-:W-:Y:S04]  /*94250*/  STL.64 [R1+0x8af0], R10 ;  /* 0x008af00a01007387 */ /* 0x000fe80000100a00 */
[----:B------:R0:W-:Y:S04]  /*94260*/  STL.64 [R1+0x8ae8], R8 ;  /* 0x008ae80801007387 */ /* 0x0001e80000100a00 */
[----:B0-----:R-:W4:Y:S04]  /*94270*/  LDL.LU R8, [R1+0x3f0] ;  /* 0x0003f00001087983 */ /* 0x001f280000300800 */
[----:B------:R-:W4:Y:S04]  /*94280*/  LDL.LU R9, [R1+0x3f4] ;  /* 0x0003f40001097983 */ /* 0x000f280000300800 */
[----:B------:R-:W4:Y:S04]  /*94290*/  LDL.LU R10, [R1+0x3f8] ;  /* 0x0003f800010a7983 */ /* 0x000f280000300800 */
[----:B------:R-:W4:Y:S01]  /*942a0*/  LDL.LU R11, [R1+0x3fc] ;  /* 0x0003fc00010b7983 */ /* 0x000f220000300800 */
[C---:B--2---:R-:W-:Y:S06]  /*942b0*/  HMMA.16816.F32 R16, R4.reuse, R14, R16 ;  /* 0x0000000e0410723c */ /* 0x044fec0000001810 */
[----:B---3--:R-:W-:-:S15]  /*942c0*/  HMMA.16816.F32 R20, R4, R12, R20 ;  /* 0x0000000c0414723c */ /* 0x008fde0000001814 */
[----:B------:R-:W-:-:S08]  /*942d0*/  NOP ;  /* 0x0000000000007918 */ /* 0x000fd00000000000 */
        /* <DEDUP_REMOVED lines=8> */
[----:B------:R-:W-:Y:S04]  /*94360*/  STL.64 [R1+0x8b00], R14 ;  /* 0x008b000e01007387 */ /* 0x000fe80000100a00 */
[----:B------:R0:W-:Y:S04]  /*94370*/  STL.64 [R1+0x8af8], R12 ;  /* 0x008af80c01007387 */ /* 0x0001e80000100a00 */
[----:B0-----:R-:W2:Y:S04]  /*94380*/  LDL.LU R12, [R1+0x400] ;  /* 0x00040000010c7983 */ /* 0x001ea80000300800 */
[----:B------:R-:W2:Y:S04]  /*94390*/  LDL.LU R13, [R1+0x404] ;  /* 0x00040400010d7983 */ /* 0x000ea80000300800 */
[----:B------:R-:W2:Y:S04]  /*943a0*/  LDL.LU R14, [R1+0x408] ;  /* 0x00040800010e7983 */ /* 0x000ea80000300800 */
[----:B------:R-:W2:Y:S01]  /*943b0*/  LDL.LU R15, [R1+0x40c] ;  /* 0x00040c00010f7983 */ /* 0x000ea20000300800 */
[C---:B----4-:R-:W-:Y:S06]  /*943c0*/  HMMA.16816.F32 R8, R4.reuse, R18, R8 ;  /* 0x000000120408723c */ /* 0x050fec0000001808 */
[----:B------:R-:W-:Y:S01]  /*943d0*/  STL.64 [R1+0x8b20], R18 ;  /* 0x008b201201007387 */ /* 0x000fe20000100a00 */
[----:B--2---:R-:W-:-:S15]  /*943e0*/  HMMA.16816.F32 R12, R4, R16, R12 ;  /* 0x00000010040c723c */ /* 0x004fde000000180c */
[----:B------:R-:W-:-:S08]  /*943f0*/  NOP ;  /* 0x0000000000007918 */ /* 0x000fd00000000000 */
[----:B------:R-:W-:Y:S04]  /*94400*/  STL.64 [R1+0xf60], R12 ;  /* 0x000f600c01007387 */ /* 0x000fe80000100a00 */
[----:B------:R3:W-:Y:S04]  /*94410*/  STL.64 [R1+0xf68], R14 ;  /* 0x000f680e01007387 */ /* 0x0007e80000100a00 */
[----:B------:R-:W-:Y:S04]  /*94420*/  STL.64 [R1+0x8b18], R16 ;  /* 0x008b181001007387 */ /* 0x000fe80000100a00 */
[----:B------:R-:W-:Y:S01]  /*94430*/  STL.64 [R1+0xf50], R8 ;  /* 0x000f500801007387 */ /* 0x000fe20000100a00 */
[C---:B---3--:R-:W-:Y:S03]  /*94440*/  HMMA.16816.F32 R12, R4.reuse, R20, R36 ;  /* 0x00000014040c723c */ /* 0x048fe60000001824 */
[----:B------:R0:W-:Y:S03]  /*94450*/  STL.64 [R1+0xf58], R10 ;  /* 0x000f580a01007387 */ /* 0x0001e60000100a00 */
[C---:B0-----:R-:W-:Y:S06]  /*94460*/  HMMA.16816.F32 R8, R4.reuse, R22, R40 ;  /* 0x000000160408723c */ /* 0x041fec0000001828 */
[----:B------:R-:W-:Y:S11]  /*94470*/  STL.64 [R1+0x8ad0], R22 ;  /* 0x008ad01601007387 */ /* 0x000ff60000100a00 */
[----:B------:R-:W-:Y:S04]  /*94480*/  STL.64 [R1+0xf10], R12 ;  /* 0x000f100c01007387 */ /* 0x000fe80000100a00 */
[----:B------:R0:W-:Y:S04]  /*94490*/  STL.64 [R1+0xf18], R14 ;  /* 0x000f180e01007387 */ /* 0x0001e80000100a00 */
[----:B------:R-:W-:Y:S04]  /*944a0*/  STL.64 [R1+0x8ac8], R20 ;  /* 0x008ac81401007387 */ /* 0x000fe80000100a00 */
[----:B------:R-:W-:Y:S01]  /*944b0*/  STL.64 [R1+0xef0], R8 ;  /* 0x000ef00801007387 */ /* 0x000fe20000100a00 */
[C---:B0-----:R-:W-:Y:S03]  /*944c0*/  HMMA.16816.F32 R12, R4.reuse, R24, R44 ;  /* 0x00000018040c723c */ /* 0x041fe6000000182c */
[----:B------:R0:W-:Y:S03]  /*944d0*/  STL.64 [R1+0xef8], R10 ;  /* 0x000ef80a01007387 */ /* 0x0001e60000100a00 */
[C---:B0-----:R-:W-:Y:S06]  /*944e0*/  HMMA.16816.F32 R8, R4.reuse, R26, R48 ;  /* 0x0000001a0408723c */ /* 0x041fec0000001830 */
[----:B------:R-:W-:Y:S11]  /*944f0*/  STL.64 [R1+0x8ab0], R26 ;  /* 0x008ab01a01007387 */ /* 0x000ff60000100a00 */
[----:B------:R-:W-:Y:S04]  /*94500*/  STL.64 [R1+0xed0], R12 ;  /* 0x000ed00c01007387 */ /* 0x000fe80000100a00 */
[----:B------:R-:W-:Y:S04]  /*94510*/  STL.64 [R1+0xed8], R14 ;  /* 0x000ed80e01007387 */ /* 0x000fe80000100a00 */
[----:B------:R-:W-:Y:S04]  /*94520*/  STL.64 [R1+0x8aa8], R24 ;  /* 0x008aa81801007387 */ /* 0x000fe80000100a00 */
[----:B------:R-:W-:Y:S04]  /*94530*/  STL.64 [R1+0xea0], R8 ;  /* 0x000ea00801007387 */ /* 0x000fe80000100a00 */
[----:B------:R0:W-:Y:S02]  /*94540*/  STL.64 [R1+0xea8], R10 ;  /* 0x000ea80a01007387 */ /* 0x0001e40000100a00 */
[----:B0-----:R-:W-:-:S15]  /*94550*/  HMMA.16816.F32 R8, R4, R28, R56 ;  /* 0x0000001c0408723c */ /* 0x001fde0000001838 */
[----:B------:R-:W-:-:S08]  /*94560*/  NOP ;  /* 0x0000000000007918 */ /* 0x000fd00000000000 */
[----:B------:R-:W-:Y:S04]  /*94570*/  STL.64 [R1+0xe90], R8 ;  /* 0x000e900801007387 */ /* 0x000fe80000100a00 */
[----:B------:R0:W-:Y:S02]  /*94580*/  STL.64 [R1+0xe98], R10 ;  /* 0x000e980a01007387 */ /* 0x0001e40000100a00 */
[----:B0-----:R-:W-:Y:S02]  /*94590*/  IMAD.MOV.U32 R10, RZ, RZ, R31 ;  /* 0x000000ffff0a7224 */ /* 0x001fe400078e001f */
[----:B------:R-:W2:Y:S01]  /*945a0*/  LDL.LU R31, [R1+0x8ba8] ;  /* 0x008ba800011f7983 */ /* 0x000ea20000300800 */
[----:B------:R-:W-:-:S03]  /*945b0*/  IMAD.MOV.U32 R11, RZ, RZ, R30 ;  /* 0x000000ffff0b7224 */ /* 0x000fc600078e001e */
[----:B------:R-:W3:Y:S04]  /*945c0*/  LDL.LU R30, [R1+0x8ba4] ;  /* 0x008ba400011e7983 */ /* 0x000ee80000300800 */
[----:B------:R-:W4:Y:S01]  /*945d0*/  LDL.LU R12, [R1+0x340] ;  /* 0x00034000010c7983 */ /* 0x000f220000300800 */
[----:B------:R-:W-:-:S03]  /*945e0*/  IMAD.MOV.U32 R9, RZ, RZ, R0 ;  /* 0x000000ffff097224 */ /* 0x000fc600078e0000 */
[----:B------:R-:W4:Y:S04]  /*945f0*/  LDL.LU R13, [R1+0x344] ;  /* 0x00034400010d7983 */ /* 0x000f280000300800 */
[----:B------:R-:W4:Y:S04]  /*94600*/  LDL.LU R14, [R1+0x348] ;  /* 0x00034800010e7983 */ /* 0x000f280000300800 */
[----:B------:R-:W4:Y:S04]  /*94610*/  LDL.LU R15, [R1+0x34c] ;  /* 0x00034c00010f7983 */ /* 0x000f280000300800 */
[----:B------:R-:W4:Y:S04]  /*94620*/  LDL R8, [R1+0x8] ;  /* 0x0000080001087983 */ /* 0x000f280000100800 */
        /* <DEDUP_REMOVED lines=9> */
[----:B--2---:R-:W-:-:S02]  /*946c0*/  IMAD.MOV.U32 R23, RZ, RZ, R31 ;  /* 0x000000ffff177224 */ /* 0x004fc400078e001f */
[----:B---3--:R-:W-:Y:S02]  /*946d0*/  IMAD.MOV.U32 R22, RZ, RZ, R30 ;  /* 0x000000ffff167224 */ /* 0x008fe400078e001e */
[----:B------:R-:W4:Y:S04]  /*946e0*/  LDL.LU R30, [R1+0x8b9c] ;  /* 0x008b9c00011e7983 */ /* 0x000f280000300800 */
[----:B------:R-:W4:Y:S01]  /*946f0*/  LDL.LU R31, [R1+0x8b98] ;  /* 0x008b9800011f7983 */ /* 0x000f220000300800 */
[----:B------:R-:W-:-:S03]  /*94700*/  IMAD R32, R32, 0x100, R54 ;  /* 0x0000010020207824 */ /* 0x000fc600078e0236 */
[----:B------:R-:W2:Y:S01]  /*94710*/  LDL.LU R52, [R1+0x580] ;  /* 0x0005800001347983 */ /* 0x000ea20000300800 */
[----:B------:R-:W-:-:S03]  /*94720*/  IMAD R33, R33, 0x100, R55 ;  /* 0x0000010021217824 */ /* 0x000fc600078e0237 */
[----:B------:R-:W2:Y:S04]  /*94730*/  LDL.LU R53, [R1+0x584] ;  /* 0x0005840001357983 */ /* 0x000ea80000300800 */
[----:B------:R-:W2:Y:S04]  /*94740*/  LDL.LU R54, [R1+0x588] ;  /* 0x0005880001367983 */ /* 0x000ea80000300800 */
[----:B------:R-:W2:Y:S01]  /*94750*/  LDL.LU R55, [R1+0x58c] ;  /* 0x00058c0001377983 */ /* 0x000ea20000300800 */
[----:B------:R-:W-:-:S03]  /*94760*/  IMAD R34, R34, 0x100, R60 ;  /* 0x0000010022227824 */ /* 0x000fc600078e023c */
[----:B------:R-:W3:Y:S01]  /*94770*/  LDL.LU R56, [R1+0x390] ;  /* 0x0003900001387983 */ /* 0x000ee20000300800 */
[----:B------:R-:W-:-:S03]  /*94780*/  IMAD R35, R35, 0x100, R61 ;  /* 0x0000010023237824 */ /* 0x000fc600078e023d */
[----:B------:R-:W3:Y:S04]  /*94790*/  LDL.LU R57, [R1+0x394] ;  /* 0x0003940001397983 */ /* 0x000ee80000300800 */
[----:B------:R-:W3:Y:S04]  /*947a0*/  LDL.LU R58, [R1+0x398] ;  /* 0x00039800013a7983 */ /* 0x000ee80000300800 */
[----:B------:R-:W3:Y:S04]  /*947b0*/  LDL.LU R59, [R1+0x39c] ;  /* 0x00039c00013b7983 */ /* 0x000ee80000300800 */
[----:B------:R-:W2:Y:S04]  /*947c0*/  LDL.64 R60, [R1+0x20] ;  /* 0x00002000013c7983 */ /* 0x000ea80000100a00 */
        /* <DEDUP_REMOVED lines=15> */
[----:B------:R-:W3:Y:S01]  /*948c0*/  LDL.LU R47, [R1+0x32c] ;  /* 0x00032c00012f7983 */ /* 0x000ee20000300800 */
[----:B----4-:R-:W-:-:S15]  /*948d0*/  HMMA.16816.F32 R36, R4, R30, R36 ;  /* 0x0000001e0424723c */ /* 0x010fde0000001824 */
[----:B------:R-:W-:-:S08]  /*948e0*/  NOP ;  /* 0x0000000000007918 */ /* 0x000fd00000000000 */
[----:B------:R-:W-:Y:S04]  /*948f0*/  STL.64 [R1+0x1560], R36 ;  /* 0x0015602401007387 */ /* 0x000fe80000100a00 */
[----:B------:R0:W-:Y:S04]  /*94900*/  STL.64 [R1+0x1568], R38 ;  /* 0x0015682601007387 */ /* 0x0001e80000100a00 */
[----:B0-----:R-:W4:Y:S04]  /*94910*/  LDL.LU.64 R38, [R1+0x8b90] ;  /* 0x008b900001267983 */ /* 0x001f280000300a00 */
[----:B------:R-:W3:Y:S04]  /*94920*/  LDL.LU.64 R36, [R1+0x8b88] ;  /* 0x008b880001247983 */ /* 0x000ee80000300a00 */
[----:B------:R0:W-:Y:S04]  /*94930*/  STL.64 [R1+0x8a90], R30 ;  /* 0x008a901e01007387 */ /* 0x0001e80000100a00 */
[----:B0-----:R-:W4:Y:S04]  /*94940*/  LDL R30, [R1+0x18] ;  /* 0x00001800011e7983 */ /* 0x001f280000100800 */
[----:B------:R0:W-:Y:S04]  /*94950*/  STL.64 [R1+0x8a88], R28 ;  /* 0x008a881c01007387 */ /* 0x0001e80000100a00 */
[----:B0-----:R-:W4:Y:S01]  /*94960*/  LDL.64 R28, [R1+0x30] ;  /* 0x00003000011c7983 */ /* 0x001f220000100a00 */
[----:B------:R-:W-:-:S02]  /*94970*/  IMAD.MOV.U32 R31, RZ, RZ, R0 ;  /* 0x000000ffff1f7224 */ /* 0x000fc400078e0000 */
[----:B--2---:R-:W-:Y:S02]  /*94980*/  IMAD.MOV.U32 R20, RZ, RZ, R60 ;  /* 0x000000ffff147224 */ /* 0x004fe400078e003c */
[----:B------:R-:W-:Y:S01]  /*94990*/  IMAD.MOV.U32 R0, RZ, RZ, R61 ;  /* 0x000000ffff007224 */ /* 0x000fe200078e003d */
[C---:B---3--:R-:W-:Y:S06]  /*949a0*/  HMMA.16816.F32 R52, R4.reuse, R36, R52 ;  /* 0x000000240434723c */ /* 0x048fec0000001834 */
[----:B------:R-:W-:-:S15]  /*949b0*/  HMMA.16816.F32 R4, R4, R60, R56 ;  /* 0x0000003c0404723c */ /* 0x000fde0000001838 */
[----:B------:R-:W-:-:S02]  /*949c0*/  NOP ;  /* 0x0000000000007918 */ /* 0x000fc40000000000 */
[----:B------:R-:W-:Y:S04]  /*949d0*/  STL.64 [R1+0xe70], R52 ;  /* 0x000e703401007387 */ /* 0x000fe80000100a00 */
[----:B------:R0:W-:Y:S04]  /*949e0*/  STL.64 [R1+0xe78], R54 ;  /* 0x000e783601007387 */ /* 0x0001e80000100a00 */
[----:B0-----:R-:W2:Y:S04]  /*949f0*/  LDL.LU.64 R54, [R1+0x8b80] ;  /* 0x008b800001367983 */ /* 0x001ea80000300a00 */
[----:B------:R-:W3:Y:S04]  /*94a00*/  LDL.LU.64 R52, [R1+0x8b78] ;  /* 0x008b780001347983 */ /* 0x000ee80000300a00 */
[----:B----4-:R-:W-:Y:S04]  /*94a10*/  STL.64 [R1+0x8b40], R38 ;  /* 0x008b402601007387 */ /* 0x010fe80000100a00 */
[----:B------:R0:W-:Y:S04]  /*94a20*/  STL.64 [R1+0x8b38], R36 ;  /* 0x008b382401007387 */ /* 0x0001e80000100a00 */
[----:B0-----:R-:W4:Y:S04]  /*94a30*/  LDL.LU R36, [R1+0x370] ;  /* 0x0003700001247983 */ /* 0x001f280000300800 */
[----:B------:R-:W4:Y:S04]  /*94a40*/  LDL.LU R37, [R1+0x374] ;  /* 0x0003740001257983 */ /* 0x000f280000300800 */
[----:B------:R-:W4:Y:S04]  /*94a50*/  LDL.LU R38, [R1+0x378] ;  /* 0x0003780001267983 */ /* 0x000f280000300800 */
[----:B------:R-:W4:Y:S04]  /*94a60*/  LDL.LU R39, [R1+0x37c] ;  /* 0x00037c0001277983 */ /* 0x000f280000300800 */
[----:B------:R-:W2:Y:S04]  /*94a70*/  LDL.LU.64 R58, [R1+0x8b70] ;  /* 0x008b7000013a7983 */ /* 0x000ea80000300a00 */
[----:B------:R-:W3:Y:S04]  /*94a80*/  LDL.LU.64 R56, [R1+0x8b68] ;  /* 0x008b680001387983 */ /* 0x000ee80000300a00 */
[----:B------:R0:W-:Y:S04]  /*94a90*/  STL.64 [R1+0xe60], R4 ;  /* 0x000e600401007387 */ /* 0x0001e80000100a00 */
[----:B------:R1:W-:Y:S04]  /*94aa0*/  STL.64 [R1+0xe68], R6 ;  /* 0x000e680601007387 */ /* 0x0003e80000100a00 */
[----:B------:R-:W3:Y:S04]  /*94ab0*/  LDL.LU.64 R60, [R1+0x8b60] ;  /* 0x008b6000013c7983 */ /* 0x000ee80000300a00 */
[----:B0-----:R-:W4:Y:S04]  /*94ac0*/  LDL.LU R4, [R1+0x380] ;  /* 0x0003800001047983 */ /* 0x001f280000300800 */
[----:B------:R-:W4:Y:S04]  /*94ad0*/  LDL.LU R5, [R1+0x384] ;  /* 0x0003840001057983 */ /* 0x000f280000300800 */
[----:B-1----:R-:W4:Y:S04]  /*94ae0*/  LDL.LU R6, [R1+0x388] ;  /* 0x0003880001067983 */ /* 0x002f280000300800 */
[----:B------:R-:W4:Y:S01]  /*94af0*/  LDL.LU R7, [R1+0x38c] ;  /* 0x00038c0001077983 */ /* 0x000f220000300800 */
[----:B------:R-:W-:-:S02]  /*94b00*/  F2FP.F16.E5M2.UNPACK_B R32, R32 ;  /* 0x00000020ff20723e */ /* 0x000fc400020004ff */
[----:B------:R-:W-:Y:S02]  /*94b10*/  F2FP.F16.E5M2.UNPACK_B R33, R33 ;  /* 0x00000021ff21723e */ /* 0x000fe400020004ff */
[----:B------:R-:W-:Y:S02]  /*94b20*/  F2FP.F16.E5M2.UNPACK_B R34, R34 ;  /* 0x00000022ff22723e */ /* 0x000fe400020004ff */
[----:B------:R-:W-:Y:S01]  /*94b30*/  F2FP.F16.E5M2.UNPACK_B R35, R35 ;  /* 0x00000023ff23723e */ /* 0x000fe200020004ff */
[----:B------:R0:W-:Y:S06]  /*94b40*/  STL [R1+0x8b58], R20 ;  /* 0x008b581401007387 */ /* 0x0001ec0000100800 */
[C---:B------:R-:W-:Y:S06]  /*94b50*/  HMMA.16816.F32 R16, R32.reuse, R8, R16 ;  /* 0x000000082010723c */ /* 0x040fec0000001810 */
[C---:B0-----:R-:W-:Y:S06]  /*94b60*/  HMMA.16816.F32 R20, R32.reuse, R22, R24 ;  /* 0x000000162014723c */ /* 0x041fec0000001818 */
[C---:B------:R-:W-:Y:S06]  /*94b70*/  HMMA.16816.F32 R8, R32.reuse, R10, R12 ;  /* 0x0000000a2008723c */ /* 0x040fec000000180c */
[----:B----4-:R-:W-:-:S15]  /*94b80*/  HMMA.16816.F32 R4, R32, R28, R4 ;  /* 0x0000001c2004723c */ /* 0x010fde0000001804 */
[----:B------:R-:W-:-:S08]  /*94b90*/  NOP ;  /* 0x0000000000007918 */ /* 0x000fd00000000000 */
[----:B------:R0:W-:Y:S02]  /*94ba0*/  STL.64 [R1+0xe50], R4 ;  /* 0x000e500401007387 */ /* 0x0001e40000100a00 */
[----:B0-----:R-:W-:Y:S02]  /*94bb0*/  IMAD.MOV.U32 R5, RZ, RZ, R28 ;  /* 0x000000ffff057224 */ /* 0x001fe400078e001c */
[----:B------:R-:W-:Y:S02]  /*94bc0*/  IMAD.MOV.U32 R4, RZ, RZ, R29 ;  /* 0x000000ffff047224 */ /* 0x000fe400078e001d */
[C---:B------:R-:W-:Y:S01]  /*94bd0*/  HMMA.16816.F32 R28, R32.reuse, R30, R36 ;  /* 0x0000001e201c723c */ /* 0x040fe20000001824 */
[----:B------:R-:W-:Y:S05]  /*94be0*/  STL.64 [R1+0xe58], R6 ;  /* 0x000e580601007387 */ /* 0x000fea0000100a00 */
[----:B--2---:R-:W-:-:S15]  /*94bf0*/  HMMA.16816.F32 R12, R32, R58, R44 ;  /* 0x0000003a200c723c */ /* 0x004fde000000182c */
[----:B------:R-:W-:-:S02]  /*94c00*/  NOP ;  /* 0x0000000000007918 */ /* 0x000fc40000000000 */
[----:B------:R0:W-:Y:S04]  /*94c10*/  STL.64 [R1+0xe40], R28 ;  /* 0x000e401c01007387 */ /* 0x0001e80000100a00 */
[----:B------:R-:W-:Y:S04]  /*94c20*/  STL.64 [R1+0xe48], R30 ;  /* 0x000e481e01007387 */ /* 0x000fe80000100a00 */
[----:B------:R-:W-:Y:S04]  /*94c30*/  STL.64 [R1+0xe30], R20 ;  /* 0x000e301401007387 */ /* 0x000fe80000100a00 */
[----:B------:R-:W-:Y:S04]  /*94c40*/  STL.64 [R1+0xe38], R22 ;  /* 0x000e381601007387 */ /* 0x000fe80000100a00 */
[----:B0-----:R-:W2:Y:S04]  /*94c50*/  LDL.LU R28, [R1+0x240] ;  /* 0x00024000011c7983 */ /* 0x001ea80000300800 */
[----:B------:R-:W-:Y:S04]  /*94c60*/  STL.64 [R1+0xe10], R16 ;  /* 0x000e101001007387 */ /* 0x000fe80000100a00 */
[----:B------:R3:W-:Y:S04]  /*94c70*/  STL.64 [R1+0xe18], R18 ;  /* 0x000e181201007387 */ /* 0x0007e80000100a00 */
[----:B------:R-:W-:Y:S04]  /*94c80*/  STL.64 [R1+0xe00], R8 ;  /* 0x000e000801007387 */ /* 0x000fe80000100a00 */
[----:B------:R0:W-:Y:S01]  /*94c90*/  STL.64 [R1+0xe08], R10 ;  /* 0x000e080a01007387 */ /* 0x0001e20000100a00 */
[C---:B---3--:R-:W-:Y:S03]  /*94ca0*/  HMMA.16816.F32 R16, R32.reuse, R60, R40 ;  /* 0x0000003c2010723c */ /* 0x048fe60000001828 */
[----:B------:R-:W2:Y:S04]  /*94cb0*/  LDL.LU R29, [R1+0x244] ;  /* 0x00024400011d7983 */ /* 0x000ea80000300800 */
[----:B------:R-:W2:Y:S01]  /*94cc0*/  LDL.LU R30, [R1+0x248] ;  /* 0x00024800011e7983 */ /* 0x000ea20000300800 */
[C---:B0-----:R-:W-:Y:S03]  /*94cd0*/  HMMA.16816.F32 R8, R32.reuse, R56, R48 ;  /* 0x000000382008723c */ /* 0x041fe60000001830 */
[----:B------:R-:W2:Y:S04]  /*94ce0*/  LDL.LU R31, [R1+0x24c] ;  /* 0x00024c00011f7983 */ /* 0x000ea80000300800 */
[----:B------:R-:W3:Y:S04]  /*94cf0*/  LDL.LU R24, [R1+0x230] ;  /* 0x0002300001187983 */ /* 0x000ee80000300800 */
[----:B------:R-:W3:Y:S04]  /*94d00*/  LDL.LU R25, [R1+0x234] ;  /* 0x0002340001197983 */ /* 0x000ee80000300800 */
[----:B------:R-:W3:Y:S04]  /*94d10*/  LDL.LU R26, [R1+0x238] ;  /* 0x00023800011a7983 */ /* 0x000ee80000300800 */
[----:B------:R-:W3:Y:S04]  /*94d20*/  LDL.LU R27, [R1+0x23c] ;  /* 0x00023c00011b7983 */ /* 0x000ee80000300800 */
[----:B------:R0:W-:Y:S04]  /*94d30*/  STL.64 [R1+0xdf0], R16 ;  /* 0x000df01001007387 */ /* 0x0001e80000100a00 */
[----:B------:R1:W-:Y:S04]  /*94d40*/  STL.64 [R1+0xdf8], R18 ;  /* 0x000df81201007387 */ /* 0x0003e80000100a00 */
[----:B------:R-:W4:Y:S04]  /*94d50*/  LDL.LU R48, [R1+0x2f0] ;  /* 0x0002f00001307983 */ /* 0x000f280000300800 */
[----:B------:R-:W-:Y:S04]  /*94d60*/  STL.64 [R1+0xde0], R12 ;  /* 0x000de00c01007387 */ /* 0x000fe80000100a00 */
[----:B------:R-:W-:Y:S04]  /*94d70*/  STL.64 [R1+0xde8], R14 ;  /* 0x000de80e01007387 */ /* 0x000fe80000100a00 */
[----:B------:R1:W-:Y:S04]  /*94d80*/  STL.64 [R1+0xdc0], R8 ;  /* 0x000dc00801007387 */ /* 0x0003e80000100a00 */
[----:B------:R1:W-:Y:S04]  /*94d90*/  STL.64 [R1+0xdc8], R10 ;  /* 0x000dc80a01007387 */ /* 0x0003e80000100a00 */
        /* <DEDUP_REMOVED lines=19> */
[----:B0-----:R-:W3:Y:S04]  /*94ed0*/  LDL.LU R16, [R1+0x2c0] ;  /* 0x0002c00001107983 */ /* 0x001ee80000300800 */
[----:B------:R-:W3:Y:S04]  /*94ee0*/  LDL.LU R17, [R1+0x2c4] ;  /* 0x0002c40001117983 */ /* 0x000ee80000300800 */
[----:B-1----:R-:W3:Y:S04]  /*94ef0*/  LDL.LU R18, [R1+0x2c8] ;  /* 0x0002c80001127983 */ /* 0x002ee80000300800 */
        /* <DEDUP_REMOVED lines=17> */
[----:B------:R-:W-:-:S08]  /*95010*/  NOP ;  /* 0x0000000000007918 */ /* 0x000fd00000000000 */
[----:B------:R0:W-:Y:S04]  /*95020*/  STL.64 [R1+0xdb0], R20 ;  /* 0x000db01401007387 */ /* 0x0001e80000100a00 */
[----:B------:R-:W-:Y:S04]  /*95030*/  STL.64 [R1+0xdb8], R22 ;  /* 0x000db81601007387 */ /* 0x000fe80000100a00 */
[----:B0-----:R-:W2:Y:S04]  /*95040*/  LDL.LU R20, [R1+0x8b58] ;  /* 0x008b580001147983 */ /* 0x001ea80000300800 */
[----:B------:R-:W-:Y:S04]  /*95050*/  STL.64 [R1+0xda0], R48 ;  /* 0x000da03001007387 */ /* 0x000fe80000100a00 */
[----:B------:R0:W-:Y:S04]  /*95060*/  STL.64 [R1+0xda8], R50 ;  /* 0x000da83201007387 */ /* 0x0001e80000100a00 */
[----:B0-----:R-:W3:Y:S04]  /*95070*/  LDL.LU.64 R50, [R1+0x8b50] ;  /* 0x008b500001327983 */ /* 0x001ee80000300a00 */
[----:B------:R-:W4:Y:S04]  /*95080*/  LDL.LU.64 R48, [R1+0x8b48] ;  /* 0x008b480001307983 */ /* 0x000f280000300a00 */
[----:B------:R-:W-:Y:S04]  /*95090*/  STL.64 [R1+0x8a10], R54 ;  /* 0x008a103601007387 */ /* 0x000fe80000100a00 */
[----:B------:R0:W-:Y:S04]  /*950a0*/  STL.64 [R1+0x8a08], R52 ;  /* 0x008a083401007387 */ /* 0x0001e80000100a00 */
[----:B0-----:R-:W2:Y:S04]  /*950b0*/  LDL.LU R52, [R1+0x260] ;  /* 0x0002600001347983 */ /* 0x001ea80000300800 */
[----:B------:R-:W2:Y:S04]  /*950c0*/  LDL.LU R53, [R1+0x264] ;  /* 0x0002640001357983 */ /* 0x000ea80000300800 */
[----:B------:R-:W2:Y:S04]  /*950d0*/  LDL.LU R54, [R1+0x268] ;  /* 0x0002680001367983 */ /* 0x000ea80000300800 */
[----:B------:R-:W2:Y:S01]  /*950e0*/  LDL.LU R55, [R1+0x26c] ;  /* 0x00026c0001377983 */ /* 0x000ea20000300800 */
        /* <DEDUP_REMOVED lines=43> */
[----:B0-----:R-:W2:Y:S04]  /*953a0*/  LDL.LU.64 R10, [R1+0x8af0] ;  /* 0x008af000010a7983 */ /* 0x001ea80000300a00 */
[----:B------:R-:W2:Y:S04]  /*953b0*/  LDL.LU.64 R8, [R1+0x8ae8] ;  /* 0x008ae80001087983 */ /* 0x000ea80000300a00 */
[----:B------:R-:W-:Y:S04]  /*953c0*/  STL.64 [R1+0x89b0], R42 ;  /* 0x0089b02a01007387 */ /* 0x000fe80000100a00 */
[----:B------:R3:W-:Y:S02]  /*953d0*/  STL.64 [R1+0x89a8], R40 ;  /* 0x0089a82801007387 */ /* 0x0007e40000100a00 */
[C---:B---3--:R-:W-:Y:S06]  /*953e0*/  HMMA.16816.F32 R40, R32.reuse, R38, R44 ;  /* 0x000000262028723c */ /* 0x048fec000000182c */
[----:B------:R-:W-:Y:S04]  /*953f0*/  STL.64 [R1+0x8aa0], R38 ;  /* 0x008aa02601007387 */ /* 0x000fe80000100a00 */
[----:B------:R-:W-:Y:S01]  /*95400*/  STL.64 [R1+0x8a98], R36 ;  /* 0x008a982401007387 */ /* 0x000fe20000100a00 */
[----:B------:R-:W-:-:S12]  /*95410*/  HMMA.16816.F32 R44, R32, R2, R48 ;  /* 0x00000002202c723c */ /* 0x000fd80000001830 */
[----:B------:R-:W-:Y:S04]  /*95420*/  STL.64 [R1+0xd10], R40 ;  /* 0x000d102801007387 */ /* 0x000fe80000100a00 */
[----:B------:R2:W-:Y:S07]  /*95430*/  STL.64 [R1+0xd18], R42 ;  /* 0x000d182a01007387 */ /* 0x0005ee0000100a00 */
[----:B------:R-:W-:Y:S04]  /*95440*/  STL.64 [R1+0xd00], R44 ;  /* 0x000d002c01007387 */ /* 0x000fe80000100a00 */
[----:B------:R-:W-:Y:S01]  /*95450*/  STL.64 [R1+0xd08], R46 ;  /* 0x000d082e01007387 */ /* 0x000fe20000100a00 */
[C---:B----4-:R-:W-:Y:S06]  /*95460*/  HMMA.16816.F32 R28, R32.reuse, R12, R28 ;  /* 0x0000000c201c723c */ /* 0x050fec000000181c */
[C---:B--2---:R-:W-:Y:S01]  /*95470*/  HMMA.16816.F32 R40, R32.reuse, R8, R52 ;  /* 0x000000082028723c */ /* 0x044fe20000001834 */
[----:B------:R-:W-:Y:S05]  /*95480*/  STL.64 [R1+0x89c0], R10 ;  /* 0x0089c00a01007387 */ /* 0x000fea0000100a00 */
[----:B------:R-:W-:-:S15]  /*95490*/  HMMA.16816.F32 R36, R32, R10, R56 ;  /* 0x0000000a2024723c */ /* 0x000fde0000001838 */
[----:B------:R-:W-:-:S02]  /*954a0*/  NOP ;  /* 0x0000000000007918 */ /* 0x000fc40000000000 */
[----:B------:R-:W-:Y:S04]  /*954b0*/  STL.64 [R1+0xcf0], R40 ;  /* 0x000cf02801007387 */ /* 0x000fe80000100a00 */
[----:B------:R-:W-:Y:S04]  /*954c0*/  STL.64 [R1+0xcf8], R42 ;  /* 0x000cf82a01007387 */ /* 0x000fe80000100a00 */
[----:B------:R0:W-:Y:S02]  /*954d0*/  STL.64 [R1+0x89b8], R8 ;  /* 0x0089b80801007387 */ /* 0x0001e40000100a00 */
[----:B0-----:R-:W-:Y:S02]  /*954e0*/  HMMA.16816.F32 R8, R32, R14, R24 ;  /* 0x0000000e2008723c */ /* 0x001fe40000001818 */
[----:B------:R-:W-:Y:S04]  /*954f0*/  STL.64 [R1+0xce0], R36 ;  /* 0x000ce02401007387 */ /* 0x000fe80000100a00 */
[----:B------:R-:W-:Y:S04]  /*95500*/  STL.64 [R1+0xce8], R38 ;  /* 0x000ce82601007387 */ /* 0x000fe80000100a00 */
[----:B------:R-:W2:Y:S04]  /*95510*/  LDL.LU R52, [R1+0x650] ;  /* 0x0006500001347983 */ /* 0x000ea80000300800 */
[----:B------:R0:W-:Y:S04]  /*95520*/  STL.64 [R1+0xcd0], R28 ;  /* 0x000cd01c01007387 */ /* 0x0001e80000100a00 */
[----:B------:R1:W-:Y:S05]  /*95530*/  STL.64 [R1+0xcd8], R30 ;  /* 0x000cd81e01007387 */ /* 0x0003ea0000100a00 */
[----:B------:R-:W-:Y:S04]  /*95540*/  STL.64 [R1+0x5a0], R8 ;  /* 0x0005a00801007387 */ /* 0x000fe80000100a00 */
[----:B------:R-:W-:Y:S04]  /*95550*/  STL.64 [R1+0x5a8], R10 ;  /* 0x0005a80a01007387 */ /* 0x000fe80000100a00 */
[----:B------:R-:W2:Y:S04]  /*95560*/  LDL.LU R53, [R1+0x654] ;  /* 0x0006540001357983 */ /* 0x000ea80000300800 */
[----:B------:R-:W3:Y:S04]  /*95570*/  LDL.LU R54, [R1+0x658] ;  /* 0x0006580001367983 */ /* 0x000ee80000300800 */
[----:B------:R-:W3:Y:S04]  /*95580*/  LDL.LU R55, [R1+0x65c] ;  /* 0x00065c0001377983 */ /* 0x000ee80000300800 */
[----:B---3--:R-:W-:Y:S04]  /*95590*/  STL.64 [R1+0x8ac0], R54 ;  /* 0x008ac03601007387 */ /* 0x008fe80000100a00 */
[----:B--2---:R-:W-:Y:S04]  /*955a0*/  STL.64 [R1+0x8ab8], R52 ;  /* 0x008ab83401007387 */ /* 0x004fe80000100a00 */
[----:B------:R-:W2:Y:S04]  /*955b0*/  LDL.LU R48, [R1+0x640] ;  /* 0x0006400001307983 */ /* 0x000ea80000300800 */
[----:B------:R-:W2:Y:S04]  /*955c0*/  LDL.LU R49, [R1+0x644] ;  /* 0x0006440001317983 */ /* 0x000ea80000300800 */
[----:B------:R-:W3:Y:S04]  /*955d0*/  LDL.LU R50, [R1+0x648] ;  /* 0x0006480001327983 */ /* 0x000ee80000300800 */
[----:B------:R-:W3:Y:S01]  /*955e0*/  LDL.LU R51, [R1+0x64c] ;  /* 0x00064c0001337983 */ /* 0x000ee20000300800 */
[----:B------:R-:W-:-:S03]  /*955f0*/  IMAD.MOV.U32 R46, RZ, RZ, R20 ;  /* 0x000000ffff2e7224 */ /* 0x000fc600078e0014 */
[----:B---3--:R-:W-:Y:S04]  /*95600*/  STL.64 [R1+0x8ae0], R50 ;  /* 0x008ae03201007387 */ /* 0x008fe80000100a00 */
[----:B--2---:R2:W-:Y:S04]  /*95610*/  STL.64 [R1+0x8ad8], R48 ;  /* 0x008ad83001007387 */ /* 0x0045e80000100a00 */
[----:B0-----:R-:W3:Y:S04]  /*95620*/  LDL.LU R28, [R1+0x5f0] ;  /* 0x0005f000011c7983 */ /* 0x001ee80000300800 */
        /* <DEDUP_REMOVED lines=18> */
[----:B------:R-:W4:Y:S01]  /*95750*/  LDL.LU R27, [R1+0x5dc] ;  /* 0x0005dc00011b7983 */ /* 0x000f220000300800 */
[----:B------:R-:W-:-:S03]  /*95760*/  IMAD.MOV.U32 R57, RZ, RZ, R4 ;  /* 0x000000ffff397224 */ /* 0x000fc600078e0004 */
[----:B------:R-:W4:Y:S04]  /*95770*/  LDL.LU R52, [R1+0x5c0] ;  /* 0x0005c00001347983 */ /* 0x000f280000300800 */
[----:B------:R-:W4:Y:S01]  /*95780*/  LDL.LU R53, [R1+0x5c4] ;  /* 0x0005c40001357983 */ /* 0x000f220000300800 */
[----:B------:R-:W-:-:S03]  /*95790*/  IMAD.MOV.U32 R56, RZ, RZ, R5 ;  /* 0x000000ffff387224 */ /* 0x000fc600078e0005 */
[----:B------:R-:W4:Y:S04]  /*957a0*/  LDL.LU R54, [R1+0x5c8] ;  /* 0x0005c80001367983 */ /* 0x000f280000300800 */
[----:B------:R-:W4:Y:S04]  /*957b0*/  LDL.LU R55, [R1+0x5cc] ;  /* 0x0005cc0001377983 */ /* 0x000f280000300800 */
[----:B------:R-:W4:Y:S04]  /*957c0*/  LDL.LU R4, [R1+0x20bc] ;  /* 0x0020bc0001047983 */ /* 0x000f280000300800 */
[----:B------:R-:W4:Y:S01]  /*957d0*/  LDL.LU R44, [R1+0x20c8] ;  /* 0x0020c800012c7983 */ /* 0x000f220000300800 */
[----:B------:R-:W-:-:S03]  /*957e0*/  IMAD.MOV.U32 R47, RZ, RZ, R0 ;  /* 0x000000ffff2f7224 */ /* 0x000fc600078e0000 */
        /* <DEDUP_REMOVED lines=14> */
[----:B------:R-:W-:Y:S04]  /*958d0*/  STL.64 [R1+0x89e0], R14 ;  /* 0x0089e00e01007387 */ /* 0x000fe80000100a00 */
[----:B------:R0:W-:Y:S04]  /*958e0*/  STL.64 [R1+0x89d8], R12 ;  /* 0x0089d80c01007387 */ /* 0x0001e80000100a00 */
[----:B0-----:R-:W4:Y:S04]  /*958f0*/  LDL.LU R12, [R1+0x610] ;  /* 0x00061000010c7983 */ /* 0x001f280000300800 */
[----:B------:R-:W4:Y:S04]  /*95900*/  LDL.LU R13, [R1+0x614] ;  /* 0x00061400010d7983 */ /* 0x000f280000300800 */
[----:B------:R-:W4:Y:S04]  /*95910*/  LDL.LU R14, [R1+0x618] ;  /* 0x00061800010e7983 */ /* 0x000f280000300800 */
[----:B------:R-:W4:Y:S01]  /*95920*/  LDL.LU R15, [R1+0x61c] ;  /* 0x00061c00010f7983 */ /* 0x000f220000300800 */
[C---:B---3--:R-:W-:Y:S06]  /*95930*/  HMMA.16816.F32 R20, R32.reuse, R18, R20 ;  /* 0x000000122014723c */ /* 0x048fec0000001814 */
[----:B--2---:R-:W-:-:S15]  /*95940*/  HMMA.16816.F32 R48, R32, R16, R48 ;  /* 0x000000102030723c */ /* 0x004fde0000001830 */
[----:B------:R-:W-:-:S08]  /*95950*/  NOP ;  /* 0x0000000000007918 */ /* 0x000fd00000000000 */
[----:B------:R-:W-:Y:S04]  /*95960*/  STL.64 [R1+0x590], R48 ;  /* 0x0005903001007387 */ /* 0x000fe80000100a00 */
[----:B------:R0:W-:Y:S04]  /*95970*/  STL.64 [R1+0x598], R50 ;  /* 0x0005983201007387 */ /* 0x0001e80000100a00 */
[----:B0-----:R-:W2:Y:S04]  /*95980*/  LDL.LU.64 R50, [R1+0x8ae0] ;  /* 0x008ae00001327983 */ /* 0x001ea80000300a00 */
[----:B------:R-:W2:Y:S04]  /*95990*/  LDL.LU.64 R48, [R1+0x8ad8] ;  /* 0x008ad80001307983 */ /* 0x000ea80000300a00 */
[----:B------:R-:W-:Y:S04]  /*959a0*/  STL.64 [R1+0x520], R20 ;  /* 0x0005201401007387 */ /* 0x000fe80000100a00 */
[----:B------:R0:W-:Y:S04]  /*959b0*/  STL.64 [R1+0x528], R22 ;  /* 0x0005281601007387 */ /* 0x0001e80000100a00 */
[----:B0-----:R-:W4:Y:S04]  /*959c0*/  LDL.LU.64 R22, [R1+0x8ad0] ;  /* 0x008ad00001167983 */ /* 0x001f280000300a00 */
[----:B------:R-:W3:Y:S04]  /*959d0*/  LDL.LU.64 R20, [R1+0x8ac8] ;  /* 0x008ac80001147983 */ /* 0x000ee80000300a00 */
[----:B------:R-:W-:Y:S04]  /*959e0*/  STL.64 [R1+0x89a0], R18 ;  /* 0x0089a01201007387 */ /* 0x000fe80000100a00 */
[----:B------:R0:W-:Y:S04]  /*959f0*/  STL.64 [R1+0x8998], R16 ;  /* 0x0089981001007387 */ /* 0x0001e80000100a00 */
[----:B0-----:R-:W2:Y:S04]  /*95a00*/  LDL.LU R16, [R1+0x600] ;  /* 0x0006000001107983 */ /* 0x001ea80000300800 */
[----:B------:R-:W2:Y:S04]  /*95a10*/  LDL.LU R17, [R1+0x604] ;  /* 0x0006040001117983 */ /* 0x000ea80000300800 */
[----:B------:R-:W2:Y:S04]  /*95a20*/  LDL.LU R18, [R1+0x608] ;  /* 0x0006080001127983 */ /* 0x000ea80000300800 */
[----:B------:R-:W2:Y:S01]  /*95a30*/  LDL.LU R19, [R1+0x60c] ;  /* 0x00060c0001137983 */ /* 0x000ea20000300800 */
[C---:B----4-:R-:W-:Y:S06]  /*95a40*/  HMMA.16816.F32 R24, R32.reuse, R22, R24 ;  /* 0x000000162018723c */ /* 0x050fec0000001818 */
[----:B---3--:R-:W-:-:S15]  /*95a50*/  HMMA.16816.F32 R52, R32, R20, R52 ;  /* 0x000000142034723c */ /* 0x008fde0000001834 */
[----:B------:R-:W-:-:S08]  /*95a60*/  NOP ;  /* 0x0000000000007918 */ /* 0x000fd00000000000 */
[----:B------:R-:W-:Y:S04]  /*95a70*/  STL.64 [R1+0x510], R52 ;  /* 0x0005103401007387 */ /* 0x000fe80000100a00 */
[----:B------:R0:W-:Y:S04]  /*95a80*/  STL.64 [R1+0x518], R54 ;  /* 0x0005183601007387 */ /* 0x0001e80000100a00 */
[----:B0-----:R-:W3:Y:S04]  /*95a90*/  LDL.LU.64 R54, [R1+0x8ac0] ;  /* 0x008ac00001367983 */ /* 0x001ee80000300a00 */
[----:B------:R-:W3:Y:S04]  /*95aa0*/  LDL.LU.64 R52, [R1+0x8ab8] ;  /* 0x008ab80001347983 */ /* 0x000ee80000300a00 */
[----:B------:R-:W-:Y:S04]  /*95ab0*/  STL.64 [R1+0x500], R24 ;  /* 0x0005001801007387 */ /* 0x000fe80000100a00 */
[----:B------:R0:W-:Y:S04]  /*95ac0*/  STL.64 [R1+0x508], R26 ;  /* 0x0005081a01007387 */ /* 0x0001e80000100a00 */
[----:B0-----:R-:W4:Y:S04]  /*95ad0*/  LDL.LU.64 R26, [R1+0x8ab0] ;  /* 0x008ab000011a7983 */ /* 0x001f280000300a00 */
[----:B------:R-:W2:Y:S04]  /*95ae0*/  LDL.LU.64 R24, [R1+0x8aa8] ;  /* 0x008aa80001187983 */ /* 0x000ea80000300a00 */
[----:B------:R0:W-:Y:S04]  /*95af0*/  STL.64 [R1+0x8980], R22 ;  /* 0x0089801601007387 */ /* 0x0001e80000100a00 */
[----:B0-----:R-:W3:Y:S04]  /*95b00*/  LDL.LU R23, [R1+0x20c0] ;  /* 0x0020c00001177983 */ /* 0x001ee80000300800 */
[----:B------:R-:W-:Y:S01]  /*95b10*/  STL.64 [R1+0x8978], R20 ;  /* 0x0089781401007387 */ /* 0x000fe20000100a00 */
[C---:B----4-:R-:W-:Y:S06]  /*95b20*/  HMMA.16816.F32 R28, R32.reuse, R26, R28 ;  /* 0x0000001a201c723c */ /* 0x050fec000000181c */
[----:B--2---:R-:W-:-:S15]  /*95b30*/  HMMA.16816.F32 R36, R32, R24, R36 ;  /* 0x000000182024723c */ /* 0x004fde0000001824 */
[----:B------:R-:W-:-:S08]  /*95b40*/  NOP ;  /* 0x0000000000007918 */ /* 0x000fd00000000000 */
[----:B------:R-:W-:Y:S04]  /*95b50*/  STL.64 [R1+0x4f0], R36 ;  /* 0x0004f02401007387 */ /* 0x000fe80000100a00 */
[----:B------:R0:W-:Y:S04]  /*95b60*/  STL.64 [R1+0x4f8], R38 ;  /* 0x0004f82601007387 */ /* 0x0001e80000100a00 */
[----:B0-----:R-:W2:Y:S04]  /*95b70*/  LDL.LU.64 R38, [R1+0x8aa0] ;  /* 0x008aa00001267983 */ /* 0x001ea80000300a00 */
[----:B------:R-:W4:Y:S04]  /*95b80*/  LDL.LU.64 R36, [R1+0x8a98] ;  /* 0x008a980001247983 */ /* 0x000f280000300a00 */
[----:B------:R-:W-:Y:S04]  /*95b90*/  STL.64 [R1+0x4e0], R28 ;  /* 0x0004e01c01007387 */ /* 0x000fe80000100a00 */
[----:B------:R0:W-:Y:S04]  /*95ba0*/  STL.64 [R1+0x4e8], R30 ;  /* 0x0004e81e01007387 */ /* 0x0001e80000100a00 */
[----:B0-----:R-:W2:Y:S04]  /*95bb0*/  LDL.LU.64 R30, [R1+0x8a90] ;  /* 0x008a9000011e7983 */ /* 0x001ea80000300a00 */
[----:B------:R-:W2:Y:S01]  /*95bc0*/  LDL.LU.64 R28, [R1+0x8a88] ;  /* 0x008a8800011c7983 */ /* 0x000ea20000300a00 */
[----:B---3--:R-:W-:-:S02]  /*95bd0*/  IMAD R4, R4, 0x100, R23 ;  /* 0x0000010004047824 */ /* 0x008fc400078e0217 */
[----:B------:R-:W-:Y:S02]  /*95be0*/  IMAD R5, R5, 0x100, R44 ;  /* 0x0000010005057824 */ /* 0x000fe400078e022c */
[----:B------:R-:W-:Y:S02]  /*95bf0*/  IMAD R6, R6, 0x100, R45 ;  /* 0x0000010006067824 */ /* 0x000fe400078e022d */
[----:B------:R-:W-:Y:S01]  /*95c00*/  IMAD R7, R0, 0x100, R7 ;  /* 0x0000010000077824 */ /* 0x000fe200078e0207 */
[----:B------:R-:W-:Y:S01]  /*95c10*/  STL.64 [R1+0x8990], R26 ;  /* 0x0089901a01007387 */ /* 0x000fe20000100a00 */
[----:B------:R-:W-:Y:S02]  /*95c20*/  F2FP.F16.E5M2.UNPACK_B R4, R4 ;  /* 0x00000004ff04723e */ /* 0x000fe400020004ff */
[----:B------:R-:W-:Y:S01]  /*95c30*/  F2FP.F16.E5M2.UNPACK_B R5, R5 ;  /* 0x00000005ff05723e */ /* 0x000fe200020004ff */
[----:B------:R-:W-:Y:S01]  /*95c40*/  STL.64 [R1+0x8988], R24 ;  /* 0x0089881801007387 */ /* 0x000fe20000100a00 */
[----:B------:R-:W-:-:S02]  /*95c50*/  F2FP.F16.E5M2.UNPACK_B R6, R6 ;  /* 0x00000006ff06723e */ /* 0x000fc400020004ff */
[----:B------:R-:W-:Y:S01]  /*95c60*/  F2FP.F16.E5M2.UNPACK_B R7, R7 ;  /* 0x00000007ff07723e */ /* 0x000fe200020004ff */
[C---:B----4-:R-:W-:Y:S06]  /*95c70*/  HMMA.16816.F32 R8, R32.reuse, R36, R8 ;  /* 0x000000242008723c */ /* 0x050fec0000001808 */
[C---:B--2---:R-:W-:Y:S06]  /*95c80*/  HMMA.16816.F32 R12, R32.reuse, R30, R12 ;  /* 0x0000001e200c723c */ /* 0x044fec000000180c */
[----:B------:R-:W-:-:S15]  /*95c90*/  HMMA.16816.F32 R16, R32, R28, R16 ;  /* 0x0000001c2010723c */ /* 0x000fde0000001810 */
[----:B------:R-:W-:-:S08]  /*95ca0*/  NOP ;  /* 0x0000000000007918 */ /* 0x000fd00000000000 */
[----:B------:R-:W-:Y:S04]  /*95cb0*/  STL.64 [R1+0x4d0], R16 ;  /* 0x0004d01001007387 */ /* 0x000fe80000100a00 */
[----:B------:R0:W-:Y:S04]  /*95cc0*/  STL.64 [R1+0x4d8], R18 ;  /* 0x0004d81201007387 */ /* 0x0001e80000100a00 */
[----:B------:R-:W-:Y:S04]  /*95cd0*/  STL.64 [R1+0x8a00], R30 ;  /* 0x008a001e01007387 */ /* 0x000fe80000100a00 */
[----:B------:R-:W-:Y:S04]  /*95ce0*/  STL.64 [R1+0x89f8], R28 ;  /* 0x0089f81c01007387 */ /* 0x000fe80000100a00 */
[----:B------:R-:W-:Y:S01]  /*95cf0*/  STL.64 [R1+0x580], R12 ;  /* 0x0005800c01007387 */ /* 0x000fe20000100a00 */
[----:B0-----:R-:W-:Y:S03]  /*95d00*/  HMMA.16816.F32 R16, R32, R46, R40 ;  /* 0x0000002e2010723c */ /* 0x001fe60000001828 */
[----:B------:R0:W-:Y:S04]  /*95d10*/  STL.64 [R1+0x588], R14 ;  /* 0x0005880e01007387 */ /* 0x0001e80000100a00 */
[----:B------:R-:W-:Y:S04]  /*95d20*/  STL.64 [R1+0x8a20], R38 ;  /* 0x008a202601007387 */ /* 0x000fe80000100a00 */
[----:B------:R-:W-:Y:S01]  /*95d30*/  STL.64 [R1+0x8a18], R36 ;  /* 0x008a182401007387 */ /* 0x000fe20000100a00 */
[C---:B0-----:R-:W-:Y:S03]  /*95d40*/  HMMA.16816.F32 R12, R4.reuse, R56, R48 ;  /* 0x00000038040c723c */ /* 0x041fe60000001830 */
[----:B------:R-:W-:Y:S04]  /*95d50*/  STL.64 [R1+0x570], R8 ;  /* 0x0005700801007387 */ /* 0x000fe80000100a00 */
[----:B------:R0:W-:Y:S02]  /*95d60*/  STL.64 [R1+0x578], R10 ;  /* 0x0005780a01007387 */ /* 0x0001e40000100a00 */
[----:B0-----:R-:W-:Y:S02]  /*95d70*/  HMMA.16816.F32 R8, R4, R58, R52 ;  /* 0x0000003a0408723c */ /* 0x001fe40000001834 */
[----:B------:R-:W-:Y:S04]  /*95d80*/  STL.64 [R1+0x4c0], R16 ;  /* 0x0004c01001007387 */ /* 0x000fe80000100a00 */
[----:B------:R-:W-:Y:S08]  /*95d90*/  STL.64 [R1+0x4c8], R18 ;  /* 0x0004c81201007387 */ /* 0x000ff00000100a00 */
[----:B------:R0:W-:Y:S04]  /*95da0*/  STL.64 [R1+0x4b0], R12 ;  /* 0x0004b00c01007387 */ /* 0x0001e80000100a00 */
[----:B------:R1:W-:Y:S04]  /*95db0*/  STL.64 [R1+0x4b8], R14 ;  /* 0x0004b80e01007387 */ /* 0x0003e80000100a00 */
[----:B------:R-:W2:Y:S04]  /*95dc0*/  LDL.LU R20, [R1+0x770] ;  /* 0x0007700001147983 */ /* 0x000ea80000300800 */
[----:B------:R-:W-:Y:S04]  /*95dd0*/  STL.64 [R1+0x4a0], R8 ;  /* 0x0004a00801007387 */ /* 0x000fe80000100a00 */
[----:B------:R-:W-:Y:S04]  /*95de0*/  STL.64 [R1+0x4a8], R10 ;  /* 0x0004a80a01007387 */ /* 0x000fe80000100a00 */
[----:B------:R-:W2:Y:S04]  /*95df0*/  LDL.LU R21, [R1+0x774] ;  /* 0x0007740001157983 */ /* 0x000ea80000300800 */
[----:B------:R-:W3:Y:S04]  /*95e00*/  LDL.LU R22, [R1+0x778] ;  /* 0x0007780001167983 */ /* 0x000ee80000300800 */
[----:B------:R-:W3:Y:S04]  /*95e10*/  LDL.LU R23, [R1+0x77c] ;  /* 0x00077c0001177983 */ /* 0x000ee80000300800 */
[----:B---3--:R3:W-:Y:S04]  /*95e20*/  STL.64 [R1+0x8a40], R22 ;  /* 0x008a401601007387 */ /* 0x0087e80000100a00 */
[----:B--2---:R2:W-:Y:S04]  /*95e30*/  STL.64 [R1+0x8a38], R20 ;  /* 0x008a381401007387 */ /* 0x0045e80000100a00 */
[----:B------:R-:W4:Y:S04]  /*95e40*/  LDL.LU R32, [R1+0x750] ;  /* 0x0007500001207983 */ /* 0x000f280000300800 */
[----:B------:R-:W4:Y:S04]  /*95e50*/  LDL.LU R33, [R1+0x754] ;  /* 0x0007540001217983 */ /* 0x000f280000300800 */
[----:B------:R-:W3:Y:S04]  /*95e60*/  LDL.LU R34, [R1+0x758] ;  /* 0x0007580001227983 */ /* 0x000ee80000300800 */
[----:B------:R-:W3:Y:S04]  /*95e70*/  LDL.LU R35, [R1+0x75c] ;  /* 0x00075c0001237983 */ /* 0x000ee80000300800 */
[----:B---3--:R-:W-:Y:S04]  /*95e80*/  STL.64 [R1+0x8a50], R34 ;  /* 0x008a502201007387 */ /* 0x008fe80000100a00 */
[----:B----4-:R-:W-:Y:S04]  /*95e90*/  STL.64 [R1+0x8a48], R32 ;  /* 0x008a482001007387 */ /* 0x010fe80000100a00 */
[----:B------:R-:W3:Y:S04]  /*95ea0*/  LDL.LU R44, [R1+0x6f0] ;  /* 0x0006f000012c7983 */ /* 0x000ee80000300800 */
[----:B------:R-:W3:Y:S04]  /*95eb0*/  LDL.LU R45, [R1+0x6f4] ;  /* 0x0006f400012d7983 */ /* 0x000ee80000300800 */
[----:B------:R-:W4:Y:S04]  /*95ec0*/  LDL.LU R46, [R1+0x6f8] ;  /* 0x0006f800012e7983 */ /* 0x000f280000300800 */
[----:B------:R-:W4:Y:S04]  /*95ed0*/  LDL.LU R47, [R1+0x6fc] ;  /* 0x0006fc00012f7983 */ /* 0x000f280000300800 */
[----:B----4-:R-:W-:Y:S04]  /*95ee0*/  STL.64 [R1+0x8a60], R46 ;  /* 0x008a602e01007387 */ /* 0x010fe80000100a00 */
[----:B---3--:R3:W-:Y:S04]  /*95ef0*/  STL.64 [R1+0x8a58], R44 ;  /* 0x008a582c01007387 */ /* 0x0087e80000100a00 */
[----:B0-----:R-:W4:Y:S04]  /*95f00*/  LDL.LU R12, [R1+0x6e0] ;  /* 0x0006e000010c7983 */ /* 0x001f280000300800 */
[----:B------:R-:W4:Y:S04]  /*95f10*/  LDL.LU R13, [R1+0x6e4] ;  /* 0x0006e400010d7983 */ /* 0x000f280000300800 */
[----:B-1----:R-:W2:Y:S04]  /*95f20*/  LDL.LU R14, [R1+0x6e8] ;  /* 0x0006e800010e7983 */ /* 0x002ea80000300800 */
[----:B------:R-:W2:Y:S04]  /*95f30*/  LDL.LU R15, [R1+0x6ec] ;  /* 0x0006ec00010f7983 */ /* 0x000ea80000300800 */
[----:B--2---:R0:W-:Y:S04]  /*95f40*/  STL.64 [R1+0x8a70], R14 ;  /* 0x008a700e01007387 */ /* 0x0041e80000100a00 */
[----:B----4-:R-:W-:Y:S04]  /*95f50*/  STL.64 [R1+0x8a68], R12 ;  /* 0x008a680c01007387 */ /* 0x010fe80000100a00 */
[----:B------:R-:W2:Y:S04]  /*95f60*/  LDL.LU R36, [R1+0x6a0] ;  /* 0x0006a00001247983 */ /* 0x000ea80000300800 */
[----:B------:R-:W2:Y:S04]  /*95f70*/  LDL.LU R37, [R1+0x6a4] ;  /* 0x0006a40001257983 */ /* 0x000ea80000300800 */
[----:B------:R-:W4:Y:S04]  /*95f80*/  LDL.LU R38, [R1+0x6a8] ;  /* 0x0006a80001267983 */ /* 0x000f280000300800 */
[----:B------:R-:W4:Y:S01]  /*95f90*/  LDL.LU R39, [R1+0x6ac] ;  /* 0x0006ac0001277983 */ /* 0x000f220000300800 */
[----:B------:R-:W-:-:S03]  /*95fa0*/  IMAD.MOV.U32 R0, RZ, RZ, R59 ;  /* 0x000000ffff007224 */ /* 0x000fc600078e003b */
[----:B----4-:R-:W-:Y:S04]  /*95fb0*/  STL.64 [R1+0x8a80], R38 ;  /* 0x008a802601007387 */ /* 0x010fe80000100a00 */
[----:B--2---:R1:W-:Y:S04]  /*95fc0*/  STL.64 [R1+0x8a78], R36 ;  /* 0x008a782401007387 */ /* 0x0043e80000100a00 */
[----:B------:R-:W2:Y:S04]  /*95fd0*/  LDL.LU R56, [R1+0x690] ;  /* 0x0006900001387983 */ /* 0x000ea80000300800 */
[----:B------:R-:W2:Y:S04]  /*95fe0*/  LDL.LU R57, [R1+0x694] ;  /* 0x0006940001397983 */ /* 0x000ea80000300800 */
[----:B------:R-:W2:Y:S04]  /*95ff0*/  LDL.LU R58, [R1+0x698] ;  /* 0x00069800013a7983 */ /* 0x000ea80000300800 */
[----:B------:R-:W2:Y:S04]  /*96000*/  LDL.LU R59, [R1+0x69c] ;  /* 0x00069c00013b7983 */ /* 0x000ea80000300800 */
[----:B------:R-:W4:Y:S04]  /*96010*/  LDL R22, [R1] ;  /* 0x0000000001167983 */ /* 0x000f280000100800 */
[----:B------:R-:W4:Y:S04]  /*96020*/  LDL R23, [R1+0x4] ;  /* 0x0000040001177983 */ /* 0x000f280000100800 */
[----:B------:R-:W4:Y:S04]  /*96030*/  LDL R20, [R1+0x8] ;  /* 0x0000080001147983 */ /* 0x000f280000100800 */
[----:B------:R-:W4:Y:S04]  /*96040*/  LDL R21, [R1+0xc] ;  /* 0x00000c0001157983 */ /* 0x000f280000100800 */
[----:B---3--:R-:W4:Y:S04]  /*96050*/  LDL.LU R44, [R1+0x670] ;  /* 0x00067000012c7983 */ /* 0x008f280000300800 */
[----:B------:R-:W4:Y:S04]  /*96060*/  LDL.LU R45, [R1+0x674] ;  /* 0x00067400012d7983 */ /* 0x000f280000300800 */
[----:B------:R-:W4:Y:S04]  /*96070*/  LDL.LU R46, [R1+0x678] ;  /* 0x00067800012e7983 */ /* 0x000f280000300800 */
[----:B------:R-:W4:Y:S04]  /*96080*/  LDL.LU R47, [R1+0x67c] ;  /* 0x00067c00012f7983 */ /* 0x000f280000300800 */
[----:B0-----:R-:W3:Y:S04]  /*96090*/  LDL R14, [R1+0x10] ;  /* 0x00001000010e7983 */ /* 0x001ee80000100800 */
[----:B------:R-:W3:Y:S04]  /*960a0*/  LDL R15, [R1+0x14] ;  /* 0x00001400010f7983 */ /* 0x000ee80000100800 */
        /* <DEDUP_REMOVED lines=36> */
[C---:B--2---:R-:W-:Y:S06]  /*962f0*/  HMMA.16816.F32 R56, R4.reuse, R60, R56 ;  /* 0x0000003c0438723c */ /* 0x044fec0000001838 */
[C---:B----4-:R-:W-:Y:S06]  /*96300*/  HMMA.16816.F32 R44, R4.reuse, R20, R44 ;  /* 0x00000014042c723c */ /* 0x050fec000000182c */
[C---:B---3--:R-:W-:Y:S01]  /*96310*/  HMMA.16816.F32 R12, R4.reuse, R14, R36 ;  /* 0x0000000e040c723c */ /* 0x048fe20000001824 */
[----:B------:R-:W2:Y:S04]  /*96320*/  LDL.LU.64 R38, [R1+0x8a80] ;  /* 0x008a800001267983 */ /* 0x000ea80000300a00 */
[----:B------:R-:W2:Y:S01]  /*96330*/  LDL.LU.64 R36, [R1+0x8a78] ;  /* 0x008a780001247983 */ /* 0x000ea20000300a00 */
        /* <DEDUP_REMOVED lines=8> */
[----:B0-----:R-:W4:Y:S04]  /*963c0*/  LDL.LU.64 R46, [R1+0x8a60] ;  /* 0x008a6000012e7983 */ /* 0x001f280000300a00 */
[----:B------:R-:W4:Y:S04]  /*963d0*/  LDL.LU.64 R44, [R1+0x8a58] ;  /* 0x008a5800012c7983 */ /* 0x000f280000300a00 */
        /* <DEDUP_REMOVED lines=10> */
[----:B------:R-:W-:Y:S01]  /*96480*/  STL.64 [R1+0x88f8], R60 ;  /* 0x0088f83c01007387 */ /* 0x000fe20000100a00 */
        /* <DEDUP_REMOVED lines=25> */
[----:B------:R-:W-:Y:S04]  /*96620*/  STL.64 [R1+0x420], R48 ;  /* 0x0004203001007387 */ /* 0x000fe80000100a00 */
[----:B------:R0:W-:Y:S04]  /*96630*/  STL.64 [R1+0x428], R50 ;  /* 0x0004283201007387 */ /* 0x0001e80000100a00 */
[----:B0-----:R-:W3:Y:S04]  /*96640*/  LDL.LU.64 R50, [R1+0x89f0] ;  /* 0x0089f00001327983 */ /* 0x001ee80000300a00 */
[----:B------:R-:W2:Y:S01]  /*96650*/  LDL.LU.64 R48, [R1+0x89e8] ;  /* 0x0089e80001307983 */ /* 0x000ea20000300a00 */
[C---:B---3--:R-:W-:Y:S06]  /*96660*/  HMMA.16816.F32 R12, R4.reuse, R50, R12 ;  /* 0x00000032040c723c */ /* 0x048fec000000180c */
[----:B--2---:R-:W-:-:S15]  /*96670*/  HMMA.16816.F32 R44, R4, R48, R44 ;  /* 0x00000030042c723c */ /* 0x004fde000000182c */
        /* <DEDUP_REMOVED lines=28> */
[----:B0-----:R-:W3:Y:S04]  /*96840*/  LDL.LU R44, [R1+0x720] ;  /* 0x00072000012c7983 */ /* 0x001ee80000300800 */
[----:B------:R-:W3:Y:S04]  /*96850*/  LDL.LU R45, [R1+0x724] ;  /* 0x00072400012d7983 */ /* 0x000ee80000300800 */
[----:B------:R-:W3:Y:S04]  /*96860*/  LDL.LU R46, [R1+0x728] ;  /* 0x00072800012e7983 */ /* 0x000ee80000300800 */
[----:B------:R-:W3:Y:S01]  /*96870*/  LDL.LU R47, [R1+0x72c] ;  /* 0x00072c00012f7983 */ /* 0x000ee20000300800 */
[C---:B------:R-:W-:Y:S06]  /*96880*/  HMMA.16816.F32 R32, R4.reuse, R2, R32 ;  /* 0x000000020420723c */ /* 0x040fec0000001820 */
[C---:B----4-:R-:W-:Y:S06]  /*96890*/  HMMA.16816.F32 R24, R4.reuse, R8, R24 ;  /* 0x000000080418723c */ /* 0x050fec0000001818 */
[----:B---3--:R-:W-:-:S15]  /*968a0*/  HMMA.16816.F32 R44, R4, R42, R44 ;  /* 0x0000002a042c723c */ /* 0x008fde000000182c */
[----:B------:R-:W-:-:S08]  /*968b0*/  NOP ;  /* 0x0000000000007918 */ /* 0x000fd00000000000 */
[----:B------:R-:W-:Y:S04]  /*968c0*/  STL.64 [R1+0x3d0], R44 ;  /* 0x0003d02c01007387 */ /* 0x000fe80000100a00 */
[----:B------:R0:W-:Y:S04]  /*968d0*/  STL.64 [R1+0x3d8], R46 ;  /* 0x0003d82e01007387 */ /* 0x0001e80000100a00 */
[----:B------:R-:W-:Y:S04]  /*968e0*/  STL.64 [R1+0x88e0], R42 ;  /* 0x0088e02a01007387 */ /* 0x000fe80000100a00 */
[----:B--2---:R1:W-:Y:S01]  /*968f0*/  STL.64 [R1+0x88d8], R40 ;  /* 0x0088d82801007387 */ /* 0x0043e20000100a00 */
[C---:B0-----:R-:W-:Y:S06]  /*96900*/  HMMA.16816.F32 R44, R4.reuse, R40, R48 ;  /* 0x00000028042c723c */ /* 0x041fec0000001830 */
[C---:B-1----:R-:W-:Y:S06]  /*96910*/  HMMA.16816.F32 R40, R4.reuse, R38, R56 ;  /* 0x000000260428723c */ /* 0x042fec0000001838 */
[C---:B------:R-:W-:Y:S11]  /*96920*/  HMMA.16816.F32 R20, R4.reuse, R10, R20 ;  /* 0x0000000a0414723c */ /* 0x040ff60000001814 */
[----:B------:R-:W-:Y:S04]  /*96930*/  STL.64 [R1+0x3c0], R44 ;  /* 0x0003c02c01007387 */ /* 0x000fe80000100a00 */
        /* <DEDUP_REMOVED lines=8> */
[----:B------:R0:W-:Y:S02]  /*969c0*/  STL.64 [R1+0x8898], R8 ;  /* 0x0088980801007387 */ /* 0x0001e40000100a00 */
[----:B0-----:R-:W-:Y:S02]  /*969d0*/  HMMA.16816.F32 R8, R4, R12, R16 ;  /* 0x0000000c0408723c */ /* 0x001fe40000001810 */
[----:B------:R0:W-:Y:S04]  /*969e0*/  STL.64 [R1+0x380], R20 ;  /* 0x0003801401007387 */ /* 0x0001e80000100a00 */
[----:B------:R1:W-:Y:S04]  /*969f0*/  STL.64 [R1+0x388], R22 ;  /* 0x0003881601007387 */ /* 0x0003e80000100a00 */
[----:B------:R-:W2:-:S13]  /*96a00*/  LDL.LU R40, [R1+0x7f0] ;  /* 0x0007f00001287983 */ /* 0x000e9a0000300800 */
[----:B------:R3:W-:Y:S04]  /*96a10*/  STL.64 [R1+0x370], R8 ;  /* 0x0003700801007387 */ /* 0x0007e80000100a00 */
[----:B------:R4:W-:Y:S04]  /*96a20*/  STL.64 [R1+0x378], R10 ;  /* 0x0003780a01007387 */ /* 0x0009e80000100a00 */
[----:B------:R-:W2:Y:S04]  /*96a30*/  LDL.LU R41, [R1+0x7f4] ;  /* 0x0007f40001297983 */ /* 0x000ea80000300800 */
[----:B------:R-:W2:Y:S04]  /*96a40*/  LDL.LU R42, [R1+0x7f8] ;  /* 0x0007f800012a7983 */ /* 0x000ea80000300800 */
[----:B------:R-:W2:Y:S04]  /*96a50*/  LDL.LU R43, [R1+0x7fc] ;  /* 0x0007fc00012b7983 */ /* 0x000ea80000300800 */
[----:B------:R-:W2:Y:S04]  /*96a60*/  LDL.LU R16, [R1+0x790] ;  /* 0x0007900001107983 */ /* 0x000ea80000300800 */
[----:B------:R-:W2:Y:S04]  /*96a70*/  LDL.LU R17, [R1+0x794] ;  /* 0x0007940001117983 */ /* 0x000ea80000300800 */
[----:B------:R-:W2:Y:S04]  /*96a80*/  LDL.LU R18, [R1+0x798] ;  /* 0x0007980001127983 */ /* 0x000ea80000300800 */
[----:B------:R-:W2:Y:S04]  /*96a90*/  LDL.LU R19, [R1+0x79c] ;  /* 0x00079c0001137983 */ /* 0x000ea80000300800 */
[----:B0-----:R-:W2:Y:S04]  /*96aa0*/  LDL.LU R20, [R1+0x7b0] ;  /* 0x0007b00001147983 */ /* 0x001ea80000300800 */
[----:B------:R-:W2:Y:S04]  /*96ab0*/  LDL.LU R21, [R1+0x7b4] ;  /* 0x0007b40001157983 */ /* 0x000ea80000300800 */
[----:B-1----:R-:W2:Y:S04]  /*96ac0*/  LDL.LU R22, [R1+0x7b8] ;  /* 0x0007b80001167983 */ /* 0x002ea80000300800 */
[----:B------:R-:W2:Y:S04]  /*96ad0*/  LDL.LU R23, [R1+0x7bc] ;  /* 0x0007bc0001177983 */ /* 0x000ea80000300800 */
[----:B------:R-:W2:Y:S04]  /*96ae0*/  LDL.LU R24, [R1+0x7a0] ;  /* 0x0007a00001187983 */ /* 0x000ea80000300800 */
        /* <DEDUP_REMOVED lines=9> */
[----:B------:R-:W3:Y:S04]  /*96b80*/  LDL.LU R55, [R1+0x20e8] ;  /* 0x0020e80001377983 */ /* 0x000ee80000300800 */
[----:B------:R-:W3:Y:S04]  /*96b90*/  LDL.LU R33, [R1+0x20e4] ;  /* 0x0020e40001217983 */ /* 0x000ee80000300800 */
[----:B------:R-:W3:Y:S04]  /*96ba0*/  LDL.LU R44, [R1+0x800] ;  /* 0x00080000012c7983 */ /* 0x000ee80000300800 */
[----:B------:R-:W3:Y:S04]  /*96bb0*/  LDL.LU R45, [R1+0x804] ;  /* 0x00080400012d7983 */ /* 0x000ee80000300800 */
[----:B------:R-:W3:Y:S04]  /*96bc0*/  LDL.LU R46, [R1+0x808] ;  /* 0x00080800012e7983 */ /* 0x000ee80000300800 */
        /* <DEDUP_REMOVED lines=21> */
[----:B0-----:R-:W3:Y:S04]  /*96d20*/  LDL.LU R12, [R1+0x7d0] ;  /* 0x0007d000010c7983 */ /* 0x001ee80000300800 */
[----:B------:R-:W3:Y:S04]  /*96d30*/  LDL.LU R13, [R1+0x7d4] ;  /* 0x0007d400010d7983 */ /* 0x000ee80000300800 */
[----:B------:R-:W3:Y:S04]  /*96d40*/  LDL.LU R14, [R1+0x7d8] ;  /* 0x0007d800010e7983 */ /* 0x000ee80000300800 */
[----:B------:R-:W3:Y:S01]  /*96d50*/  LDL.LU R15, [R1+0x7dc] ;  /* 0x0007dc00010f7983 */ /* 0x000ee20000300800 */
[C---:B--2---:R-:W-:Y:S06]  /*96d60*/  HMMA.16816.F32 R20, R4.reuse, R18, R20 ;  /* 0x000000120414723c */ /* 0x044fec0000001814 */
[----:B----4-:R-:W-:-:S15]  /*96d70*/  HMMA.16816.F32 R24, R4, R16, R24 ;  /* 0x000000100418723c */ /* 0x010fde0000001818 */
        /* <DEDUP_REMOVED lines=8> */
[----:B------:R-:W4:Y:S04]  /*96e00*/  LDL.LU.64 R20, [R1+0x8978] ;  /* 0x0089780001147983 */ /* 0x000f280000300a00 */
[----:B------:R-:W-:Y:S04]  /*96e10*/  STL.64 [R1+0x8890], R18 ;  /* 0x0088901201007387 */ /* 0x000fe80000100a00 */
[----:B------:R0:W-:Y:S04]  /*96e20*/  STL.64 [R1+0x8888], R16 ;  /* 0x0088881001007387 */ /* 0x0001e80000100a00 */
[----:B0-----:R-:W4:Y:S04]  /*96e30*/  LDL.LU R16, [R1+0x7c0] ;  /* 0x0007c00001107983 */ /* 0x001f280000300800 */
[----:B------:R-:W4:Y:S04]  /*96e40*/  LDL.LU R17, [R1+0x7c4] ;  /* 0x0007c40001117983 */ /* 0x000f280000300800 */
[----:B------:R-:W4:Y:S04]  /*96e50*/  LDL.LU R18, [R1+0x7c8] ;  /* 0x0007c80001127983 */ /* 0x000f280000300800 */
[----:B------:R-:W4:Y:S01]  /*96e60*/  LDL.LU R19, [R1+0x7cc] ;  /* 0x0007cc0001137983 */ /* 0x000f220000300800 */
[----:B------:R-:W-:-:S02]  /*96e70*/  IMAD R34, R34, 0x100, R60 ;  /* 0x0000010022227824 */ /* 0x000fc400078e023c */
[----:B---3--:R-:W-:Y:S02]  /*96e80*/  IMAD R35, R35, 0x100, R61 ;  /* 0x0000010023237824 */ /* 0x008fe400078e023d */
[----:B------:R-:W-:Y:S02]  /*96e90*/  IMAD R32, R32, 0x100, R54 ;  /* 0x0000010020207824 */ /* 0x000fe400078e0236 */
[----:B------:R-:W-:Y:S01]  /*96ea0*/  IMAD R33, R33, 0x100, R55 ;  /* 0x0000010021217824 */ /* 0x000fe200078e0237 */
[----:B------:R-:W-:Y:S02]  /*96eb0*/  F2FP.F16.E5M2.UNPACK_B R34, R34 ;  /* 0x00000022ff22723e */ /* 0x000fe400020004ff */
[----:B------:R-:W-:Y:S02]  /*96ec0*/  F2FP.F16.E5M2.UNPACK_B R35, R35 ;  /* 0x00000023ff23723e */ /* 0x000fe400020004ff */
[----:B------:R-:W-:Y:S02]  /*96ed0*/  F2FP.F16.E5M2.UNPACK_B R32, R32 ;  /* 0x00000020ff20723e */ /* 0x000fe400020004ff */
[----:B------:R-:W-:Y:S01]  /*96ee0*/  F2FP.F16.E5M2.UNPACK_B R33, R33 ;  /* 0x00000021ff21723e */ /* 0x000fe200020004ff */
[C---:B--2---:R-:W-:Y:S06]  /*96ef0*/  HMMA.16816.F32 R12, R4.reuse, R22, R12 ;  /* 0x00000016040c723c */ /* 0x044fec000000180c */
[----:B------:R-:W-:Y:S01]  /*96f00*/  STL.64 [R1+0x88b0], R22 ;  /* 0x0088b01601007387 */ /* 0x000fe20000100a00 */
[----:B----4-:R-:W-:-:S15]  /*96f10*/  HMMA.16816.F32 R16, R4, R20, R16 ;  /* 0x000000140410723c */ /* 0x010fde0000001810 */
[----:B------:R-:W-:-:S08]  /*96f20*/  NOP ;  /* 0x0000000000007918 */ /* 0x000fd00000000000 */
[----:B------:R-:W-:Y:S04]  /*96f30*/  STL.64 [R1+0x330], R16 ;  /* 0x0003301001007387 */ /* 0x000fe80000100a00 */
[----:B------:R-:W-:Y:S04]  /*96f40*/  STL.64 [R1+0x338], R18 ;  /* 0x0003381201007387 */ /* 0x000fe80000100a00 */
[----:B------:R-:W-:Y:S04]  /*96f50*/  STL.64 [R1+0x88a8], R20 ;  /* 0x0088a81401007387 */ /* 0x000fe80000100a00 */
[----:B------:R-:W-:Y:S04]  /*96f60*/  STL.64 [R1+0x320], R12 ;  /* 0x0003200c01007387 */ /* 0x000fe80000100a00 */
[----:B------:R0:W-:Y:S02]  /*96f70*/  STL.64 [R1+0x328], R14 ;  /* 0x0003280e01007387 */ /* 0x0001e40000100a00 */
[C---:B0-----:R-:W-:Y:S06]  /*96f80*/  HMMA.16816.F32 R12, R4.reuse, R24, R8 ;  /* 0x00000018040c723c */ /* 0x041fec0000001808 */
[C---:B------:R-:W-:Y:S06]  /*96f90*/  HMMA.16816.F32 R8, R4.reuse, R26, R40 ;  /* 0x0000001a0408723c */ /* 0x040fec0000001828 */
[----:B------:R-:W-:Y:S11]  /*96fa0*/  STL [R1+0x8874], R27 ;  /* 0x0088741b01007387 */ /* 0x000ff60000100800 */
[----:B------:R-:W-:Y:S04]  /*96fb0*/  STL.64 [R1+0x310], R12 ;  /* 0x0003100c01007387 */ /* 0x000fe80000100a00 */
[----:B------:R-:W-:Y:S04]  /*96fc0*/  STL.64 [R1+0x318], R14 ;  /* 0x0003180e01007387 */ /* 0x000fe80000100a00 */
[----:B------:R-:W-:Y:S04]  /*96fd0*/  STL [R1+0x8960], R26 ;  /* 0x0089601a01007387 */ /* 0x000fe80000100800 */
[----:B------:R-:W-:Y:S04]  /*96fe0*/  STL.64 [R1+0x300], R8 ;  /* 0x0003000801007387 */ /* 0x000fe80000100a00 */
[----:B------:R0:W-:Y:S02]  /*96ff0*/  STL.64 [R1+0x308], R10 ;  /* 0x0003080a01007387 */ /* 0x0001e40000100a00 */
[C---:B0-----:R-:W-:Y:S02]  /*97000*/  HMMA.16816.F32 R8, R4.reuse, R28, R44 ;  /* 0x0000001c0408723c */ /* 0x041fe4000000182c */
[----:B------:R-:W-:Y:S04]  /*97010*/  STL.64 [R1+0x8958], R24 ;  /* 0x0089581801007387 */ /* 0x000fe80000100a00 */
[----:B------:R-:W-:Y:S04]  /*97020*/  STL [R1+0x8870], R28 ;  /* 0x0088701c01007387 */ /* 0x000fe80000100800 */
[----:B------:R-:W-:Y:S01]  /*97030*/  STL [R1+0x8858], R29 ;  /* 0x0088581d01007387 */ /* 0x000fe20000100800 */
[----:B------:R-:W-:-:S12]  /*97040*/  HMMA.16816.F32 R12, R4, R36, R56 ;  /* 0x00000024040c723c */ /* 0x000fd80000001838 */
[----:B------:R-:W-:Y:S04]  /*97050*/  STL.64 [R1+0x2f0], R8 ;  /* 0x0002f00801007387 */ /* 0x000fe80000100a00 */
[----:B------:R0:W-:Y:S02]  /*97060*/  STL.64 [R1+0x2f8], R10 ;  /* 0x0002f80a01007387 */ /* 0x0001e40000100a00 */
[----:B0-----:R-:W-:Y:S02]  /*97070*/  HMMA.16816.F32 R8, R4, R30, R48 ;  /* 0x0000001e0408723c */ /* 0x001fe40000001830 */
[----:B------:R-:W-:-:S15]  /*97080*/  STL.64 [R1+0x8970], R34 ;  /* 0x0089702201007387 */ /* 0x000fde0000100a00 */
[----:B------:R-:W-:-:S06]  /*97090*/  NOP ;  /* 0x0000000000007918 */ /* 0x000fcc0000000000 */
[----:B------:R0:W-:Y:S04]  /*970a0*/  STL.64 [R1+0x560], R8 ;  /* 0x0005600801007387 */ /* 0x0001e80000100a00 */
[----:B------:R1:W-:Y:S04]  /*970b0*/  STL.64 [R1+0x568], R10 ;  /* 0x0005680a01007387 */ /* 0x0003e80000100a00 */
[----:B------:R-:W-:Y:S04]  /*970c0*/  STL.64 [R1+0x8968], R32 ;  /* 0x0089682001007387 */ /* 0x000fe80000100a00 */
[----:B0-----:R-:W2:Y:S04]  /*970d0*/  LDL.LU R8, [R1+0x8e0] ;  /* 0x0008e00001087983 */ /* 0x001ea80000300800 */
[----:B------:R-:W-:Y:S04]  /*970e0*/  STL.64 [R1+0x550], R12 ;  /* 0x0005500c01007387 */ /* 0x000fe80000100a00 */
[----:B------:R-:W-:Y:S04]  /*970f0*/  STL.64 [R1+0x558], R14 ;  /* 0x0005580e01007387 */ /* 0x000fe80000100a00 */
[----:B------:R-:W2:Y:S04]  /*97100*/  LDL.LU R9, [R1+0x8e4] ;  /* 0x0008e40001097983 */ /* 0x000ea80000300800 */
[----:B-1----:R-:W3:Y:S04]  /*97110*/  LDL.LU R10, [R1+0x8e8] ;  /* 0x0008e800010a7983 */ /* 0x002ee80000300800 */
[----:B------:R-:W3:Y:S04]  /*97120*/  LDL.LU R11, [R1+0x8ec] ;  /* 0x0008ec00010b7983 */ /* 0x000ee80000300800 */
[----:B---3--:R-:W-:Y:S04]  /*97130*/  STL.64 [R1+0x8940], R10 ;  /* 0x0089400a01007387 */ /* 0x008fe80000100a00 */
[----:B--2---:R0:W-:Y:S04]  /*97140*/  STL.64 [R1+0x8938], R8 ;  /* 0x0089380801007387 */ /* 0x0041e80000100a00 */
[----:B------:R-:W2:Y:S04]  /*97150*/  LDL.LU R16, [R1+0x8c0] ;  /* 0x0008c00001107983 */ /* 0x000ea80000300800 */
[----:B------:R-:W2:Y:S04]  /*97160*/  LDL.LU R17, [R1+0x8c4] ;  /* 0x0008c40001117983 */ /* 0x000ea80000300800 */
[----:B------:R-:W3:Y:S04]  /*97170*/  LDL.LU R18, [R1+0x8c8] ;  /* 0x0008c80001127983 */ /* 0x000ee80000300800 */
[----:B------:R-:W3:Y:S04]  /*97180*/  LDL.LU R19, [R1+0x8cc] ;  /* 0x0008cc0001137983 */ /* 0x000ee80000300800 */
        /* <DEDUP_REMOVED lines=14> */
[----:B0-----:R-:W2:Y:S04]  /*97270*/  LDL R8, [R1+0x20] ;  /* 0x0000200001087983 */ /* 0x001ea80000100800 */
[----:B------:R-:W2:Y:S04]  /*97280*/  LDL R9, [R1+0x24] ;  /* 0x0000240001097983 */ /* 0x000ea80000100800 */
[----:B------:R-:W2:Y:S04]  /*97290*/  LDL.LU R32, [R1+0x820] ;  /* 0x0008200001207983 */ /* 0x000ea80000300800 */
[----:B------:R-:W2:Y:S04]  /*972a0*/  LDL.LU R33, [R1+0x824] ;  /* 0x0008240001217983 */ /* 0x000ea80000300800 */
[----:B------:R-:W2:Y:S04]  /*972b0*/  LDL.LU R34, [R1+0x828] ;  /* 0x0008280001227983 */ /* 0x000ea80000300800 */
[----:B------:R-:W2:Y:S04]  /*972c0*/  LDL.LU R35, [R1+0x82c] ;  /* 0x00082c0001237983 */ /* 0x000ea80000300800 */
[----:B------:R-:W4:Y:S04]  /*972d0*/  LDL.64 R28, [R1+0x30] ;  /* 0x00003000011c7983 */ /* 0x000f280000100a00 */
[----:B------:R-:W3:Y:S04]  /*972e0*/  LDL.LU R44, [R1+0x860] ;  /* 0x00086000012c7983 */ /* 0x000ee80000300800 */
[----:B------:R-:W3:Y:S04]  /*972f0*/  LDL.LU R45, [R1+0x864] ;  /* 0x00086400012d7983 */ /* 0x000ee80000300800 */
[----:B------:R-:W3:Y:S04]  /*97300*/  LDL.LU R46, [R1+0x868] ;  /* 0x00086800012e7983 */ /* 0x000ee80000300800 */
[----:B------:R-:W3:Y:S04]  /*97310*/  LDL.LU R47, [R1+0x86c] ;  /* 0x00086c00012f7983 */ /* 0x000ee80000300800 */
[----:B------:R-:W3:Y:S04]  /*97320*/  LDL R10, [R1+0x18] ;  /* 0x00001800010a7983 */ /* 0x000ee80000100800 */
[----:B-1----:R-:W3:Y:S04]  /*97330*/  LDL.LU R16, [R1+0x850] ;  /* 0x0008500001107983 */ /* 0x002ee80000300800 */
[----:B------:R-:W3:Y:S04]  /*97340*/  LDL.LU R17, [R1+0x854] ;  /* 0x0008540001117983 */ /* 0x000ee80000300800 */
[----:B------:R-:W3:Y:S04]  /*97350*/  LDL.LU R18, [R1+0x858] ;  /* 0x0008580001127983 */ /* 0x000ee80000300800 */
[----:B------:R-:W3:Y:S04]  /*97360*/  LDL.LU R19, [R1+0x85c] ;  /* 0x00085c0001137983 */ /* 0x000ee80000300800 */
[----:B------:R-:W3:Y:S04]  /*97370*/  LDL.64 R54, [R1+0x8] ;  /* 0x0000080001367983 */ /* 0x000ee80000100a00 */
[----:B------:R-:W3:Y:S04]  /*97380*/  LDL.LU R56, [R1+0x880] ;  /* 0x0008800001387983 */ /* 0x000ee80000300800 */
[----:B------:R-:W3:Y:S04]  /*97390*/  LDL.LU R57, [R1+0x884] ;  /* 0x0008840001397983 */ /* 0x000ee80000300800 */
[----:B------:R-:W3:Y:S04]  /*973a0*/  LDL.LU R58, [R1+0x888] ;  /* 0x00088800013a7983 */ /* 0x000ee80000300800 */
[----:B------:R-:W3:Y:S04]  /*973b0*/  LDL.LU R59, [R1+0x88c] ;  /* 0x00088c00013b7983 */ /* 0x000ee80000300800 */
[----:B------:R-:W3:Y:S04]  /*973c0*/  LDL.64 R60, [R1] ;  /* 0x00000000013c7983 */ /* 0x000ee80000100a00 */
        /* <DEDUP_REMOVED lines=14> */
[----:B--2---:R-:W-:Y:S03]  /*974b0*/  HMMA.16816.F32 R4, R4, R8, R32 ;  /* 0x000000080404723c */ /* 0x004fe60000001820 */
[----:B------:R-:W4:Y:S04]  /*974c0*/  LDL.LU.64 R34, [R1+0x8970] ;  /* 0x0089700001227983 */ /* 0x000f280000300a00 */
[----:B------:R-:W4:-:S15]  /*974d0*/  LDL.LU.64 R32, [R1+0x8968] ;  /* 0x0089680001207983 */ /* 0x000f1e0000300a00 */
[----:B------:R-:W-:-:S01]  /*974e0*/  NOP ;  /* 0x0000000000007918 */ /* 0x000fc20000000000 */
[----:B------:R-:W-:Y:S04]  /*974f0*/  STL.64 [R1+0x2e0], R4 ;  /* 0x0002e00401007387 */ /* 0x000fe80000100a00 */
[----:B------:R0:W-:Y:S04]  /*97500*/  STL.64 [R1+0x2e8], R6 ;  /* 0x0002e80601007387 */ /* 0x0001e80000100a00 */
[----:B0-----:R-:W3:Y:S01]  /*97510*/  LDL.64 R6, [R1+0x10] ;  /* 0x0000100001067983 */ /* 0x001ee20000100a00 */
[----:B----4-:R-:W-:-:S15]  /*97520*/  HMMA.16816.F32 R24, R32, R28, R24 ;  /* 0x0000001c2018723c */ /* 0x010fde0000001818 */
[----:B------:R-:W-:-:S08]  /*97530*/  NOP ;  /* 0x0000000000007918 */ /* 0x000fd00000000000 */
[----:B------:R-:W-:Y:S04]  /*97540*/  STL.64 [R1+0x2d0], R24 ;  /* 0x0002d01801007387 */ /* 0x000fe80000100a00 */
[----:B------:R0:W-:Y:S04]  /*97550*/  STL.64 [R1+0x2d8], R26 ;  /* 0x0002d81a01007387 */ /* 0x0001e80000100a00 */
[----:B0-----:R-:W2:Y:S04]  /*97560*/  LDL.LU R26, [R1+0x8960] ;  /* 0x00896000011a7983 */ /* 0x001ea80000300800 */
[----:B------:R-:W4:Y:S01]  /*97570*/  LDL.LU.64 R24, [R1+0x8958] ;  /* 0x0089580001187983 */ /* 0x000f220000300a00 */
[----:B------:R-:W-:Y:S01]  /*97580*/  IMAD.MOV.U32 R11, RZ, RZ, R0 ;  /* 0x000000ffff0b7224 */ /* 0x000fe200078e0000 */
[C---:B---3--:R-:W-:Y:S06]  /*97590*/  HMMA.16816.F32 R44, R32.reuse, R6, R44 ;  /* 0x00000006202c723c */ /* 0x048fec000000182c */
[----:B------:R-:W-:Y:S01]  /*975a0*/  HMMA.16816.F32 R8, R32, R10, R16 ;  /* 0x0000000a2008723c */ /* 0x000fe20000001810 */
[----:B------:R-:W-:-:S05]  /*975b0*/  IMAD.MOV.U32 R27, RZ, RZ, R28 ;  /* 0x000000ffff1b7224 */ /* 0x000fca00078e001c */
[C---:B------:R-:W-:Y:S06]  /*975c0*/  HMMA.16816.F32 R48, R32.reuse, R54, R48 ;  /* 0x000000362030723c */ /* 0x040fec0000001830 */
[----:B------:R-:W-:Y:S01]  /*975d0*/  HMMA.16816.F32 R56, R32, R60, R56 ;  /* 0x0000003c2038723c */ /* 0x000fe20000001838 */
[----:B------:R-:W-:Y:S02]  /*975e0*/  IMAD.MOV.U32 R4, RZ, RZ, R6 ;  /* 0x000000ffff047224 */ /* 0x000fe400078e0006 */
[----:B------:R-:W-:Y:S02]  /*975f0*/  IMAD.MOV.U32 R6, RZ, RZ, R54 ;  /* 0x000000ffff067224 */ /* 0x000fe400078e0036 */
[----:B------:R-:W-:-:S02]  /*97600*/  IMAD.MOV.U32 R5, RZ, RZ, R55 ;  /* 0x000000ffff057224 */ /* 0x000fc400078e0037 */
[----:B------:R-:W-:Y:S02]  /*97610*/  IMAD.MOV.U32 R28, RZ, RZ, R29 ;  /* 0x000000ffff1c7224 */ /* 0x000fe400078e001d */
[----:B------:R-:W-:Y:S02]  /*97620*/  IMAD.MOV.U32 R0, RZ, RZ, R7 ;  /* 0x000000ffff007224 */ /* 0x000fe400078e0007 */
[----:B------:R-:W-:Y:S02]  /*97630*/  IMAD.MOV.U32 R29, RZ, RZ, R60 ;  /* 0x000000ffff1d7224 */ /* 0x000fe400078e003c */
[----:B------:R-:W-:Y:S01]  /*97640*/  IMAD.MOV.U32 R7, RZ, RZ, R61 ;  /* 0x000000ffff077224 */ /* 0x000fe200078e003d */
[----:B--2---:R-:W-:Y:S04]  /*97650*/  STL.64 [R1+0x88d0], R26 ;  /* 0x0088d01a01007387 */ /* 0x004fe80000100a00 */
[----:B----4-:R0:W-:Y:S04]  /*97660*/  STL.64 [R1+0x88c8], R24 ;  /* 0x0088c81801007387 */ /* 0x0101e80000100a00 */
[----:B0-----:R-:W2:Y:S04]  /*97670*/  LDL.LU R24, [R1+0x890] ;  /* 0x0008900001187983 */ /* 0x001ea80000300800 */
[----:B------:R-:W2:Y:S04]  /*97680*/  LDL.LU R25, [R1+0x894] ;  /* 0x0008940001197983 */ /* 0x000ea80000300800 */
[----:B------:R-:W2:Y:S04]  /*97690*/  LDL.LU R26, [R1+0x898] ;  /* 0x00089800011a7983 */ /* 0x000ea80000300800 */
[----:B------:R-:W2:Y:S04]  /*976a0*/  LDL.LU R27, [R1+0x89c] ;  /* 0x00089c00011b7983 */ /* 0x000ea80000300800 */
[----:B------:R-:W3:Y:S04]  /*976b0*/  LDL.LU.64 R18, [R1+0x8950] ;  /* 0x0089500001127983 */ /* 0x000ee80000300a00 */
[----:B------:R-:W3:Y:S04]  /*976c0*/  LDL.LU.64 R16, [R1+0x8948] ;  /* 0x0089480001107983 */ /* 0x000ee80000300a00 */
        /* <DEDUP_REMOVED lines=12> */
[----:B------:R-:W3:Y:S04]  /*97790*/  LDL.LU.64 R54, [R1+0x8910] ;  /* 0x0089100001367983 */ /* 0x000ee80000300a00 */
[----:B------:R-:W-:Y:S04]  /*977a0*/  STL.64 [R1+0x290], R56 ;  /* 0x0002903801007387 */ /* 0x000fe80000100a00 */
[----:B------:R0:W-:Y:S04]  /*977b0*/  STL.64 [R1+0x298], R58 ;  /* 0x0002983a01007387 */ /* 0x0001e80000100a00 */
[----:B0-----:R-:W4:Y:S04]  /*977c0*/  LDL.LU.64 R58, [R1+0x8908] ;  /* 0x00890800013a7983 */ /* 0x001f280000300a00 */
[----:B------:R-:W4:Y:S04]  /*977d0*/  LDL.LU.64 R56, [R1+0x8900] ;  /* 0x0089000001387983 */ /* 0x000f280000300a00 */
[----:B------:R-:W2:Y:S04]  /*977e0*/  LDL.LU.64 R60, [R1+0x88f8] ;  /* 0x0088f800013c7983 */ /* 0x000ea80000300a00 */
[----:B------:R-:W-:Y:S04]  /*977f0*/  STL.64 [R1+0x88f0], R30 ;  /* 0x0088f01e01007387 */ /* 0x000fe80000100a00 */
[----:B------:R2:W-:Y:S01]  /*97800*/  STL.64 [R1+0x88e8], R28 ;  /* 0x0088e81c01007387 */ /* 0x0005e20000100a00 */
[C---:B------:R-:W-:Y:S06]  /*97810*/  HMMA.16816.F32 R12, R32.reuse, R52, R12 ;  /* 0x00000034200c723c */ /* 0x040fec000000180c */
[C---:B---3--:R-:W-:Y:S06]  /*97820*/  HMMA.16816.F32 R16, R32.reuse, R54, R16 ;  /* 0x000000362010723c */ /* 0x048fec0000001810 */
[C---:B--2---:R-:W-:Y:S06]  /*97830*/  HMMA.16816.F32 R28, R32.reuse, R60, R24 ;  /* 0x0000003c201c723c */ /* 0x044fec0000001818 */
[C---:B----4-:R-:W-:Y:S06]  /*97840*/  HMMA.16816.F32 R24, R32.reuse, R58, R36 ;  /* 0x0000003a2018723c */ /* 0x050fec0000001824 */
        /* <DEDUP_REMOVED lines=12> */
[----:B------:R0:W-:Y:S04]  /*97910*/  STL.64 [R1+0x8828], R52 ;  /* 0x0088283401007387 */ /* 0x0001e80000100a00 */
[----:B------:R-:W-:Y:S04]  /*97920*/  STL.64 [R1+0x240], R12 ;  /* 0x0002400c01007387 */ /* 0x000fe80000100a00 */
[----:B------:R1:W-:Y:S04]  /*97930*/  STL.64 [R1+0x248], R14 ;  /* 0x0002480e01007387 */ /* 0x0003e80000100a00 */
[----:B0-----:R-:W2:Y:S01]  /*97940*/  LDL.LU R52, [R1+0x9d0] ;  /* 0x0009d00001347983 */ /* 0x001ea20000300800 */
[C---:B-1----:R-:W-:Y:S06]  /*97950*/  HMMA.16816.F32 R12, R32.reuse, R50, R8 ;  /* 0x00000032200c723c */ /* 0x042fec0000001808 */
[----:B------:R-:W-:-:S15]  /*97960*/  HMMA.16816.F32 R8, R32, R48, R40 ;  /* 0x000000302008723c */ /* 0x000fde0000001828 */
[----:B------:R-:W-:-:S02]  /*97970*/  NOP ;  /* 0x0000000000007918 */ /* 0x000fc40000000000 */
[----:B------:R0:W-:Y:S04]  /*97980*/  STL.64 [R1+0x230], R12 ;  /* 0x0002300c01007387 */ /* 0x0001e80000100a00 */
[----:B------:R1:W-:Y:S04]  /*97990*/  STL.64 [R1+0x238], R14 ;  /* 0x0002380e01007387 */ /* 0x0003e80000100a00 */
        /* <DEDUP_REMOVED lines=41> */
[----:B------:R-:W-:Y:S04]  /*97c30*/  STL.64 [R1+0x8810], R50 ;  /* 0x0088103201007387 */ /* 0x000fe80000100a00 */
[----:B------:R0:W-:Y:S04]  /*97c40*/  STL.64 [R1+0x8808], R48 ;  /* 0x0088083001007387 */ /* 0x0001e80000100a00 */
[----:B0-----:R-:W4:Y:S04]  /*97c50*/  LDL.LU R48, [R1+0x9c0] ;  /* 0x0009c00001307983 */ /* 0x001f280000300800 */
[----:B------:R-:W4:Y:S04]  /*97c60*/  LDL.LU R49, [R1+0x9c4] ;  /* 0x0009c40001317983 */ /* 0x000f280000300800 */
[----:B------:R-:W4:Y:S04]  /*97c70*/  LDL.LU R50, [R1+0x9c8] ;  /* 0x0009c80001327983 */ /* 0x000f280000300800 */
[----:B------:R-:W4:Y:S01]  /*97c80*/  LDL.LU R51, [R1+0x9cc] ;  /* 0x0009cc0001337983 */ /* 0x000f220000300800 */
[C---:B--2---:R-:W-:Y:S06]  /*97c90*/  HMMA.16816.F32 R40, R32.reuse, R44, R40 ;  /* 0x0000002c2028723c */ /* 0x044fec0000001828 */
[----:B------:R-:W-:-:S15]  /*97ca0*/  HMMA.16816.F32 R28, R32, R46, R28 ;  /* 0x0000002e201c723c */ /* 0x000fde000000181c */
[----:B------:R-:W-:-:S08]  /*97cb0*/  NOP ;  /* 0x0000000000007918 */ /* 0x000fd00000000000 */
[----:B------:R-:W-:Y:S04]  /*97cc0*/  STL.64 [R1+0x210], R28 ;  /* 0x0002101c01007387 */ /* 0x000fe80000100a00 */
[----:B------:R0:W-:Y:S04]  /*97cd0*/  STL.64 [R1+0x218], R30 ;  /* 0x0002181e01007387 */ /* 0x0001e80000100a00 */
[----:B0-----:R-:W2:Y:S04]  /*97ce0*/  LDL.LU.64 R30, [R1+0x88f0] ;  /* 0x0088f000011e7983 */ /* 0x001ea80000300a00 */
[----:B------:R-:W2:Y:S04]  /*97cf0*/  LDL.LU.64 R28, [R1+0x88e8] ;  /* 0x0088e800011c7983 */ /* 0x000ea80000300a00 */
        /* <DEDUP_REMOVED lines=20> */
[----:B------:R-:W3:Y:S01]  /*97e40*/  LDL.LU.64 R36, [R1+0x88b8] ;  /* 0x0088b80001247983 */ /* 0x000ee20000300a00 */
[C---:B------:R-:W-:Y:S03]  /*97e50*/  HMMA.16816.F32 R8, R32.reuse, R2, R8 ;  /* 0x000000022008723c */ /* 0x040fe60000001808 */
[----:B------:R-:W-:Y:S04]  /*97e60*/  STL.64 [R1+0x87d0], R42 ;  /* 0x0087d02a01007387 */ /* 0x000fe80000100a00 */
[----:B------:R0:W-:Y:S04]  /*97e70*/  STL.64 [R1+0x87c8], R40 ;  /* 0x0087c82801007387 */ /* 0x0001e80000100a00 */
[----:B0-----:R-:W4:Y:S04]  /*97e80*/  LDL.LU R40, [R1+0x9a0] ;  /* 0x0009a00001287983 */ /* 0x001f280000300800 */
        /* <DEDUP_REMOVED lines=9> */
[----:B------:R-:W-:Y:S04]  /*97f20*/  STL.64 [R1+0x8850], R38 ;  /* 0x0088502601007387 */ /* 0x000fe80000100a00 */
[----:B---3--:R0:W-:Y:S04]  /*97f30*/  STL.64 [R1+0x8848], R36 ;  /* 0x0088482401007387 */ /* 0x0081e80000100a00 */
[----:B0-----:R-:W3:Y:S04]  /*97f40*/  LDL.LU R36, [R1+0x990] ;  /* 0x0009900001247983 */ /* 0x001ee80000300800 */
[----:B------:R-:W3:Y:S04]  /*97f50*/  LDL.LU R37, [R1+0x994] ;  /* 0x0009940001257983 */ /* 0x000ee80000300800 */
[----:B------:R-:W3:Y:S04]  /*97f60*/  LDL.LU R38, [R1+0x998] ;  /* 0x0009980001267983 */ /* 0x000ee80000300800 */
[----:B------:R-:W3:Y:S04]  /*97f70*/  LDL.LU R39, [R1+0x99c] ;  /* 0x00099c0001277983 */ /* 0x000ee80000300800 */
[----:B------:R-:W-:Y:S04]  /*97f80*/  STL.64 [R1+0x1c0], R8 ;  /* 0x0001c00801007387 */ /* 0x000fe80000100a00 */
[----:B------:R0:W-:Y:S04]  /*97f90*/  STL.64 [R1+0x1c8], R10 ;  /* 0x0001c80a01007387 */ /* 0x0001e80000100a00 */
[----:B0-----:R-:W4:Y:S04]  /*97fa0*/  LDL.LU.64 R10, [R1+0x88a0] ;  /* 0x0088a000010a7983 */ /* 0x001f280000300a00 */
[----:B------:R-:W2:Y:S01]  /*97fb0*/  LDL.LU.64 R8, [R1+0x8898] ;  /* 0x0088980001087983 */ /* 0x000ea20000300a00 */
        /* <DEDUP_REMOVED lines=13> */
[----:B0-----:R-:W2:Y:S04]  /*98090*/  LDL.LU R8, [R1+0x980] ;  /* 0x0009800001087983 */ /* 0x001ea80000300800 */
[----:B------:R-:W2:Y:S04]  /*980a0*/  LDL.LU R9, [R1+0x984] ;  /* 0x0009840001097983 */ /* 0x000ea80000300800 */
[----:B------:R-:W2:Y:S04]  /*980b0*/  LDL.LU R10, [R1+0x988] ;  /* 0x00098800010a7983 */ /* 0x000ea80000300800 */
[----:B------:R-:W2:Y:S02]  /*980c0*/  LDL.LU R11, [R1+0x98c] ;  /* 0x00098c00010b7983 */ /* 0x000ea40000300800 */
[----:B--2---:R-:W-:-:S15]  /*980d0*/  HMMA.16816.F32 R8, R32, R12, R8 ;  /* 0x0000000c2008723c */ /* 0x004fde0000001808 */
[----:B------:R-:W-:-:S08]  /*980e0*/  NOP ;  /* 0x0000000000007918 */ /* 0x000fd00000000000 */
[----:B------:R-:W-:Y:S04]  /*980f0*/  STL.64 [R1+0x190], R8 ;  /* 0x0001900801007387 */ /* 0x000fe80000100a00 */
[----:B------:R3:W-:Y:S02]  /*98100*/  STL.64 [R1+0x198], R10 ;  /* 0x0001980a01007387 */ /* 0x0007e40000100a00 */
[C---:B---3--:R-:W-:Y:S06]  /*98110*/  HMMA.16816.F32 R8, R32.reuse, R14, R36 ;  /* 0x0000000e2008723c */ /* 0x048fec0000001824 */
[----:B------:R-:W-:Y:S04]  /*98120*/  STL.64 [R1+0x87e0], R14 ;  /* 0x0087e00e01007387 */ /* 0x000fe80000100a00 */
[----:B------:R4:W-:Y:S02]  /*98130*/  STL.64 [R1+0x87d8], R12 ;  /* 0x0087d80c01007387 */ /* 0x0009e40000100a00 */
[C---:B----4-:R-:W-:Y:S11]  /*98140*/  HMMA.16816.F32 R12, R32.reuse, R16, R40 ;  /* 0x00000010200c723c */ /* 0x050ff60000001828 */
[----:B------:R-:W-:Y:S04]  /*98150*/  STL.64 [R1+0x180], R8 ;  /* 0x0001800801007387 */ /* 0x000fe80000100a00 */
[----:B------:R0:W-:Y:S02]  /*98160*/  STL.64 [R1+0x188], R10 ;  /* 0x0001880a01007387 */ /* 0x0001e40000100a00 */
[C---:B0-----:R-:W-:Y:S06]  /*98170*/  HMMA.16816.F32 R8, R32.reuse, R18, R44 ;  /* 0x000000122008723c */ /* 0x041fec000000182c */
[----:B------:R-:W-:Y:S04]  /*98180*/  STL.64 [R1+0x8800], R18 ;  /* 0x0088001201007387 */ /* 0x000fe80000100a00 */
[----:B------:R-:W-:Y:S04]  /*98190*/  STL.64 [R1+0x170], R12 ;  /* 0x0001700c01007387 */ /* 0x000fe80000100a00 */
[----:B------:R0:W-:Y:S04]  /*981a0*/  STL.64 [R1+0x178], R14 ;  /* 0x0001780e01007387 */ /* 0x0001e80000100a00 */
[----:B------:R-:W-:Y:S01]  /*981b0*/  STL.64 [R1+0x87f8], R16 ;  /* 0x0087f81001007387 */ /* 0x000fe20000100a00 */
[C---:B0-----:R-:W-:Y:S04]  /*981c0*/  HMMA.16816.F32 R12, R32.reuse, R20, R48 ;  /* 0x00000014200c723c */ /* 0x041fe80000001830 */
[----:B------:R-:W-:Y:S04]  /*981d0*/  STL.64 [R1+0x160], R8 ;  /* 0x0001600801007387 */ /* 0x000fe80000100a00 */
[----:B------:R0:W-:Y:S02]  /*981e0*/  STL.64 [R1+0x168], R10 ;  /* 0x0001680a01007387 */ /* 0x0001e40000100a00 */
[C---:B0-----:R-:W-:Y:S06]  /*981f0*/  HMMA.16816.F32 R8, R32.reuse, R22, R52 ;  /* 0x000000162008723c */ /* 0x041fec0000001834 */
[----:B------:R-:W-:Y:S07]  /*98200*/  STL.64 [R1+0x87a0], R22 ;  /* 0x0087a01601007387 */ /* 0x000fee0000100a00 */
[----:B------:R-:W-:Y:S04]  /*98210*/  STL.64 [R1+0x150], R12 ;  /* 0x0001500c01007387 */ /* 0x000fe80000100a00 */
[----:B------:R-:W-:Y:S04]  /*98220*/  STL.64 [R1+0x158], R14 ;  /* 0x0001580e01007387 */ /* 0x000fe80000100a00 */
[----:B------:R-:W-:Y:S04]  /*98230*/  STL.64 [R1+0x8798], R20 ;  /* 0x0087981401007387 */ /* 0x000fe80000100a00 */
[----:B------:R-:W-:Y:S04]  /*98240*/  STL.64 [R1+0x140], R8 ;  /* 0x0001400801007387 */ /* 0x000fe80000100a00 */
[----:B------:R0:W-:Y:S02]  /*98250*/  STL.64 [R1+0x148], R10 ;  /* 0x0001480a01007387 */ /* 0x0001e40000100a00 */
[----:B0-----:R-:W-:Y:S01]  /*98260*/  HMMA.16816.F32 R8, R32, R24, R56 ;  /* 0x000000182008723c */ /* 0x001fe20000001838 */
[----:B------:R-:W-:-:S02]  /*98270*/  IMAD.MOV.U32 R54, RZ, RZ, R29 ;  /* 0x000000ffff367224 */ /* 0x000fc400078e001d */
[----:B------:R-:W-:Y:S02]  /*98280*/  IMAD.MOV.U32 R55, RZ, RZ, R7 ;  /* 0x000000ffff377224 */ /* 0x000fe400078e0007 */
[----:B------:R-:W-:Y:S02]  /*98290*/  IMAD.MOV.U32 R52, RZ, RZ, R6 ;  /* 0x000000ffff347224 */ /* 0x000fe400078e0006 */
[----:B------:R-:W-:-:S15]  /*982a0*/  IMAD.MOV.U32 R53, RZ, RZ, R5 ;  /* 0x000000ffff357224 */ /* 0x000fde00078e0005 */
[----:B------:R-:W-:-:S01]  /*982b0*/  NOP ;  /* 0x0000000000007918 */ /* 0x000fc20000000000 */
[----:B------:R-:W-:Y:S04]  /*982c0*/  STL.64 [R1+0x130], R8 ;  /* 0x0001300801007387 */ /* 0x000fe80000100a00 */
[----:B------:R-:W-:Y:S04]  /*982d0*/  STL.64 [R1+0x138], R10 ;  /* 0x0001380a01007387 */ /* 0x000fe80000100a00 */
[----:B------:R-:W-:Y:S04]  /*982e0*/  STL.64 [R1+0x8868], R54 ;  /* 0x0088683601007387 */ /* 0x000fe80000100a00 */
[----:B------:R0:W-:Y:S04]  /*982f0*/  STL.64 [R1+0x8860], R52 ;  /* 0x0088603401007387 */ /* 0x0001e80000100a00 */
        /* <DEDUP_REMOVED lines=10> */
[----:B------:R-:W4:Y:S04]  /*983a0*/  LDL.LU R54, [R1+0x9f8] ;  /* 0x0009f80001367983 */ /* 0x000f280000300800 */
[----:B------:R-:W4:Y:S04]  /*983b0*/  LDL.LU R55, [R1+0x9fc] ;  /* 0x0009fc0001377983 */ /* 0x000f280000300800 */
[----:B------:R-:W2:Y:S01]  /*983c0*/  LDL.LU R36, [R1+0xa00] ;  /* 0x000a000001247983 */ /* 0x000ea20000300800 */
[----:B------:R-:W-:-:S03]  /*983d0*/  IMAD.MOV.U32 R10, RZ, RZ, R4 ;  /* 0x000000ffff0a7224 */ /* 0x000fc600078e0004 */
[----:B------:R-:W2:Y:S04]  /*983e0*/  LDL.LU R37, [R1+0xa04] ;  /* 0x000a040001257983 */ /* 0x000ea80000300800 */
[----:B------:R-:W2:Y:S04]  /*983f0*/  LDL.LU R38, [R1+0xa08] ;  /* 0x000a080001267983 */ /* 0x000ea80000300800 */
[----:B------:R-:W2:Y:S04]  /*98400*/  LDL.LU R39, [R1+0xa0c] ;  /* 0x000a0c0001277983 */ /* 0x000ea80000300800 */
[----:B------:R-:W3:Y:S04]  /*98410*/  LDL.LU R29, [R1+0x2100] ;  /* 0x00210000011d7983 */ /* 0x000ee80000300800 */
[----:B------:R-:W3:Y:S04]  /*98420*/  LDL.LU R4, [R1+0x20fc] ;  /* 0x0020fc0001047983 */ /* 0x000ee80000300800 */
[----:B------:R-:W2:Y:S01]  /*98430*/  LDL.LU R20, [R1+0x2108] ;  /* 0x0021080001147983 */ /* 0x000ea20000300800 */
[----:B------:R-:W-:-:S03]  /*98440*/  IMAD.MOV.U32 R11, RZ, RZ, R0 ;  /* 0x000000ffff0b7224 */ /* 0x000fc600078e0000 */
        /* <DEDUP_REMOVED lines=13> */
[----:B------:R-:W-:-:S03]  /*98520*/  IMAD.MOV.U32 R22, RZ, RZ, R27 ;  /* 0x000000ffff167224 */ /* 0x000fc600078e001b */
[----:B------:R-:W2:Y:S04]  /*98530*/  LDL.LU R16, [R1+0xa50] ;  /* 0x000a500001107983 */ /* 0x000ea80000300800 */
[----:B------:R-:W2:Y:S04]  /*98540*/  LDL.LU R17, [R1+0xa54] ;  /* 0x000a540001117983 */ /* 0x000ea80000300800 */
[----:B------:R-:W2:Y:S04]  /*98550*/  LDL.LU R18, [R1+0xa58] ;  /* 0x000a580001127983 */ /* 0x000ea80000300800 */
[----:B------:R-:W2:Y:S04]  /*98560*/  LDL.LU R19, [R1+0xa5c] ;  /* 0x000a5c0001137983 */ /* 0x000ea80000300800 */
[----:B------:R-:W4:Y:S01]  /*98570*/  LDL.LU R27, [R1+0x8874] ;  /* 0x00887400011b7983 */ /* 0x000f220000300800 */
[----:B------:R-:W-:-:S03]  /*98580*/  IMAD.MOV.U32 R23, RZ, RZ, R28 ;  /* 0x000000ffff177224 */ /* 0x000fc600078e001c */
[----:B------:R-:W2:Y:S04]  /*98590*/  LDL.LU R28, [R1+0x8870] ;  /* 0x00887000011c7983 */ /* 0x000ea80000300800 */
[----:B------:R-:W2:Y:S04]  /*985a0*/  LDL.64 R8, [R1+0x18] ;  /* 0x0000180001087983 */ /* 0x000ea80000100a00 */
[----:B------:R-:W2:Y:S04]  /*985b0*/  LDL.LU R44, [R1+0xa80] ;  /* 0x000a8000012c7983 */ /* 0x000ea80000300800 */
[----:B------:R-:W2:Y:S04]  /*985c0*/  LDL.LU R45, [R1+0xa84] ;  /* 0x000a8400012d7983 */ /* 0x000ea80000300800 */
[----:B------:R-:W2:Y:S04]  /*985d0*/  LDL.LU R46, [R1+0xa88] ;  /* 0x000a8800012e7983 */ /* 0x000ea80000300800 */
[----:B------:R-:W2:Y:S01]  /*985e0*/  LDL.LU R47, [R1+0xa8c] ;  /* 0x000a8c00012f7983 */ /* 0x000ea20000300800 */
[----:B---3--:R-:W-:Y:S01]  /*985f0*/  IMAD R4, R4, 0x100, R29 ;  /* 0x0000010004047824 */ /* 0x008fe200078e021d */
        /* <DEDUP_REMOVED lines=11> */
[----:B------:R-:W3:Y:S04]  /*986b0*/  LDL.LU R27, [R1+0xa4c] ;  /* 0x000a4c00011b7983 */ /* 0x000ee80000300800 */
[----:B------:R-:W2:Y:S02]  /*986c0*/  LDL.LU R29, [R1+0x8858] ;  /* 0x00885800011d7983 */ /* 0x000ea40000300800 */
[----:B--2---:R-:W-:-:S15]  /*986d0*/  HMMA.16816.F32 R36, R32, R28, R36 ;  /* 0x0000001c2024723c */ /* 0x004fde0000001824 */
[----:B------:R-:W-:-:S08]  /*986e0*/  NOP ;  /* 0x0000000000007918 */ /* 0x000fd00000000000 */
[----:B------:R-:W-:Y:S04]  /*986f0*/  STL.64 [R1+0x110], R36 ;  /* 0x0001102401007387 */ /* 0x000fe80000100a00 */
[----:B------:R0:W-:Y:S04]  /*98700*/  STL.64 [R1+0x118], R38 ;  /* 0x0001182601007387 */ /* 0x0001e80000100a00 */
[----:B0-----:R-:W2:Y:S04]  /*98710*/  LDL.LU.64 R38, [R1+0x8850] ;  /* 0x0088500001267983 */ /* 0x001ea80000300a00 */
[----:B------:R-:W4:Y:S01]  /*98720*/  LDL.LU.64 R36, [R1+0x8848] ;  /* 0x0088480001247983 */ /* 0x000f220000300a00 */
[----:B------:R-:W-:-:S15]  /*98730*/  HMMA.16816.F32 R56, R32, R30, R56 ;  /* 0x0000001e2038723c */ /* 0x000fde0000001838 */
[----:B------:R-:W-:-:S08]  /*98740*/  NOP ;  /* 0x0000000000007918 */ /* 0x000fd00000000000 */
[----:B------:R-:W-:Y:S04]  /*98750*/  STL.64 [R1+0x540], R56 ;  /* 0x0005403801007387 */ /* 0x000fe80000100a00 */
[----:B------:R0:W-:Y:S04]  /*98760*/  STL.64 [R1+0x548], R58 ;  /* 0x0005483a01007387 */ /* 0x0001e80000100a00 */
[----:B0-----:R-:W3:Y:S04]  /*98770*/  LDL.LU.64 R58, [R1+0x8840] ;  /* 0x00884000013a7983 */ /* 0x001ee80000300a00 */
[----:B------:R-:W3:Y:S04]  /*98780*/  LDL.LU.64 R56, [R1+0x8838] ;  /* 0x0088380001387983 */ /* 0x000ee80000300a00 */
[----:B------:R0:W-:Y:S04]  /*98790*/  STL.64 [R1+0x8790], R30 ;  /* 0x0087901e01007387 */ /* 0x0001e80000100a00 */
[----:B0-----:R-:W3:Y:S04]  /*987a0*/  LDL.64 R30, [R1+0x20] ;  /* 0x00002000011e7983 */ /* 0x001ee80000100a00 */
[----:B------:R-:W-:Y:S01]  /*987b0*/  STL.64 [R1+0x8788], R28 ;  /* 0x0087881c01007387 */ /* 0x000fe20000100a00 */
[----:B----4-:R-:W-:-:S15]  /*987c0*/  HMMA.16816.F32 R48, R32, R36, R48 ;  /* 0x000000242030723c */ /* 0x010fde0000001830 */
[----:B------:R-:W-:-:S08]  /*987d0*/  NOP ;  /* 0x0000000000007918 */ /* 0x000fd00000000000 */
[----:B------:R0:W-:Y:S04]  /*987e0*/  STL.64 [R1+0x530], R48 ;  /* 0x0005303001007387 */ /* 0x0001e80000100a00 */
[----:B------:R1:W-:Y:S04]  /*987f0*/  STL.64 [R1+0x538], R50 ;  /* 0x0005383201007387 */ /* 0x0003e80000100a00 */
[----:B0-----:R-:W4:Y:S04]  /*98800*/  LDL.LU R48, [R1+0xa90] ;  /* 0x000a900001307983 */ /* 0x001f280000300800 */
[----:B------:R-:W4:Y:S04]  /*98810*/  LDL.LU R49, [R1+0xa94] ;  /* 0x000a940001317983 */ /* 0x000f280000300800 */
[----:B-1----:R-:W4:Y:S04]  /*98820*/  LDL.LU R50, [R1+0xa98] ;  /* 0x000a980001327983 */ /* 0x002f280000300800 */
[----:B------:R-:W4:Y:S04]  /*98830*/  LDL.LU R51, [R1+0xa9c] ;  /* 0x000a9c0001337983 */ /* 0x000f280000300800 */
[----:B--2---:R-:W-:Y:S04]  /*98840*/  STL.64 [R1+0x8820], R38 ;  /* 0x0088202601007387 */ /* 0x004fe80000100a00 */
[----:B------:R0:W-:Y:S04]  /*98850*/  STL.64 [R1+0x8818], R36 ;  /* 0x0088182401007387 */ /* 0x0001e80000100a00 */
[----:B0-----:R-:W2:Y:S04]  /*98860*/  LDL.LU R36, [R1+0xa20] ;  /* 0x000a200001247983 */ /* 0x001ea80000300800 */
[----:B------:R-:W2:Y:S04]  /*98870*/  LDL.LU R37, [R1+0xa24] ;  /* 0x000a240001257983 */ /* 0x000ea80000300800 */
[----:B------:R-:W2:Y:S04]  /*98880*/  LDL.LU R38, [R1+0xa28] ;  /* 0x000a280001267983 */ /* 0x000ea80000300800 */
[----:B------:R-:W2:Y:S01]  /*98890*/  LDL.LU R39, [R1+0xa2c] ;  /* 0x000a2c0001277983 */ /* 0x000ea20000300800 */
[----:B------:R-:W-:-:S02]  /*988a0*/  IMAD R5, R5, 0x100, R20 ;  /* 0x0000010005057824 */ /* 0x000fc400078e0214 */
[----:B------:R-:W-:Y:S02]  /*988b0*/  IMAD R6, R6, 0x100, R21 ;  /* 0x0000010006067824 */ /* 0x000fe400078e0215 */
[----:B------:R-:W-:Y:S01]  /*988c0*/  IMAD R7, R0, 0x100, R7 ;  /* 0x0000010000077824 */ /* 0x000fe200078e0207 */
[----:B------:R-:W-:Y:S02]  /*988d0*/  F2FP.F16.E5M2.UNPACK_B R4, R4 ;  /* 0x00000004ff04723e */ /* 0x000fe400020004ff */
[----:B------:R-:W-:Y:S02]  /*988e0*/  F2FP.F16.E5M2.UNPACK_B R5, R5 ;  /* 0x00000005ff05723e */ /* 0x000fe400020004ff */
[----:B------:R-:W-:Y:S02]  /*988f0*/  F2FP.F16.E5M2.UNPACK_B R6, R6 ;  /* 0x00000006ff06723e */ /* 0x000fe400020004ff */
[----:B------:R-:W-:Y:S01]  /*98900*/  F2FP.F16.E5M2.UNPACK_B R7, R7 ;  /* 0x00000007ff07723e */ /* 0x000fe200020004ff */
[----:B---3--:R-:W-:-:S02]  /*98910*/  IMAD.MOV.U32 R21, RZ, RZ, R30 ;  /* 0x000000ffff157224 */ /* 0x008fc400078e001e */
[----:B------:R-:W-:Y:S02]  /*98920*/  IMAD.MOV.U32 R20, RZ, RZ, R31 ;  /* 0x000000ffff147224 */ /* 0x000fe400078e001f */
[----:B------:R-:W-:Y:S01]  /*98930*/  IMAD.MOV.U32 R0, RZ, RZ, R9 ;  /* 0x000000ffff007224 */ /* 0x000fe200078e0009 */
[----:B--2---:R-:W-:Y:S06]  /*98940*/  HMMA.16816.F32 R32, R32, R30, R36 ;  /* 0x0000001e2020723c */ /* 0x004fec0000001824 */
[C---:B------:R-:W-:Y:S06]  /*98950*/  HMMA.16816.F32 R28, R4.reuse, R22, R24 ;  /* 0x00000016041c723c */ /* 0x040fec0000001818 */
[C---:B------:R-:W-:Y:S06]  /*98960*/  HMMA.16816.F32 R24, R4.reuse, R8, R16 ;  /* 0x000000080418723c */ /* 0x040fec0000001810 */
[C---:B------:R-:W-:Y:S06]  /*98970*/  HMMA.16816.F32 R16, R4.reuse, R10, R12 ;  /* 0x0000000a0410723c */ /* 0x040fec000000180c */
[C---:B------:R-:W-:Y:S06]  /*98980*/  HMMA.16816.F32 R12, R4.reuse, R52, R40 ;  /* 0x00000034040c723c */ /* 0x040fec0000001828 */
[C---:B------:R-:W-:Y:S01]  /*98990*/  HMMA.16816.F32 R8, R4.reuse, R54, R44 ;  /* 0x000000360408723c */ /* 0x040fe2000000182c */
[----:B------:R-:W-:Y:S04]  /*989a0*/  STL.64 [R1+0x100], R32 ;  /* 0x0001002001007387 */ /* 0x000fe80000100a00 */
[----:B------:R-:W-:Y:S04]  /*989b0*/  STL.64 [R1+0x108], R34 ;  /* 0x0001082201007387 */ /* 0x000fe80000100a00 */
[----:B------:R0:W-:Y:S04]  /*989c0*/  STL.64 [R1+0xf0], R28 ;  /* 0x0000f01c01007387 */ /* 0x0001e80000100a00 */
[----:B------:R1:W-:Y:S04]  /*989d0*/  STL.64 [R1+0xf8], R30 ;  /* 0x0000f81e01007387 */ /* 0x0003e80000100a00 */
[----:B------:R-:W-:Y:S04]  /*989e0*/  STL.64 [R1+0xe0], R24 ;  /* 0x0000e01801007387 */ /* 0x000fe80000100a00 */
[----:B------:R-:W-:Y:S04]  /*989f0*/  STL.64 [R1+0xe8], R26 ;  /* 0x0000e81a01007387 */ /* 0x000fe80000100a00 */
[----:B------:R-:W-:Y:S04]  /*98a00*/  STL.64 [R1+0xd0], R16 ;  /* 0x0000d01001007387 */ /* 0x000fe80000100a00 */
[----:B------:R-:W-:Y:S04]  /*98a10*/  STL.64 [R1+0xd8], R18 ;  /* 0x0000d81201007387 */ /* 0x000fe80000100a00 */
[----:B0-----:R-:W2:Y:S04]  /*98a20*/  LDL.LU R28, [R1+0xb80] ;  /* 0x000b8000011c7983 */ /* 0x001ea80000300800 */
[----:B------:R-:W-:Y:S04]  /*98a30*/  STL.64 [R1+0xc0], R12 ;  /* 0x0000c00c01007387 */ /* 0x000fe80000100a00 */
[----:B------:R-:W-:Y:S04]  /*98a40*/  STL.64 [R1+0xc8], R14 ;  /* 0x0000c80e01007387 */ /* 0x000fe80000100a00 */
[----:B------:R0:W-:Y:S04]  /*98a50*/  STL.64 [R1+0xb0], R8 ;  /* 0x0000b00801007387 */ /* 0x0001e80000100a00 */
[----:B------:R3:W-:Y:S04]  /*98a60*/  STL.64 [R1+0xb8], R10 ;  /* 0x0000b80a01007387 */ /* 0x0007e80000100a00 */
[----:B------:R-:W2:Y:S04]  /*98a70*/  LDL.LU R29, [R1+0xb84] ;  /* 0x000b8400011d7983 */ /* 0x000ea80000300800 */
[----:B-1----:R-:W2:Y:S04]  /*98a80*/  LDL.LU R30, [R1+0xb88] ;  /* 0x000b8800011e7983 */ /* 0x002ea80000300800 */
[----:B------:R-:W2:Y:S04]  /*98a90*/  LDL.LU R31, [R1+0xb8c] ;  /* 0x000b8c00011f7983 */ /* 0x000ea80000300800 */
[----:B------:R-:W2:Y:S04]  /*98aa0*/  LDL.LU R32, [R1+0xb70] ;  /* 0x000b700001207983 */ /* 0x000ea80000300800 */
[----:B------:R-:W2:Y:S04]  /*98ab0*/  LDL.LU R33, [R1+0xb74] ;  /* 0x000b740001217983 */ /* 0x000ea80000300800 */
[----:B------:R-:W2:Y:S04]  /*98ac0*/  LDL.LU R34, [R1+0xb78] ;  /* 0x000b780001227983 */ /* 0x000ea80000300800 */
[----:B------:R-:W2:Y:S04]  /*98ad0*/  LDL.LU R35, [R1+0xb7c] ;  /* 0x000b7c0001237983 */ /* 0x000ea80000300800 */
[----:B0-----:R-:W2:Y:S04]  /*98ae0*/  LDL.LU R8, [R1+0xab0] ;  /* 0x000ab00001087983 */ /* 0x001ea80000300800 */
[----:B------:R-:W2:Y:S04]  /*98af0*/  LDL.LU R9, [R1+0xab4] ;  /* 0x000ab40001097983 */ /* 0x000ea80000300800 */
[----:B---3--:R-:W2:Y:S04]  /*98b00*/  LDL.LU R10, [R1+0xab8] ;  /* 0x000ab800010a7983 */ /* 0x008ea80000300800 */
[----:B------:R-:W2:Y:S04]  /*98b10*/  LDL.LU R11, [R1+0xabc] ;  /* 0x000abc00010b7983 */ /* 0x000ea80000300800 */
[----:B------:R-:W3:Y:S04]  /*98b20*/  LDL.LU R52, [R1+0xaa0] ;  /* 0x000aa00001347983 */ /* 0x000ee80000300800 */
[----:B------:R-:W3:Y:S04]  /*98b30*/  LDL.LU R53, [R1+0xaa4] ;  /* 0x000aa40001357983 */ /* 0x000ee80000300800 */
[----:B------:R-:W3:Y:S04]  /*98b40*/  LDL.LU R54, [R1+0xaa8] ;  /* 0x000aa80001367983 */ /* 0x000ee80000300800 */
[----:B------:R-:W3:Y:S01]  /*98b50*/  LDL.LU R55, [R1+0xaac] ;  /* 0x000aac0001377983 */ /* 0x000ee20000300800 */
[C---:B----4-:R-:W-:Y:S03]  /*98b60*/  HMMA.16816.F32 R12, R4.reuse, R60, R48 ;  /* 0x0000003c040c723c */ /* 0x050fe60000001830 */
[----:B------:R-:W4:Y:S04]  /*98b70*/  LDL.LU R24, [R1+0xb90] ;  /* 0x000b900001187983 */ /* 0x000f280000300800 */
[----:B------:R-:W4:Y:S04]  /*98b80*/  LDL.LU R25, [R1+0xb94] ;  /* 0x000b940001197983 */ /* 0x000f280000300800 */
[----:B------:R-:W4:Y:S04]  /*98b90*/  LDL.LU R26, [R1+0xb98] ;  /* 0x000b9800011a7983 */ /* 0x000f280000300800 */
[----:B------:R-:W4:Y:S04]  /*98ba0*/  LDL.LU R27, [R1+0xb9c] ;  /* 0x000b9c00011b7983 */ /* 0x000f280000300800 */
[----:B------:R-:W4:Y:S04]  /*98bb0*/  LDL.LU R36, [R1+0xac0] ;  /* 0x000ac00001247983 */ /* 0x000f280000300800 */
[----:B------:R0:W-:Y:S04]  /*98bc0*/  STL.64 [R1+0xa0], R12 ;  /* 0x0000a00c01007387 */ /* 0x0001e80000100a00 */
[----:B------:R1:W-:Y:S04]  /*98bd0*/  STL.64 [R1+0xa8], R14 ;  /* 0x0000a80e01007387 */ /* 0x0003e80000100a00 */
        /* <DEDUP_REMOVED lines=17> */
[----:B-1----:R-:W4:Y:S04]  /*98cf0*/  LDL.LU R14, [R1+0xb08] ;  /* 0x000b0800010e7983 */ /* 0x002f280000300800 */
[----:B------:R-:W4:Y:S04]  /*98d00*/  LDL.LU R15, [R1+0xb0c] ;  /* 0x000b0c00010f7983 */ /* 0x000f280000300800 */
[----:B------:R-:W4:Y:S04]  /*98d10*/  LDL.LU R40, [R1+0xb10] ;  /* 0x000b100001287983 */ /* 0x000f280000300800 */
[----:B------:R-:W4:Y:S04]  /*98d20*/  LDL.LU R41, [R1+0xb14] ;  /* 0x000b140001297983 */ /* 0x000f280000300800 */
[----:B------:R-:W4:Y:S04]  /*98d30*/  LDL.LU R42, [R1+0xb18] ;  /* 0x000b1800012a7983 */ /* 0x000f280000300800 */
[----:B------:R-:W4:Y:S04]  /*98d40*/  LDL.LU R43, [R1+0xb1c] ;  /* 0x000b1c00012b7983 */ /* 0x000f280000300800 */
[----:B------:R-:W-:Y:S01]  /*98d50*/  STL.64 [R1+0x8718], R60 ;  /* 0x0087183c01007387 */ /* 0x000fe20000100a00 */
[----:B---3--:R-:W-:-:S15]  /*98d60*/  HMMA.16816.F32 R52, R4, R58, R52 ;  /* 0x0000003a0434723c */ /* 0x008fde0000001834 */
[----:B------:R-:W-:-:S08]  /*98d70*/  NOP ;  /* 0x0000000000007918 */ /* 0x000fd00000000000 */
[----:B------:R-:W-:Y:S04]  /*98d80*/  STL.64 [R1+0x90], R52 ;  /* 0x0000903401007387 */ /* 0x000fe80000100a00 */
[----:B------:R0:W-:Y:S04]  /*98d90*/  STL.64 [R1+0x98], R54 ;  /* 0x0000983601007387 */ /* 0x0001e80000100a00 */
[----:B0-----:R-:W4:Y:S04]  /*98da0*/  LDL.LU.64 R54, [R1+0x8830] ;  /* 0x0088300001367983 */ /* 0x001f280000300a00 */
[----:B------:R-:W3:Y:S01]  /*98db0*/  LDL.LU.64 R52, [R1+0x8828] ;  /* 0x0088280001347983 */ /* 0x000ee20000300a00 */
[----:B--2---:R-:W-:-:S15]  /*98dc0*/  HMMA.16816.F32 R8, R4, R56, R8 ;  /* 0x000000380408723c */ /* 0x004fde0000001808 */
[----:B------:R-:W-:-:S08]  /*98dd0*/  NOP ;  /* 0x0000000000007918 */ /* 0x000fd00000000000 */
[----:B------:R0:W-:Y:S04]  /*98de0*/  STL.64 [R1+0x80], R8 ;  /* 0x0000800801007387 */ /* 0x0001e80000100a00 */
[----:B------:R1:W-:Y:S04]  /*98df0*/  STL.64 [R1+0x88], R10 ;  /* 0x0000880a01007387 */ /* 0x0003e80000100a00 */
[----:B0-----:R-:W2:Y:S04]  /*98e00*/  LDL.LU R8, [R1+0xb20] ;  /* 0x000b200001087983 */ /* 0x001ea80000300800 */
[----:B------:R-:W2:Y:S04]  /*98e10*/  LDL.LU R9, [R1+0xb24] ;  /* 0x000b240001097983 */ /* 0x000ea80000300800 */
[----:B-1----:R-:W2:Y:S04]  /*98e20*/  LDL.LU R10, [R1+0xb28] ;  /* 0x000b2800010a7983 */ /* 0x002ea80000300800 */
[----:B------:R-:W2:Y:S04]  /*98e30*/  LDL.LU R11, [R1+0xb2c] ;  /* 0x000b2c00010b7983 */ /* 0x000ea80000300800 */
        /* <DEDUP_REMOVED lines=62> */
[----:B------:R-:W3:Y:S01]  /*99220*/  LDL.LU.64 R8, [R1+0x87b8] ;  /* 0x0087b80001087983 */ /* 0x000ee20000300a00 */
[----:B--2---:R-:W-:Y:S03]  /*99230*/  HMMA.16816.F32 R44, R4, R40, R44 ;  /* 0x00000028042c723c */ /* 0x004fe6000000182c */
[----:B------:R-:W-:-:S15]  /*99240*/  STL.64 [R1+0x8730], R42 ;  /* 0x0087302a01007387 */ /* 0x000fde0000100a00 */
[----:B------:R-:W-:-:S05]  /*99250*/  NOP ;  /* 0x0000000000007918 */ /* 0x000fca0000000000 */
[----:B------:R-:W-:Y:S04]  /*99260*/  STL.64 [R1+0x5f0], R44 ;  /* 0x0005f02c01007387 */ /* 0x000fe80000100a00 */
[----:B------:R0:W-:Y:S02]  /*99270*/  STL.64 [R1+0x5f8], R46 ;  /* 0x0005f82e01007387 */ /* 0x0001e40000100a00 */
[----:B0-----:R-:W-:Y:S06]  /*99280*/  HMMA.16816.F32 R44, R4, R38, R48 ;  /* 0x00000026042c723c */ /* 0x001fec0000001830 */
[----:B------:R-:W-:Y:S04]  /*99290*/  STL.64 [R1+0x87b0], R38 ;  /* 0x0087b02601007387 */ /* 0x000fe80000100a00 */
[----:B------:R-:W-:-:S13]  /*992a0*/  STL.64 [R1+0x87a8], R36 ;  /* 0x0087a82401007387 */ /* 0x000fda0000100a00 */
[----:B------:R-:W-:Y:S04]  /*992b0*/  STL.64 [R1+0x610], R44 ;  /* 0x0006102c01007387 */ /* 0x000fe80000100a00 */
[----:B------:R0:W-:Y:S02]  /*992c0*/  STL.64 [R1+0x618], R46 ;  /* 0x0006182e01007387 */ /* 0x0001e40000100a00 */
[C---:B0-----:R-:W-:Y:S06]  /*992d0*/  HMMA.16816.F32 R44, R4.reuse, R2, R52 ;  /* 0x00000002042c723c */ /* 0x041fec0000001834 */
[----:B----4-:R-:W-:-:S15]  /*992e0*/  HMMA.16816.F32 R28, R4, R12, R28 ;  /* 0x0000000c041c723c */ /* 0x010fde000000181c */
[----:B------:R-:W-:-:S02]  /*992f0*/  NOP ;  /* 0x0000000000007918 */ /* 0x000fc40000000000 */
[----:B------:R-:W-:Y:S04]  /*99300*/  STL.64 [R1+0x620], R44 ;  /* 0x0006202c01007387 */ /* 0x000fe80000100a00 */
[----:B------:R-:W-:Y:S01]  /*99310*/  STL.64 [R1+0x628], R46 ;  /* 0x0006282e01007387 */ /* 0x000fe20000100a00 */
[----:B------:R-:W-:Y:S02]  /*99320*/  IMAD.MOV.U32 R55, RZ, RZ, R20 ;  /* 0x000000ffff377224 */ /* 0x000fe400078e0014 */
[----:B------:R-:W-:Y:S01]  /*99330*/  IMAD.MOV.U32 R54, RZ, RZ, R21 ;  /* 0x000000ffff367224 */ /* 0x000fe200078e0015 */
[C---:B---3--:R-:W-:Y:S01]  /*99340*/  HMMA.16816.F32 R36, R4.reuse, R8, R56 ;  /* 0x000000080424723c */ /* 0x048fe20000001838 */
[----:B------:R-:W-:Y:S05]  /*99350*/  STL.64 [R1+0x86d0], R10 ;  /* 0x0086d00a01007387 */ /* 0x000fea0000100a00 */
[----:B------:R-:W-:-:S15]  /*99360*/  HMMA.16816.F32 R32, R4, R10, R32 ;  /* 0x0000000a0420723c */ /* 0x000fde0000001820 */
[----:B------:R-:W-:-:S02]  /*99370*/  NOP ;  /* 0x0000000000007918 */ /* 0x000fc40000000000 */
[----:B------:R-:W-:Y:S04]  /*99380*/  STL.64 [R1+0x630], R36 ;  /* 0x0006302401007387 */ /* 0x000fe80000100a00 */
[----:B------:R-:W-:Y:S04]  /*99390*/  STL.64 [R1+0x638], R38 ;  /* 0x0006382601007387 */ /* 0x000fe80000100a00 */
[----:B------:R0:W-:Y:S02]  /*993a0*/  STL.64 [R1+0x86c8], R8 ;  /* 0x0086c80801007387 */ /* 0x0001e40000100a00 */
[C---:B0-----:R-:W-:Y:S02]  /*993b0*/  HMMA.16816.F32 R8, R4.reuse, R14, R24 ;  /* 0x0000000e0408723c */ /* 0x041fe40000001818 */
[----:B------:R-:W-:Y:S04]  /*993c0*/  STL.64 [R1+0x650], R32 ;  /* 0x0006502001007387 */ /* 0x000fe80000100a00 */
[----:B------:R-:W-:Y:S04]  /*993d0*/  STL.64 [R1+0x658], R34 ;  /* 0x0006582201007387 */ /* 0x000fe80000100a00 */
[----:B------:R-:W2:Y:S04]  /*993e0*/  LDL.LU R56, [R1+0xc50] ;  /* 0x000c500001387983 */ /* 0x000ea80000300800 */
[----:B------:R0:W-:Y:S04]  /*993f0*/  STL.64 [R1+0x670], R28 ;  /* 0x0006701c01007387 */ /* 0x0001e80000100a00 */
[----:B------:R1:W-:Y:S05]  /*99400*/  STL.64 [R1+0x678], R30 ;  /* 0x0006781e01007387 */ /* 0x0003ea0000100a00 */
        /* <DEDUP_REMOVED lines=41> */
[----:B------:R-:W4:Y:S04]  /*996a0*/  LDL.LU.64 R60, [R1+0x30] ;  /* 0x00003000013c7983 */ /* 0x000f280000300a00 */
        /* <DEDUP_REMOVED lines=33> */
[----:B------:R-:W2:Y:S04]  /*998c0*/  LDL.LU.64 R24, [R1+0x8778] ;  /* 0x0087780001187983 */ /* 0x000ea80000300a00 */
[----:B------:R-:W-:Y:S04]  /*998d0*/  STL.64 [R1+0x86a0], R22 ;  /* 0x0086a01601007387 */ /* 0x000fe80000100a00 */
[----:B------:R0:W-:Y:S04]  /*998e0*/  STL.64 [R1+0x8698], R20 ;  /* 0x0086981401007387 */ /* 0x0001e80000100a00 */
[----:B0-----:R-:W2:Y:S04]  /*998f0*/  LDL.LU R20, [R1+0xbf0] ;  /* 0x000bf00001147983 */ /* 0x001ea80000300800 */
[----:B------:R-:W2:Y:S04]  /*99900*/  LDL.LU R21, [R1+0xbf4] ;  /* 0x000bf40001157983 */ /* 0x000ea80000300800 */
[----:B------:R-:W2:Y:S04]  /*99910*/  LDL.LU R22, [R1+0xbf8] ;  /* 0x000bf80001167983 */ /* 0x000ea80000300800 */
[----:B------:R-:W2:Y:S01]  /*99920*/  LDL.LU R23, [R1+0xbfc] ;  /* 0x000bfc0001177983 */ /* 0x000ea20000300800 */
[----:B------:R-:W-:-:S02]  /*99930*/  IMAD R32, R32, 0x100, R42 ;  /* 0x0000010020207824 */ /* 0x000fc400078e022a */
[----:B------:R-:W-:Y:S02]  /*99940*/  IMAD R33, R33, 0x100, R43 ;  /* 0x0000010021217824 */ /* 0x000fe400078e022b */
[----:B------:R-:W-:Y:S02]  /*99950*/  IMAD R34, R34, 0x100, R52 ;  /* 0x0000010022227824 */ /* 0x000fe400078e0234 */
[----:B------:R-:W-:Y:S01]  /*99960*/  IMAD R35, R35, 0x100, R53 ;  /* 0x0000010023237824 */ /* 0x000fe200078e0235 */
[----:B------:R-:W-:Y:S02]  /*99970*/  F2FP.F16.E5M2.UNPACK_B R32, R32 ;  /* 0x00000020ff20723e */ /* 0x000fe400020004ff */
[----:B------:R-:W-:Y:S02]  /*99980*/  F2FP.F16.E5M2.UNPACK_B R33, R33 ;  /* 0x00000021ff21723e */ /* 0x000fe400020004ff */
[----:B------:R-:W-:Y:S02]  /*99990*/  F2FP.F16.E5M2.UNPACK_B R34, R34 ;  /* 0x00000022ff22723e */ /* 0x000fe400020004ff */
[----:B------:R-:W-:Y:S01]  /*999a0*/  F2FP.F16.E5M2.UNPACK_B R35, R35 ;  /* 0x00000023ff23723e */ /* 0x000fe200020004ff */
[C---:B---3--:R-:W-:Y:S06]  /*999b0*/  HMMA.16816.F32 R8, R4.reuse, R30, R8 ;  /* 0x0000001e0408723c */ /* 0x048fec0000001808 */
[C---:B----4-:R-:W-:Y:S06]  /*999c0*/  HMMA.16816.F32 R12, R4.reuse, R28, R12 ;  /* 0x0000001c040c723c */ /* 0x050fec000000180c */
[C---:B--2---:R-:W-:Y:S06]  /*999d0*/  HMMA.16816.F32 R16, R4.reuse, R26, R16 ;  /* 0x0000001a0410723c */ /* 0x044fec0000001810 */
[----:B------:R-:W-:Y:S01]  /*999e0*/  STL.64 [R1+0x86c0], R26 ;  /* 0x0086c01a01007387 */ /* 0x000fe20000100a00 */
[----:B------:R-:W-:-:S15]  /*999f0*/  HMMA.16816.F32 R20, R4, R24, R20 ;  /* 0x000000180414723c */ /* 0x000fde0000001814 */
[----:B------:R-:W-:-:S08]  /*99a00*/  NOP ;  /* 0x0000000000007918 */ /* 0x000fd00000000000 */
[----:B------:R-:W-:Y:S04]  /*99a10*/  STL.64 [R1+0x720], R20 ;  /* 0x0007201401007387 */ /* 0x000fe80000100a00 */
[----:B------:R-:W-:Y:S04]  /*99a20*/  STL.64 [R1+0x728], R22 ;  /* 0x0007281601007387 */ /* 0x000fe80000100a00 */
[----:B------:R-:W-:Y:S04]  /*99a30*/  STL.64 [R1+0x86b8], R24 ;  /* 0x0086b81801007387 */ /* 0x000fe80000100a00 */
[----:B------:R-:W-:Y:S04]  /*99a40*/  STL.64 [R1+0x730], R16 ;  /* 0x0007301001007387 */ /* 0x000fe80000100a00 */
[----:B------:R-:W-:Y:S04]  /*99a50*/  STL.64 [R1+0x738], R18 ;  /* 0x0007381201007387 */ /* 0x000fe80000100a00 */
[----:B------:R-:W-:Y:S04]  /*99a60*/  STL.64 [R1+0x750], R12 ;  /* 0x0007500c01007387 */ /* 0x000fe80000100a00 */
[----:B------:R-:W-:Y:S04]  /*99a70*/  STL.64 [R1+0x758], R14 ;  /* 0x0007580e01007387 */ /* 0x000fe80000100a00 */
[----:B------:R-:W-:Y:S04]  /*99a80*/  STL [R1+0x8674], R30 ;  /* 0x0086741e01007387 */ /* 0x000fe80000100800 */
[----:B------:R-:W-:Y:S04]  /*99a90*/  STL [R1+0x8670], R31 ;  /* 0x0086701f01007387 */ /* 0x000fe80000100800 */
[----:B------:R-:W-:Y:S04]  /*99aa0*/  STL.64 [R1+0x770], R8 ;  /* 0x0007700801007387 */ /* 0x000fe80000100a00 */
[----:B------:R0:W-:Y:S02]  /*99ab0*/  STL.64 [R1+0x778], R10 ;  /* 0x0007780a01007387 */ /* 0x0001e40000100a00 */
[----:B0-----:R-:W-:Y:S02]  /*99ac0*/  HMMA.16816.F32 R8, R4, R36, R44 ;  /* 0x000000240408723c */ /* 0x001fe4000000182c */
[----:B------:R-:W-:Y:S04]  /*99ad0*/  STL.64 [R1+0x8740], R38 ;  /* 0x0087402601007387 */ /* 0x000fe80000100a00 */
[----:B------:R-:W-:-:S15]  /*99ae0*/  STL.64 [R1+0x8738], R36 ;  /* 0x0087382401007387 */ /* 0x000fde0000100a00 */
[----:B------:R-:W-:-:S02]  /*99af0*/  NOP ;  /* 0x0000000000007918 */ /* 0x000fc40000000000 */
[----:B------:R-:W-:Y:S04]  /*99b00*/  STL.64 [R1+0x790], R8 ;  /* 0x0007900801007387 */ /* 0x000fe80000100a00 */
[----:B------:R0:W-:Y:S02]  /*99b10*/  STL.64 [R1+0x798], R10 ;  /* 0x0007980a01007387 */ /* 0x0001e40000100a00 */
[----:B0-----:R-:W-:Y:S06]  /*99b20*/  HMMA.16816.F32 R8, R4, R54, R48 ;  /* 0x000000360408723c */ /* 0x001fec0000001830 */
[----:B------:R-:W-:-:S15]  /*99b30*/  HMMA.16816.F32 R4, R32, R60, R56 ;  /* 0x0000003c2004723c */ /* 0x000fde0000001838 */
[----:B------:R-:W-:-:S02]  /*99b40*/  NOP ;  /* 0x0000000000007918 */ /* 0x000fc40000000000 */
[----:B------:R0:W-:Y:S04]  /*99b50*/  STL.64 [R1+0x780], R8 ;  /* 0x0007800801007387 */ /* 0x0001e80000100a00 */
[----:B------:R1:W-:Y:S04]  /*99b60*/  STL.64 [R1+0x788], R10 ;  /* 0x0007880a01007387 */ /* 0x0003e80000100a00 */
[----:B------:R-:W-:Y:S04]  /*99b70*/  STL.64 [R1+0x7b0], R4 ;  /* 0x0007b00401007387 */ /* 0x000fe80000100a00 */
[----:B------:R-:W-:Y:S04]  /*99b80*/  STL.64 [R1+0x7b8], R6 ;  /* 0x0007b80601007387 */ /* 0x000fe80000100a00 */
[----:B0-----:R-:W2:Y:S04]  /*99b90*/  LDL.LU R8, [R1+0xee0] ;  /* 0x000ee00001087983 */ /* 0x001ea80000300800 */
[----:B------:R-:W2:Y:S04]  /*99ba0*/  LDL.LU R9, [R1+0xee4] ;  /* 0x000ee40001097983 */ /* 0x000ea80000300800 */
[----:B-1----:R-:W3:Y:S04]  /*99bb0*/  LDL.LU R10, [R1+0xee8] ;  /* 0x000ee800010a7983 */ /* 0x002ee80000300800 */
[----:B------:R-:W3:Y:S04]  /*99bc0*/  LDL.LU R11, [R1+0xeec] ;  /* 0x000eec00010b7983 */ /* 0x000ee80000300800 */
[----:B---3--:R-:W-:Y:S04]  /*99bd0*/  STL.64 [R1+0x8750], R10 ;  /* 0x0087500a01007387 */ /* 0x008fe80000100a00 */
[----:B--2---:R-:W-:Y:S04]  /*99be0*/  STL.64 [R1+0x8748], R8 ;  /* 0x0087480801007387 */ /* 0x004fe80000100a00 */
[----:B------:R-:W2:Y:S04]  /*99bf0*/  LDL.LU R16, [R1+0xeb0] ;  /* 0x000eb00001107983 */ /* 0x000ea80000300800 */
[----:B------:R-:W2:Y:S04]  /*99c00*/  LDL.LU R17, [R1+0xeb4] ;  /* 0x000eb40001117983 */ /* 0x000ea80000300800 */
[----:B------:R-:W3:Y:S04]  /*99c10*/  LDL.LU R18, [R1+0xeb8] ;  /* 0x000eb80001127983 */ /* 0x000ee80000300800 */
[----:B------:R-:W3:Y:S04]  /*99c20*/  LDL.LU R19, [R1+0xebc] ;  /* 0x000ebc0001137983 */ /* 0x000ee80000300800 */
[----:B---3--:R0:W-:Y:S04]  /*99c30*/  STL.64 [R1+0x8760], R18 ;  /* 0x0087601201007387 */ /* 0x0081e80000100a00 */
[----:B--2---:R-:W-:Y:S04]  /*99c40*/  STL.64 [R1+0x8758], R16 ;  /* 0x0087581001007387 */ /* 0x004fe80000100a00 */
[----:B------:R-:W2:Y:S04]  /*99c50*/  LDL.LU R24, [R1+0xe20] ;  /* 0x000e200001187983 */ /* 0x000ea80000300800 */
[----:B------:R-:W2:Y:S04]  /*99c60*/  LDL.LU R25, [R1+0xe24] ;  /* 0x000e240001197983 */ /* 0x000ea80000300800 */
[----:B------:R-:W3:Y:S04]  /*99c70*/  LDL.LU R26, [R1+0xe28] ;  /* 0x000e2800011a7983 */ /* 0x000ee80000300800 */
[----:B------:R-:W3:Y:S01]  /*99c80*/  LDL.LU R27, [R1+0xe2c] ;  /* 0x000e2c00011b7983 */ /* 0x000ee20000300800 */
[----:B------:R-:W-:-:S02]  /*99c90*/  IMAD.MOV.U32 R30, RZ, RZ, R60 ;  /* 0x000000ffff1e7224 */ /* 0x000fc400078e003c */
[----:B------:R-:W-:Y:S01]  /*99ca0*/  IMAD.MOV.U32 R31, RZ, RZ, R61 ;  /* 0x000000ffff1f7224 */ /* 0x000fe200078e003d */
        /* <DEDUP_REMOVED lines=10> */
[----:B0-----:R-:W4:Y:S04]  /*99d50*/  LDL R18, [R1+0x18] ;  /* 0x0000180001127983 */ /* 0x001f280000100800 */
[----:B-1----:R-:W4:Y:S04]  /*99d60*/  LDL.LU R24, [R1+0xc60] ;  /* 0x000c600001187983 */ /* 0x002f280000300800 */
[----:B------:R-:W4:Y:S04]  /*99d70*/  LDL.LU R25, [R1+0xc64] ;  /* 0x000c640001197983 */ /* 0x000f280000300800 */
[----:B------:R-:W4:Y:S04]  /*99d80*/  LDL.LU R26, [R1+0xc68] ;  /* 0x000c6800011a7983 */ /* 0x000f280000300800 */
[----:B------:R-:W4:Y:S04]  /*99d90*/  LDL.LU R27, [R1+0xc6c] ;  /* 0x000c6c00011b7983 */ /* 0x000f280000300800 */
[----:B------:R-:W2:Y:S04]  /*99da0*/  LDL.LU R8, [R1+0xc70] ;  /* 0x000c700001087983 */ /* 0x000ea80000300800 */
[----:B------:R-:W2:Y:S04]  /*99db0*/  LDL.LU R9, [R1+0xc74] ;  /* 0x000c740001097983 */ /* 0x000ea80000300800 */
[----:B------:R-:W2:Y:S04]  /*99dc0*/  LDL.LU R10, [R1+0xc78] ;  /* 0x000c7800010a7983 */ /* 0x000ea80000300800 */
[----:B------:R-:W2:Y:S04]  /*99dd0*/  LDL.LU R11, [R1+0xc7c] ;  /* 0x000c7c00010b7983 */ /* 0x000ea80000300800 */
[----:B------:R-:W3:Y:S04]  /*99de0*/  LDL.LU.64 R42, [R1+0x8] ;  /* 0x00000800012a7983 */ /* 0x000ee80000300a00 */
        /* <DEDUP_REMOVED lines=8> */
[----:B------:R-:W2:Y:S04]  /*99e70*/  LDL.64 R60, [R1] ;  /* 0x00000000013c7983 */ /* 0x000ea80000100a00 */
        /* <DEDUP_REMOVED lines=16> */
[----:B------:R-:W-:Y:S04]  /*99f80*/  STL [R1+0x867c], R31 ;  /* 0x00867c1f01007387 */ /* 0x000fe80000100800 */
[----:B------:R0:W-:Y:S04]  /*99f90*/  STL [R1+0x8678], R30 ;  /* 0x0086781e01007387 */ /* 0x0001e80000100800 */
[----:B0-----:R-:W2:Y:S01]  /*99fa0*/  LDL.64 R30, [R1+0x10] ;  /* 0x00001000011e7983 */ /* 0x001ea20000100a00 */
[----:B------:R-:W-:-:S07]  /*99fb0*/  IMAD.MOV.U32 R19, RZ, RZ, R0 ;  /* 0x000000ffff137224 */ /* 0x000fce00078e0000 */
[C---:B----4-:R-:W-:Y:S01]  /*99fc0*/  HMMA.16816.F32 R16, R32.reuse, R18, R24 ;  /* 0x000000122010723c */ /* 0x050fe20000001818 */
[----:B------:R-:W4:Y:S04]  /*99fd0*/  LDL.LU.64 R26, [R1+0x8770] ;  /* 0x00877000011a7983 */ /* 0x000f280000300a00 */
[----:B------:R-:W4:Y:S01]  /*99fe0*/  LDL.LU.64 R24, [R1+0x8768] ;  /* 0x0087680001187983 */ /* 0x000f220000300a00 */
[----:B---3--:R-:W-:-:S15]  /*99ff0*/  HMMA.16816.F32 R36, R32, R42, R36 ;  /* 0x0000002a2024723c */ /* 0x008fde0000001824 */
[----:B------:R-:W-:-:S02]  /*9a000*/  NOP ;  /* 0x0000000000007918 */ /* 0x000fc40000000000 */
[----:B------:R-:W-:Y:S04]  /*9a010*/  STL.64 [R1+0x7e0], R16 ;  /* 0x0007e01001007387 */ /* 0x000fe80000100a00 */
[----:B------:R0:W-:Y:S04]  /*9a020*/  STL.64 [R1+0x7e8], R18 ;  /* 0x0007e81201007387 */ /* 0x0001e80000100a00 */
[----:B0-----:R-:W3:Y:S04]  /*9a030*/  LDL.LU.64 R18, [R1+0x8760] ;  /* 0x0087600001127983 */ /* 0x001ee80000300a00 */
[----:B------:R-:W3:Y:S01]  /*9a040*/  LDL.LU.64 R16, [R1+0x8758] ;  /* 0x0087580001107983 */ /* 0x000ee20000300a00 */
[C---:B--2---:R-:W-:Y:S06]  /*9a050*/  HMMA.16816.F32 R44, R32.reuse, R60, R44 ;  /* 0x0000003c202c723c */ /* 0x044fec000000182c */
[----:B------:R-:W-:Y:S06]  /*9a060*/  HMMA.16816.F32 R8, R32, R30, R8 ;  /* 0x0000001e2008723c */ /* 0x000fec0000001808 */
[----:B------:R-:W-:-:S02]  /*9a070*/  IMAD.MOV.U32 R0, RZ, RZ, R31 ;  /* 0x000000ffff007224 */ /* 0x000fc400078e001f */
[----:B------:R-:W-:Y:S02]  /*9a080*/  IMAD.MOV.U32 R31, RZ, RZ, R42 ;  /* 0x000000ffff1f7224 */ /* 0x000fe400078e002a */
[----:B------:R-:W-:-:S13]  /*9a090*/  IMAD.MOV.U32 R30, RZ, RZ, R43 ;  /* 0x000000ffff1e7224 */ /* 0x000fda00078e002b */
[----:B------:R-:W-:Y:S04]  /*9a0a0*/  STL.64 [R1+0x800], R8 ;  /* 0x0008000801007387 */ /* 0x000fe80000100a00 */
[----:B------:R0:W-:Y:S04]  /*9a0b0*/  STL.64 [R1+0x808], R10 ;  /* 0x0008080a01007387 */ /* 0x0001e80000100a00 */
[----:B0-----:R-:W2:Y:S04]  /*9a0c0*/  LDL.LU.64 R10, [R1+0x8750] ;  /* 0x00875000010a7983 */ /* 0x001ea80000300a00 */
[----:B------:R-:W2:Y:S04]  /*9a0d0*/  LDL.LU.64 R8, [R1+0x8748] ;  /* 0x0087480001087983 */ /* 0x000ea80000300a00 */
[----:B------:R-:W-:Y:S04]  /*9a0e0*/  STL [R1+0x8680], R0 ;  /* 0x0086800001007387 */ /* 0x000fe80000100800 */
[----:B------:R-:W-:Y:S04]  /*9a0f0*/  STL.64 [R1+0x810], R36 ;  /* 0x0008102401007387 */ /* 0x000fe80000100a00 */
[----:B------:R0:W-:Y:S04]  /*9a100*/  STL.64 [R1+0x818], R38 ;  /* 0x0008182601007387 */ /* 0x0001e80000100a00 */
[----:B0-----:R-:W2:Y:S04]  /*9a110*/  LDL.LU.64 R38, [R1+0x8740] ;  /* 0x0087400001267983 */ /* 0x001ea80000300a00 */
[----:B------:R-:W2:Y:S04]  /*9a120*/  LDL.LU.64 R36, [R1+0x8738] ;  /* 0x0087380001247983 */ /* 0x000ea80000300a00 */
[----:B------:R-:W4:Y:S04]  /*9a130*/  LDL.LU.64 R42, [R1+0x8730] ;  /* 0x00873000012a7983 */ /* 0x000f280000300a00 */
[----:B------:R-:W-:Y:S04]  /*9a140*/  STL.64 [R1+0x86e0], R30 ;  /* 0x0086e01e01007387 */ /* 0x000fe80000100a00 */
[----:B------:R0:W-:Y:S01]  /*9a150*/  STL.64 [R1+0x86d8], R28 ;  /* 0x0086d81c01007387 */ /* 0x0001e20000100a00 */
[----:B------:R-:W-:-:S03]  /*9a160*/  IMAD.MOV.U32 R0, RZ, RZ, R61 ;  /* 0x000000ffff007224 */ /* 0x000fc600078e003d */
[----:B0-----:R-:W3:Y:S04]  /*9a170*/  LDL.LU R28, [R1+0xd80] ;  /* 0x000d8000011c7983 */ /* 0x001ee80000300800 */
[----:B------:R-:W3:Y:S04]  /*9a180*/  LDL.LU R29, [R1+0xd84] ;  /* 0x000d8400011d7983 */ /* 0x000ee80000300800 */
[----:B------:R-:W3:Y:S04]  /*9a190*/  LDL.LU R30, [R1+0xd88] ;  /* 0x000d8800011e7983 */ /* 0x000ee80000300800 */
[----:B------:R-:W3:Y:S04]  /*9a1a0*/  LDL.LU R31, [R1+0xd8c] ;  /* 0x000d8c00011f7983 */ /* 0x000ee80000300800 */
        /* <DEDUP_REMOVED lines=28> */
[C---:B------:R-:W-:Y:S06]  /*9a370*/  HMMA.16816.F32 R20, R32.reuse, R46, R20 ;  /* 0x0000002e2014723c */ /* 0x040fec0000001814 */
[C---:B------:R-:W-:Y:S06]  /*9a380*/  HMMA.16816.F32 R12, R32.reuse, R42, R12 ;  /* 0x0000002a200c723c */ /* 0x040fec000000180c */
[C---:B---3--:R-:W-:Y:S01]  /*9a390*/  HMMA.16816.F32 R28, R32.reuse, R52, R28 ;  /* 0x00000034201c723c */ /* 0x048fe2000000181c */
[----:B--2---:R-:W-:Y:S05]  /*9a3a0*/  STL.64 [R1+0x8628], R54 ;  /* 0x0086283601007387 */ /* 0x004fea0000100a00 */
        /* <DEDUP_REMOVED lines=8> */
[----:B------:R-:W-:Y:S01]  /*9a430*/  HMMA.16816.F32 R4, R32, R48, R24 ;  /* 0x000000302004723c */ /* 0x000fe20000001818 */
[----:B------:R-:W-:-:S15]  /*9a440*/  STL.64 [R1+0x8638], R50 ;  /* 0x0086383201007387 */ /* 0x000fde0000100a00 */
[----:B------:R-:W-:-:S01]  /*9a450*/  NOP ;  /* 0x0000000000007918 */ /* 0x000fc20000000000 */
[----:B------:R-:W-:Y:S04]  /*9a460*/  STL.64 [R1+0x8e0], R28 ;  /* 0x0008e01c01007387 */ /* 0x000fe80000100a00 */
[----:B------:R-:W-:Y:S04]  /*9a470*/  STL.64 [R1+0x8e8], R30 ;  /* 0x0008e81e01007387 */ /* 0x000fe80000100a00 */
[----:B------:R-:W-:Y:S04]  /*9a480*/  STL.64 [R1+0x8630], R48 ;  /* 0x0086303001007387 */ /* 0x000fe80000100a00 */
[----:B------:R-:W-:Y:S04]  /*9a490*/  STL.64 [R1+0x8f0], R4 ;  /* 0x0008f00401007387 */ /* 0x000fe80000100a00 */
[----:B------:R0:W-:Y:S02]  /*9a4a0*/  STL.64 [R1+0x8f8], R6 ;  /* 0x0008f80601007387 */ /* 0x0001e40000100a00 */
[C---:B0-----:R-:W-:Y:S02]  /*9a4b0*/  HMMA.16816.F32 R4, R32.reuse, R44, R16 ;  /* 0x0000002c2004723c */ /* 0x041fe40000001810 */
[----:B------:R-:W-:Y:S04]  /*9a4c0*/  STL.64 [R1+0x85f8], R46 ;  /* 0x0085f82e01007387 */ /* 0x000fe80000100a00 */
[----:B------:R-:W-:Y:S04]  /*9a4d0*/  STL.64 [R1+0x910], R20 ;  /* 0x0009101401007387 */ /* 0x000fe80000100a00 */
[----:B------:R-:W-:Y:S04]  /*9a4e0*/  STL.64 [R1+0x918], R22 ;  /* 0x0009181601007387 */ /* 0x000fe80000100a00 */
[----:B------:R-:W-:Y:S09]  /*9a4f0*/  STL.64 [R1+0x85f0], R44 ;  /* 0x0085f02c01007387 */ /* 0x000ff20000100a00 */
[----:B------:R-:W-:Y:S04]  /*9a500*/  STL.64 [R1+0x930], R4 ;  /* 0x0009300401007387 */ /* 0x000fe80000100a00 */
[----:B------:R0:W-:Y:S04]  /*9a510*/  STL.64 [R1+0x938], R6 ;  /* 0x0009380601007387 */ /* 0x0001e80000100a00 */
[----:B------:R-:W2:Y:S01]  /*9a520*/  LDL.LU R52, [R1+0xff0] ;  /* 0x000ff00001347983 */ /* 0x000ea20000300800 */
[----:B0-----:R-:W-:Y:S03]  /*9a530*/  HMMA.16816.F32 R4, R32, R40, R8 ;  /* 0x000000282004723c */ /* 0x001fe60000001808 */
[----:B------:R0:W-:Y:S04]  /*9a540*/  STL.64 [R1+0x950], R12 ;  /* 0x0009500c01007387 */ /* 0x0001e80000100a00 */
[----:B------:R1:W-:-:S15]  /*9a550*/  STL.64 [R1+0x958], R14 ;  /* 0x0009580e01007387 */ /* 0x0003de0000100a00 */
[----:B------:R-:W-:-:S01]  /*9a560*/  NOP ;  /* 0x0000000000007918 */ /* 0x000fc20000000000 */
        /* <DEDUP_REMOVED lines=40> */
[----:B------:R-:W3:Y:S04]  /*9a7f0*/  LDL.LU R5, [R1+0x2144] ;  /* 0x0021440001057983 */ /* 0x000ee80000300800 */
[----:B------:R-:W3:Y:S04]  /*9a800*/  LDL.LU R58, [R1+0x2150] ;  /* 0x00215000013a7983 */ /* 0x000ee80000300800 */
[----:B----4-:R-:W3:Y:S04]  /*9a810*/  LDL.LU R6, [R1+0x214c] ;  /* 0x00214c0001067983 */ /* 0x010ee80000300800 */
[----:B------:R-:W4:Y:S04]  /*9a820*/  LDL.LU R59, [R1+0x2158] ;  /* 0x00215800013b7983 */ /* 0x000f280000300800 */
[----:B------:R-:W4:Y:S04]  /*9a830*/  LDL.LU R7, [R1+0x2154] ;  /* 0x0021540001077983 */ /* 0x000f280000300800 */
[----:B------:R-:W-:Y:S04]  /*9a840*/  STL.64 [R1+0x85d8], R42 ;  /* 0x0085d82a01007387 */ /* 0x000fe80000100a00 */
[----:B------:R0:W-:Y:S04]  /*9a850*/  STL.64 [R1+0x85d0], R40 ;  /* 0x0085d02801007387 */ /* 0x0001e80000100a00 */
[----:B0-----:R-:W3:Y:S04]  /*9a860*/  LDL.LU R40, [R1+0xfc0] ;  /* 0x000fc00001287983 */ /* 0x001ee80000300800 */
[----:B------:R-:W3:Y:S04]  /*9a870*/  LDL.LU R41, [R1+0xfc4] ;  /* 0x000fc40001297983 */ /* 0x000ee80000300800 */
[----:B------:R-:W3:Y:S04]  /*9a880*/  LDL.LU R42, [R1+0xfc8] ;  /* 0x000fc800012a7983 */ /* 0x000ee80000300800 */
[----:B------:R-:W3:Y:S01]  /*9a890*/  LDL.LU R43, [R1+0xfcc] ;  /* 0x000fcc00012b7983 */ /* 0x000ee20000300800 */
[C---:B--2---:R-:W-:Y:S06]  /*9a8a0*/  HMMA.16816.F32 R28, R32.reuse, R38, R28 ;  /* 0x00000026201c723c */ /* 0x044fec000000181c */
[----:B------:R-:W-:-:S15]  /*9a8b0*/  HMMA.16816.F32 R8, R32, R2, R8 ;  /* 0x000000022008723c */ /* 0x000fde0000001808 */
[----:B------:R-:W-:-:S02]  /*9a8c0*/  NOP ;  /* 0x0000000000007918 */ /* 0x000fc40000000000 */
        /* <DEDUP_REMOVED lines=9> */
[----:B------:R-:W3:Y:S04]  /*9a960*/  LDL.LU R39, [R1+0xfbc] ;  /* 0x000fbc0001277983 */ /* 0x000ee80000300800 */
[----:B------:R-:W-:Y:S04]  /*9a970*/  STL.64 [R1+0x9a0], R8 ;  /* 0x0009a00801007387 */ /* 0x000fe80000100a00 */
[----:B------:R0:W-:Y:S04]  /*9a980*/  STL.64 [R1+0x9a8], R10 ;  /* 0x0009a80a01007387 */ /* 0x0001e80000100a00 */
[----:B0-----:R-:W2:Y:S04]  /*9a990*/  LDL.LU.64 R10, [R1+0x86d0] ;  /* 0x0086d000010a7983 */ /* 0x001ea80000300a00 */
[----:B------:R-:W4:Y:S01]  /*9a9a0*/  LDL.LU.64 R8, [R1+0x86c8] ;  /* 0x0086c80001087983 */ /* 0x000f220000300a00 */
        /* <DEDUP_REMOVED lines=61> */
[----:B------:R0:W-:Y:S04]  /*9ad80*/  STL.64 [R1+0xa80], R8 ;  /* 0x000a800801007387 */ /* 0x0001e80000100a00 */
[----:B------:R1:W-:Y:S04]  /*9ad90*/  STL.64 [R1+0xa88], R10 ;  /* 0x000a880a01007387 */ /* 0x0003e80000100a00 */
        /* <DEDUP_REMOVED lines=9> */
[----:B------:R-:W3:Y:S01]  /*9ae30*/  LDL.LU R15, [R1+0x119c] ;  /* 0x00119c00010f7983 */ /* 0x000ee20000300800 */
[----:B------:R-:W-:-:S02]  /*9ae40*/  IMAD.MOV.U32 R23, RZ, RZ, R0 ;  /* 0x000000ffff177224 */ /* 0x000fc400078e0000 */
[----:B------:R-:W-:Y:S02]  /*9ae50*/  IMAD.MOV.U32 R20, RZ, RZ, R31 ;  /* 0x000000ffff147224 */ /* 0x000fe400078e001f */
[----:B------:R-:W-:Y:S01]  /*9ae60*/  IMAD.MOV.U32 R21, RZ, RZ, R30 ;  /* 0x000000ffff157224 */ /* 0x000fe200078e001e */
[----:B---3--:R-:W-:Y:S04]  /*9ae70*/  STL.64 [R1+0x8658], R14 ;  /* 0x0086580e01007387 */ /* 0x008fe80000100a00 */
[----:B--2---:R0:W-:Y:S04]  /*9ae80*/  STL.64 [R1+0x8650], R12 ;  /* 0x0086500c01007387 */ /* 0x0041e80000100a00 */
[----:B------:R-:W2:Y:S04]  /*9ae90*/  LDL.LU R16, [R1+0x11a0] ;  /* 0x0011a00001107983 */ /* 0x000ea80000300800 */
[----:B------:R-:W2:Y:S04]  /*9aea0*/  LDL.LU R17, [R1+0x11a4] ;  /* 0x0011a40001117983 */ /* 0x000ea80000300800 */
[----:B------:R-:W2:Y:S04]  /*9aeb0*/  LDL.LU R18, [R1+0x11a8] ;  /* 0x0011a80001127983 */ /* 0x000ea80000300800 */
[----:B------:R-:W2:Y:S04]  /*9aec0*/  LDL.LU R19, [R1+0x11ac] ;  /* 0x0011ac0001137983 */ /* 0x000ea80000300800 */
[----:B------:R-:W3:Y:S04]  /*9aed0*/  LDL.LU R22, [R1] ;  /* 0x0000000001167983 */ /* 0x000ee80000300800 */
        /* <DEDUP_REMOVED lines=15> */
[----:B------:R-:W-:-:S03]  /*9afd0*/  IMAD R6, R6, 0x100, R58 ;  /* 0x0000010006067824 */ /* 0x000fc600078e023a */
[----:B0-----:R-:W4:Y:S01]  /*9afe0*/  LDL.LU R12, [R1+0x1210] ;  /* 0x00121000010c7983 */ /* 0x001f220000300800 */
[----:B------:R-:W-:-:S03]  /*9aff0*/  IMAD R7, R7, 0x100, R59 ;  /* 0x0000010007077824 */ /* 0x000fc600078e023b */
        /* <DEDUP_REMOVED lines=9> */
[----:B------:R-:W4:Y:S01]  /*9b090*/  LDL.LU R11, [R1+0x120c] ;  /* 0x00120c00010b7983 */ /* 0x000f220000300800 */
[----:B------:R-:W-:-:S03]  /*9b0a0*/  IMAD R5, R5, 0x100, R57 ;  /* 0x0000010005057824 */ /* 0x000fc600078e0239 */
[----:B------:R-:W4:Y:S04]  /*9b0b0*/  LDL.LU R52, [R1+0x11e0] ;  /* 0x0011e00001347983 */ /* 0x000f280000300800 */
[----:B------:R-:W4:Y:S04]  /*9b0c0*/  LDL.LU R53, [R1+0x11e4] ;  /* 0x0011e40001357983 */ /* 0x000f280000300800 */
[----:B------:R-:W4:Y:S04]  /*9b0d0*/  LDL.LU R54, [R1+0x11e8] ;  /* 0x0011e80001367983 */ /* 0x000f280000300800 */
[----:B------:R-:W4:Y:S01]  /*9b0e0*/  LDL.LU R55, [R1+0x11ec] ;  /* 0x0011ec0001377983 */ /* 0x000f220000300800 */
[----:B--2---:R-:W-:-:S02]  /*9b0f0*/  IMAD.MOV.U32 R57, RZ, RZ, R31 ;  /* 0x000000ffff397224 */ /* 0x004fc400078e001f */
[----:B---3--:R-:W-:Y:S02]  /*9b100*/  IMAD.MOV.U32 R56, RZ, RZ, R30 ;  /* 0x000000ffff387224 */ /* 0x008fe400078e001e */
        /* <DEDUP_REMOVED lines=27> */
[----:B------:R-:W2:Y:S04]  /*9b2c0*/  LDL.LU.64 R12, [R1+0x8650] ;  /* 0x00865000010c7983 */ /* 0x000ea80000300a00 */
[----:B----4-:R0:W-:Y:S04]  /*9b2d0*/  STL.64 [R1+0x85b8], R38 ;  /* 0x0085b82601007387 */ /* 0x0101e80000100a00 */
[----:B0-----:R-:W4:Y:S04]  /*9b2e0*/  LDL.LU R38, [R1+0x10] ;  /* 0x0000100001267983 */ /* 0x001f280000300800 */
[----:B------:R0:W-:Y:S04]  /*9b2f0*/  STL.64 [R1+0x85b0], R36 ;  /* 0x0085b02401007387 */ /* 0x0001e80000100a00 */
[----:B0-----:R-:W3:Y:S02]  /*9b300*/  LDL.64 R36, [R1+0x20] ;  /* 0x0000200001247983 */ /* 0x001ee40000100a00 */
[----:B---3--:R-:W-:Y:S02]  /*9b310*/  HMMA.16816.F32 R32, R32, R36, R8 ;  /* 0x000000242020723c */ /* 0x008fe40000001808 */
[----:B------:R-:W3:Y:S04]  /*9b320*/  LDL.LU.64 R10, [R1+0x8648] ;  /* 0x00864800010a7983 */ /* 0x000ee80000300a00 */
[----:B------:R-:W3:-:S15]  /*9b330*/  LDL.LU.64 R8, [R1+0x8640] ;  /* 0x0086400001087983 */ /* 0x000ede0000300a00 */
[----:B------:R-:W-:-:S02]  /*9b340*/  NOP ;  /* 0x0000000000007918 */ /* 0x000fc40000000000 */
[----:B------:R0:W-:Y:S04]  /*9b350*/  STL.64 [R1+0xc90], R32 ;  /* 0x000c902001007387 */ /* 0x0001e80000100a00 */
[----:B------:R1:W-:Y:S04]  /*9b360*/  STL.64 [R1+0xc98], R34 ;  /* 0x000c982201007387 */ /* 0x0003e80000100a00 */
[----:B0-----:R-:W2:Y:S04]  /*9b370*/  LDL.LU R32, [R1+0x1020] ;  /* 0x0010200001207983 */ /* 0x001ea80000300800 */
[----:B------:R-:W2:Y:S04]  /*9b380*/  LDL.LU R33, [R1+0x1024] ;  /* 0x0010240001217983 */ /* 0x000ea80000300800 */
[----:B-1----:R-:W4:Y:S04]  /*9b390*/  LDL.LU R34, [R1+0x1028] ;  /* 0x0010280001227983 */ /* 0x002f280000300800 */
[----:B------:R-:W4:Y:S01]  /*9b3a0*/  LDL.LU R35, [R1+0x102c] ;  /* 0x00102c0001237983 */ /* 0x000f220000300800 */
[----:B------:R-:W-:-:S02]  /*9b3b0*/  F2FP.F16.E5M2.UNPACK_B R4, R4 ;  /* 0x00000004ff04723e */ /* 0x000fc400020004ff */
[----:B------:R-:W-:Y:S02]  /*9b3c0*/  F2FP.F16.E5M2.UNPACK_B R5, R5 ;  /* 0x00000005ff05723e */ /* 0x000fe400020004ff */
[----:B------:R-:W-:Y:S02]  /*9b3d0*/  F2FP.F16.E5M2.UNPACK_B R6, R6 ;  /* 0x00000006ff06723e */ /* 0x000fe400020004ff */
[----:B------:R-:W-:-:S07]  /*9b3e0*/  F2FP.F16.E5M2.UNPACK_B R7, R7 ;  /* 0x00000007ff07723e */ /* 0x000fce00020004ff */
[C---:B------:R-:W-:Y:S06]  /*9b3f0*/  HMMA.16816.F32 R48, R4.reuse, R56, R48 ;  /* 0x000000380430723c */ /* 0x040fec0000001830 */
[C---:B------:R-:W-:Y:S01]  /*9b400*/  HMMA.16816.F32 R56, R4.reuse, R58, R52 ;  /* 0x0000003a0438723c */ /* 0x040fe20000001834 */
[----:B----4-:R-:W-:Y:S04]  /*9b410*/  STL.64 [R1+0x85c8], R34 ;  /* 0x0085c82201007387 */ /* 0x010fe80000100a00 */
[----:B--2---:R0:W-:Y:S04]  /*9b420*/  STL.64 [R1+0x85c0], R32 ;  /* 0x0085c02001007387 */ /* 0x0041e80000100a00 */
[----:B0-----:R-:W2:Y:S04]  /*9b430*/  LDL.LU R32, [R1+0x11d0] ;  /* 0x0011d00001207983 */ /* 0x001ea80000300800 */
[----:B------:R-:W2:Y:S04]  /*9b440*/  LDL.LU R33, [R1+0x11d4] ;  /* 0x0011d40001217983 */ /* 0x000ea80000300800 */
[----:B------:R-:W2:Y:S04]  /*9b450*/  LDL.LU R34, [R1+0x11d8] ;  /* 0x0011d80001227983 */ /* 0x000ea80000300800 */
[----:B------:R-:W2:Y:S04]  /*9b460*/  LDL.LU R35, [R1+0x11dc] ;  /* 0x0011dc0001237983 */ /* 0x000ea80000300800 */
        /* <DEDUP_REMOVED lines=8> */
[----:B0-----:R-:W3:Y:S04]  /*9b4f0*/  LDL.LU.64 R58, [R1+0x8618] ;  /* 0x00861800013a7983 */ /* 0x001ee80000300a00 */
[----:B------:R-:W4:Y:S01]  /*9b500*/  LDL.LU.64 R56, [R1+0x8610] ;  /* 0x0086100001387983 */ /* 0x000f220000300a00 */
[----:B------:R-:W-:Y:S01]  /*9b510*/  IMAD.MOV.U32 R39, RZ, RZ, R0 ;  /* 0x000000ffff277224 */ /* 0x000fe200078e0000 */
[C---:B------:R-:W-:Y:S06]  /*9b520*/  HMMA.16816.F32 R28, R4.reuse, R20, R28 ;  /* 0x00000014041c723c */ /* 0x040fec000000181c */
[C---:B------:R-:W-:Y:S06]  /*9b530*/  HMMA.16816.F32 R20, R4.reuse, R22, R24 ;  /* 0x000000160414723c */ /* 0x040fec0000001818 */
[C---:B------:R-:W-:Y:S06]  /*9b540*/  HMMA.16816.F32 R16, R4.reuse, R60, R16 ;  /* 0x0000003c0410723c */ /* 0x040fec0000001810 */
[----:B--2---:R-:W-:-:S15]  /*9b550*/  HMMA.16816.F32 R32, R4, R38, R32 ;  /* 0x000000260420723c */ /* 0x004fde0000001820 */
[----:B------:R-:W-:-:S08]  /*9b560*/  NOP ;  /* 0x0000000000007918 */ /* 0x000fd00000000000 */
[----:B------:R-:W-:Y:S04]  /*9b570*/  STL.64 [R1+0xc60], R32 ;  /* 0x000c602001007387 */ /* 0x000fe80000100a00 */
[----:B------:R-:W-:Y:S04]  /*9b580*/  STL.64 [R1+0xc68], R34 ;  /* 0x000c682201007387 */ /* 0x000fe80000100a00 */
[----:B------:R-:W-:Y:S04]  /*9b590*/  STL.64 [R1+0xc50], R28 ;  /* 0x000c501c01007387 */ /* 0x000fe80000100a00 */
[----:B------:R-:W-:Y:S01]  /*9b5a0*/  STL.64 [R1+0xc58], R30 ;  /* 0x000c581e01007387 */ /* 0x000fe20000100a00 */
[C---:B---3--:R-:W-:Y:S06]  /*9b5b0*/  HMMA.16816.F32 R12, R4.reuse, R58, R12 ;  /* 0x0000003a040c723c */ /* 0x048fec000000180c */
[C---:B----4-:R-:W-:Y:S01]  /*9b5c0*/  HMMA.16816.F32 R8, R4.reuse, R56, R8 ;  /* 0x000000380408723c */ /* 0x050fe20000001808 */
[----:B------:R-:W-:Y:S04]  /*9b5d0*/  STL.64 [R1+0xc40], R20 ;  /* 0x000c401401007387 */ /* 0x000fe80000100a00 */
[----:B------:R-:W-:Y:S04]  /*9b5e0*/  STL.64 [R1+0xc48], R22 ;  /* 0x000c481601007387 */ /* 0x000fe80000100a00 */
[----:B------:R-:W-:Y:S04]  /*9b5f0*/  STL.64 [R1+0xc30], R16 ;  /* 0x000c301001007387 */ /* 0x000fe80000100a00 */
[----:B------:R0:W-:Y:S04]  /*9b600*/  STL.64 [R1+0xc38], R18 ;  /* 0x000c381201007387 */ /* 0x0001e80000100a00 */
[----:B------:R-:W2:Y:S04]  /*9b610*/  LDL.LU R56, [R1+0x1030] ;  /* 0x0010300001387983 */ /* 0x000ea80000300800 */
[----:B------:R-:W-:Y:S04]  /*9b620*/  STL.64 [R1+0xc20], R12 ;  /* 0x000c200c01007387 */ /* 0x000fe80000100a00 */
[----:B------:R-:W-:Y:S04]  /*9b630*/  STL.64 [R1+0xc28], R14 ;  /* 0x000c280e01007387 */ /* 0x000fe80000100a00 */
[----:B------:R-:W-:Y:S04]  /*9b640*/  STL.64 [R1+0xc10], R8 ;  /* 0x000c100801007387 */ /* 0x000fe80000100a00 */
[----:B------:R1:W-:Y:S04]  /*9b650*/  STL.64 [R1+0xc18], R10 ;  /* 0x000c180a01007387 */ /* 0x0003e80000100a00 */
[----:B------:R-:W2:Y:S04]  /*9b660*/  LDL.LU R57, [R1+0x1034] ;  /* 0x0010340001397983 */ /* 0x000ea80000300800 */
[----:B------:R-:W3:Y:S04]  /*9b670*/  LDL.LU R58, [R1+0x1038] ;  /* 0x00103800013a7983 */ /* 0x000ee80000300800 */
[----:B------:R-:W3:Y:S01]  /*9b680*/  LDL.LU R59, [R1+0x103c] ;  /* 0x00103c00013b7983 */ /* 0x000ee20000300800 */
[C---:B0-----:R-:W-:Y:S06]  /*9b690*/  HMMA.16816.F32 R16, R4.reuse, R54, R40 ;  /* 0x000000360410723c */ /* 0x041fec0000001828 */
[----:B-1----:R-:W-:Y:S01]  /*9b6a0*/  HMMA.16816.F32 R8, R4, R52, R44 ;  /* 0x000000340408723c */ /* 0x002fe2000000182c */
[----:B---3--:R-:W-:Y:S04]  /*9b6b0*/  STL.64 [R1+0x85e8], R58 ;  /* 0x0085e83a01007387 */ /* 0x008fe80000100a00 */
[----:B--2---:R-:W-:Y:S04]  /*9b6c0*/  STL.64 [R1+0x85e0], R56 ;  /* 0x0085e03801007387 */ /* 0x004fe80000100a00 */
[----:B------:R-:W2:Y:S08]  /*9b6d0*/  LDL.LU R12, [R1+0x10c0] ;  /* 0x0010c000010c7983 */ /* 0x000eb00000300800 */
[----:B------:R-:W-:Y:S04]  /*9b6e0*/  STL.64 [R1+0xc00], R16 ;  /* 0x000c001001007387 */ /* 0x000fe80000100a00 */
[----:B------:R-:W-:Y:S04]  /*9b6f0*/  STL.64 [R1+0xc08], R18 ;  /* 0x000c081201007387 */ /* 0x000fe80000100a00 */
[----:B------:R-:W-:Y:S04]  /*9b700*/  STL.64 [R1+0xbf0], R8 ;  /* 0x000bf00801007387 */ /* 0x000fe80000100a00 */
[----:B------:R-:W-:Y:S04]  /*9b710*/  STL.64 [R1+0xbf8], R10 ;  /* 0x000bf80a01007387 */ /* 0x000fe80000100a00 */
[----:B------:R-:W2:Y:S04]  /*9b720*/  LDL.LU R13, [R1+0x10c4] ;  /* 0x0010c400010d7983 */ /* 0x000ea80000300800 */
[----:B------:R-:W3:Y:S04]  /*9b730*/  LDL.LU R14, [R1+0x10c8] ;  /* 0x0010c800010e7983 */ /* 0x000ee80000300800 */
[----:B------:R-:W3:Y:S01]  /*9b740*/  LDL.LU R15, [R1+0x10cc] ;  /* 0x0010cc00010f7983 */ /* 0x000ee20000300800 */
[----:B------:R-:W-:-:S03]  /*9b750*/  IMAD.MOV.U32 R0, RZ, RZ, R36 ;  /* 0x000000ffff007224 */ /* 0x000fc600078e0024 */
        /* <DEDUP_REMOVED lines=51> */
[----:B----4-:R-:W-:-:S15]  /*9ba90*/  HMMA.16816.F32 R48, R4, R48, R44 ;  /* 0x000000300430723c */ /* 0x010fde000000182c */
[----:B------:R-:W-:-:S02]  /*9baa0*/  NOP ;  /* 0x0000000000007918 */ /* 0x000fc40000000000 */
[----:B------:R-:W-:Y:S04]  /*9bab0*/  STL.64 [R1+0xbd0], R12 ;  /* 0x000bd00c01007387 */ /* 0x000fe80000100a00 */
[----:B------:R0:W-:Y:S04]  /*9bac0*/  STL.64 [R1+0xbd8], R14 ;  /* 0x000bd80e01007387 */ /* 0x0001e80000100a00 */
[----:B0-----:R-:W2:Y:S04]  /*9bad0*/  LDL.LU.64 R14, [R1+0x8608] ;  /* 0x00860800010e7983 */ /* 0x001ea80000300a00 */
[----:B------:R-:W2:Y:S04]  /*9bae0*/  LDL.LU.64 R12, [R1+0x8600] ;  /* 0x00860000010c7983 */ /* 0x000ea80000300a00 */
[----:B------:R-:W3:Y:S04]  /*9baf0*/  LDL.LU.64 R46, [R1+0x85f8] ;  /* 0x0085f800012e7983 */ /* 0x000ee80000300a00 */
[----:B------:R-:W4:Y:S04]  /*9bb00*/  LDL.LU.64 R44, [R1+0x85f0] ;  /* 0x0085f000012c7983 */ /* 0x000f280000300a00 */
[----:B------:R0:W-:Y:S04]  /*9bb10*/  STL.64 [R1+0xbc0], R48 ;  /* 0x000bc03001007387 */ /* 0x0001e80000100a00 */
[----:B------:R1:W-:Y:S04]  /*9bb20*/  STL.64 [R1+0xbc8], R50 ;  /* 0x000bc83201007387 */ /* 0x0003e80000100a00 */
[----:B0-----:R-:W2:Y:S04]  /*9bb30*/  LDL.LU R48, [R1+0x1050] ;  /* 0x0010500001307983 */ /* 0x001ea80000300800 */
[----:B------:R-:W2:Y:S04]  /*9bb40*/  LDL.LU R49, [R1+0x1054] ;  /* 0x0010540001317983 */ /* 0x000ea80000300800 */
[----:B-1----:R-:W2:Y:S04]  /*9bb50*/  LDL.LU R50, [R1+0x1058] ;  /* 0x0010580001327983 */ /* 0x002ea80000300800 */
[----:B------:R-:W2:Y:S01]  /*9bb60*/  LDL.LU R51, [R1+0x105c] ;  /* 0x00105c0001337983 */ /* 0x000ea20000300800 */
[C---:B---3--:R-:W-:Y:S06]  /*9bb70*/  HMMA.16816.F32 R56, R4.reuse, R46, R56 ;  /* 0x0000002e0438723c */ /* 0x048fec0000001838 */
[----:B----4-:R-:W-:-:S15]  /*9bb80*/  HMMA.16816.F32 R44, R4, R44, R40 ;  /* 0x0000002c042c723c */ /* 0x010fde0000001828 */
[----:B------:R-:W-:-:S02]  /*9bb90*/  NOP ;  /* 0x0000000000007918 */ /* 0x000fc40000000000 */
[----:B------:R-:W-:Y:S04]  /*9bba0*/  STL.64 [R1+0xbb0], R56 ;  /* 0x000bb03801007387 */ /* 0x000fe80000100a00 */
[----:B------:R0:W-:Y:S04]  /*9bbb0*/  STL.64 [R1+0xbb8], R58 ;  /* 0x000bb83a01007387 */ /* 0x0001e80000100a00 */
[----:B0-----:R-:W3:Y:S04]  /*9bbc0*/  LDL.LU.64 R58, [R1+0x85e8] ;  /* 0x0085e800013a7983 */ /* 0x001ee80000300a00 */
[----:B------:R-:W3:Y:S04]  /*9bbd0*/  LDL.LU.64 R56, [R1+0x85e0] ;  /* 0x0085e00001387983 */ /* 0x000ee80000300a00 */
[----:B------:R-:W4:Y:S04]  /*9bbe0*/  LDL.LU.64 R42, [R1+0x85d8] ;  /* 0x0085d800012a7983 */ /* 0x000f280000300a00 */
[----:B------:R-:W2:Y:S04]  /*9bbf0*/  LDL.LU.64 R40, [R1+0x85d0] ;  /* 0x0085d00001287983 */ /* 0x000ea80000300a00 */
[----:B------:R0:W-:Y:S04]  /*9bc00*/  STL.64 [R1+0xba0], R44 ;  /* 0x000ba02c01007387 */ /* 0x0001e80000100a00 */
[----:B------:R1:W-:Y:S04]  /*9bc10*/  STL.64 [R1+0xba8], R46 ;  /* 0x000ba82e01007387 */ /* 0x0003e80000100a00 */
[----:B0-----:R-:W3:Y:S04]  /*9bc20*/  LDL.LU R44, [R1+0x1060] ;  /* 0x00106000012c7983 */ /* 0x001ee80000300800 */
[----:B------:R-:W3:Y:S04]  /*9bc30*/  LDL.LU R45, [R1+0x1064] ;  /* 0x00106400012d7983 */ /* 0x000ee80000300800 */
[----:B-1----:R-:W3:Y:S04]  /*9bc40*/  LDL.LU R46, [R1+0x1068] ;  /* 0x00106800012e7983 */ /* 0x002ee80000300800 */
[----:B------:R-:W3:Y:S01]  /*9bc50*/  LDL.LU R47, [R1+0x106c] ;  /* 0x00106c00012f7983 */ /* 0x000ee20000300800 */
[C---:B----4-:R-:W-:Y:S06]  /*9bc60*/  HMMA.16816.F32 R32, R4.reuse, R42, R32 ;  /* 0x0000002a0420723c */ /* 0x050fec0000001820 */
[----:B--2---:R-:W-:-:S15]  /*9bc70*/  HMMA.16816.F32 R40, R4, R40, R36 ;  /* 0x000000280428723c */ /* 0x004fde0000001824 */
[----:B------:R-:W-:-:S02]  /*9bc80*/  NOP ;  /* 0x0000000000007918 */ /* 0x000fc40000000000 */
[----:B------:R-:W-:Y:S04]  /*9bc90*/  STL.64 [R1+0xb90], R32 ;  /* 0x000b902001007387 */ /* 0x000fe80000100a00 */
[----:B------:R0:W-:Y:S04]  /*9bca0*/  STL.64 [R1+0xb98], R34 ;  /* 0x000b982201007387 */ /* 0x0001e80000100a00 */
[----:B0-----:R-:W2:Y:S04]  /*9bcb0*/  LDL.LU.64 R34, [R1+0x85c8] ;  /* 0x0085c80001227983 */ /* 0x001ea80000300a00 */
[----:B------:R-:W2:Y:S04]  /*9bcc0*/  LDL.LU.64 R32, [R1+0x85c0] ;  /* 0x0085c00001207983 */ /* 0x000ea80000300a00 */
[----:B------:R-:W4:Y:S01]  /*9bcd0*/  LDL.LU.64 R38, [R1+0x85b8] ;  /* 0x0085b80001267983 */ /* 0x000f220000300a00 */
[C---:B------:R-:W-:Y:S03]  /*9bce0*/  HMMA.16816.F32 R8, R4.reuse, R2, R8 ;  /* 0x000000020408723c */ /* 0x040fe60000001808 */
[----:B------:R-:W2:Y:S04]  /*9bcf0*/  LDL.LU.64 R36, [R1+0x85b0] ;  /* 0x0085b00001247983 */ /* 0x000ea80000300a00 */
[----:B------:R0:W-:Y:S04]  /*9bd00*/  STL.64 [R1+0xb80], R40 ;  /* 0x000b802801007387 */ /* 0x0001e80000100a00 */
[----:B------:R1:W-:Y:S04]  /*9bd10*/  STL.64 [R1+0xb88], R42 ;  /* 0x000b882a01007387 */ /* 0x0003e80000100a00 */
[----:B0-----:R-:W3:Y:S04]  /*9bd20*/  LDL.LU R40, [R1+0x1070] ;  /* 0x0010700001287983 */ /* 0x001ee80000300800 */
[----:B------:R-:W3:Y:S04]  /*9bd30*/  LDL.LU R41, [R1+0x1074] ;  /* 0x0010740001297983 */ /* 0x000ee80000300800 */
[----:B-1----:R-:W3:Y:S04]  /*9bd40*/  LDL.LU R42, [R1+0x1078] ;  /* 0x00107800012a7983 */ /* 0x002ee80000300800 */
[----:B------:R-:W3:Y:S01]  /*9bd50*/  LDL.LU R43, [R1+0x107c] ;  /* 0x00107c00012b7983 */ /* 0x000ee20000300800 */
        /* <DEDUP_REMOVED lines=9> */
[----:B------:R-:W2:Y:S02]  /*9bdf0*/  LDL.LU.64 R8, [R1+0x8590] ;  /* 0x0085900001087983 */ /* 0x000ea40000300a00 */
[C---:B--2---:R-:W-:Y:S06]  /*9be00*/  HMMA.16816.F32 R24, R4.reuse, R8, R24 ;  /* 0x000000080418723c */ /* 0x044fec0000001818 */
[----:B---3--:R-:W-:-:S15]  /*9be10*/  HMMA.16816.F32 R8, R4, R10, R12 ;  /* 0x0000000a0408723c */ /* 0x008fde000000180c */
[----:B------:R-:W-:-:S02]  /*9be20*/  NOP ;  /* 0x0000000000007918 */ /* 0x000fc40000000000 */
[----:B------:R-:W-:Y:S04]  /*9be30*/  STL.64 [R1+0xb50], R24 ;  /* 0x000b501801007387 */ /* 0x000fe80000100a00 */
[----:B------:R0:W-:Y:S04]  /*9be40*/  STL.64 [R1+0xb58], R26 ;  /* 0x000b581a01007387 */ /* 0x0001e80000100a00 */
[----:B0-----:R-:W2:Y:S04]  /*9be50*/  LDL.LU.64 R26, [R1+0x8588] ;  /* 0x00858800011a7983 */ /* 0x001ea80000300a00 */
        /* <DEDUP_REMOVED lines=9> */
[C---:B--2---:R-:W-:Y:S06]  /*9bef0*/  HMMA.16816.F32 R20, R4.reuse, R12, R20 ;  /* 0x0000000c0414723c */ /* 0x044fec0000001814 */
[----:B----4-:R-:W-:-:S15]  /*9bf00*/  HMMA.16816.F32 R12, R4, R14, R16 ;  /* 0x0000000e040c723c */ /* 0x010fde0000001810 */
[----:B------:R-:W-:-:S02]  /*9bf10*/  NOP ;  /* 0x0000000000007918 */ /* 0x000fc40000000000 */
[----:B------:R-:W-:Y:S04]  /*9bf20*/  STL.64 [R1+0xb30], R20 ;  /* 0x000b301401007387 */ /* 0x000fe80000100a00 */
[----:B------:R0:W-:Y:S04]  /*9bf30*/  STL.64 [R1+0xb38], R22 ;  /* 0x000b381601007387 */ /* 0x0001e80000100a00 */
[----:B0-----:R-:W2:Y:S04]  /*9bf40*/  LDL.LU.64 R22, [R1+0x8568] ;  /* 0x0085680001167983 */ /* 0x001ea80000300a00 */
[----:B------:R-:W4:Y:S04]  /*9bf50*/  LDL.LU.64 R20, [R1+0x8560] ;  /* 0x0085600001147983 */ /* 0x000f280000300a00 */
[----:B------:R-:W3:Y:S04]  /*9bf60*/  LDL.LU.64 R18, [R1+0x8558] ;  /* 0x0085580001127983 */ /* 0x000ee80000300a00 */
[----:B------:R-:W2:Y:S04]  /*9bf70*/  LDL.LU.64 R16, [R1+0x8550] ;  /* 0x0085500001107983 */ /* 0x000ea80000300a00 */
[----:B------:R0:W-:Y:S04]  /*9bf80*/  STL.64 [R1+0xb20], R12 ;  /* 0x000b200c01007387 */ /* 0x0001e80000100a00 */
[----:B------:R1:W-:Y:S04]  /*9bf90*/  STL.64 [R1+0xb28], R14 ;  /* 0x000b280e01007387 */ /* 0x0003e80000100a00 */
[----:B0-----:R-:W2:Y:S04]  /*9bfa0*/  LDL.LU R12, [R1+0x1090] ;  /* 0x00109000010c7983 */ /* 0x001ea80000300800 */
[----:B------:R-:W2:Y:S04]  /*9bfb0*/  LDL.LU R13, [R1+0x1094] ;  /* 0x00109400010d7983 */ /* 0x000ea80000300800 */
[----:B-1----:R-:W2:Y:S04]  /*9bfc0*/  LDL.LU R14, [R1+0x1098] ;  /* 0x00109800010e7983 */ /* 0x002ea80000300800 */
[----:B------:R-:W2:Y:S01]  /*9bfd0*/  LDL.LU R15, [R1+0x109c] ;  /* 0x00109c00010f7983 */ /* 0x000ea20000300800 */
[C---:B---3--:R-:W-:Y:S06]  /*9bfe0*/  HMMA.16816.F32 R8, R4.reuse, R18, R8 ;  /* 0x000000120408723c */ /* 0x048fec0000001808 */
[C---:B--2---:R-:W-:Y:S06]  /*9bff0*/  HMMA.16816.F32 R12, R4.reuse, R16, R12 ;  /* 0x00000010040c723c */ /* 0x044fec000000180c */
[----:B----4-:R-:W-:-:S15]  /*9c000*/  HMMA.16816.F32 R16, R4, R20, R40 ;  /* 0x000000140410723c */ /* 0x010fde0000001828 */
[----:B------:R-:W-:-:S02]  /*9c010*/  NOP ;  /* 0x0000000000007918 */ /* 0x000fc40000000000 */
[----:B------:R-:W-:Y:S04]  /*9c020*/  STL.64 [R1+0xb10], R12 ;  /* 0x000b100c01007387 */ /* 0x000fe80000100a00 */
[----:B------:R0:W-:Y:S04]  /*9c030*/  STL.64 [R1+0xb18], R14 ;  /* 0x000b180e01007387 */ /* 0x0001e80000100a00 */
[----:B------:R-:W-:Y:S04]  /*9c040*/  STL.64 [R1+0xb00], R8 ;  /* 0x000b000801007387 */ /* 0x000fe80000100a00 */
[----:B------:R1:W-:Y:S01]  /*9c050*/  STL.64 [R1+0xb08], R10 ;  /* 0x000b080a01007387 */ /* 0x0003e20000100a00 */
[C---:B0-----:R-:W-:Y:S06]  /*9c060*/  HMMA.16816.F32 R12, R4.reuse, R22, R44 ;  /* 0x00000016040c723c */ /* 0x041fec000000182c */
[----:B-1----:R-:W-:Y:S01]  /*9c070*/  HMMA.16816.F32 R8, R4, R24, R48 ;  /* 0x000000180408723c */ /* 0x002fe20000001830 */
[----:B------:R-:W-:Y:S04]  /*9c080*/  STL.64 [R1+0xaf0], R16 ;  /* 0x000af01001007387 */ /* 0x000fe80000100a00 */
[----:B------:R0:W-:-:S12]  /*9c090*/  STL.64 [R1+0xaf8], R18 ;  /* 0x000af81201007387 */ /* 0x0001d80000100a00 */
[----:B------:R-:W-:Y:S01]  /*9c0a0*/  STL.64 [R1+0xae0], R12 ;  /* 0x000ae00c01007387 */ /* 0x000fe20000100a00 */
[C---:B0-----:R-:W-:Y:S03]  /*9c0b0*/  HMMA.16816.F32 R16, R4.reuse, R26, R52 ;  /* 0x0000001a0410723c */ /* 0x041fe60000001834 */
[----:B------:R0:W-:Y:S04]  /*9c0c0*/  STL.64 [R1+0xae8], R14 ;  /* 0x000ae80e01007387 */ /* 0x0001e80000100a00 */
[----:B------:R-:W-:Y:S04]  /*9c0d0*/  STL.64 [R1+0xad0], R8 ;  /* 0x000ad00801007387 */ /* 0x000fe80000100a00 */
[----:B------:R1:W-:Y:S01]  /*9c0e0*/  STL.64 [R1+0xad8], R10 ;  /* 0x000ad80a01007387 */ /* 0x0003e20000100a00 */
[C---:B0-----:R-:W-:Y:S06]  /*9c0f0*/  HMMA.16816.F32 R12, R4.reuse, R28, R56 ;  /* 0x0000001c040c723c */ /* 0x041fec0000001838 */
[----:B-1----:R-:W-:Y:S05]  /*9c100*/  HMMA.16816.F32 R8, R4, R30, R32 ;  /* 0x0000001e0408723c */ /* 0x002fea0000001820 */
[----:B------:R0:W-:Y:S04]  /*9c110*/  STL.64 [R1+0xac0], R16 ;  /* 0x000ac01001007387 */ /* 0x0001e80000100a00 */
[----:B------:R1:W-:Y:S04]  /*9c120*/  STL.64 [R1+0xac8], R18 ;  /* 0x000ac81201007387 */ /* 0x0003e80000100a00 */
[----:B------:R-:W2:Y:S04]  /*9c130*/  LDL R60, [R1+0x15f8] ;  /* 0x0015f800013c7983 */ /* 0x000ea80000100800 */
[----:B------:R-:W-:Y:S04]  /*9c140*/  STL.64 [R1+0xab0], R12 ;  /* 0x000ab00c01007387 */ /* 0x000fe80000100a00 */
[----:B------:R-:W-:Y:S04]  /*9c150*/  STL.64 [R1+0xab8], R14 ;  /* 0x000ab80e01007387 */ /* 0x000fe80000100a00 */
[----:B------:R-:W3:Y:S04]  /*9c160*/  LDL.LU R52, [R1+0x12b0] ;  /* 0x0012b00001347983 */ /* 0x000ee80000300800 */
[----:B------:R-:W-:Y:S04]  /*9c170*/  STL.64 [R1+0xaa0], R8 ;  /* 0x000aa00801007387 */ /* 0x000fe80000100a00 */
[----:B------:R4:W-:Y:S04]  /*9c180*/  STL.64 [R1+0xaa8], R10 ;  /* 0x000aa80a01007387 */ /* 0x0009e80000100a00 */
[----:B------:R-:W3:Y:S04]  /*9c190*/  LDL.LU R53, [R1+0x12b4] ;  /* 0x0012b40001357983 */ /* 0x000ee80000300800 */
[----:B------:R-:W3:Y:S04]  /*9c1a0*/  LDL.LU R54, [R1+0x12b8] ;  /* 0x0012b80001367983 */ /* 0x000ee80000300800 */
[----:B------:R-:W3:Y:S04]  /*9c1b0*/  LDL.LU R55, [R1+0x12bc] ;  /* 0x0012bc0001377983 */ /* 0x000ee80000300800 */
[----:B------:R-:W2:Y:S04]  /*9c1c0*/  LDL.LU R44, [R1+0x1280] ;  /* 0x00128000012c7983 */ /* 0x000ea80000300800 */
[----:B------:R-:W2:Y:S04]  /*9c1d0*/  LDL.LU R45, [R1+0x1284] ;  /* 0x00128400012d7983 */ /* 0x000ea80000300800 */
[----:B------:R-:W2:Y:S04]  /*9c1e0*/  LDL.LU R46, [R1+0x1288] ;  /* 0x00128800012e7983 */ /* 0x000ea80000300800 */
[----:B------:R-:W2:Y:S04]  /*9c1f0*/  LDL.LU R47, [R1+0x128c] ;  /* 0x00128c00012f7983 */ /* 0x000ea80000300800 */
[----:B0-----:R-:W3:Y:S04]  /*9c200*/  LDL.LU R16, [R1+0x1230] ;  /* 0x0012300001107983 */ /* 0x001ee80000300800 */
[----:B------:R-:W3:Y:S04]  /*9c210*/  LDL.LU R17, [R1+0x1234] ;  /* 0x0012340001117983 */ /* 0x000ee80000300800 */
[----:B-1----:R-:W3:Y:S04]  /*9c220*/  LDL.LU R18, [R1+0x1238] ;  /* 0x0012380001127983 */ /* 0x002ee80000300800 */
[----:B------:R-:W3:Y:S04]  /*9c230*/  LDL.LU R19, [R1+0x123c] ;  /* 0x00123c0001137983 */ /* 0x000ee80000300800 */
[----:B------:R-:W2:Y:S04]  /*9c240*/  LDL.LU R24, [R1+0x1010] ;  /* 0x0010100001187983 */ /* 0x000ea80000300800 */
[----:B------:R-:W2:Y:S04]  /*9c250*/  LDL.LU R25, [R1+0x1014] ;  /* 0x0010140001197983 */ /* 0x000ea80000300800 */
[----:B------:R-:W2:Y:S04]  /*9c260*/  LDL.LU R26, [R1+0x1018] ;  /* 0x00101800011a7983 */ /* 0x000ea80000300800 */
[----:B------:R-:W2:Y:S04]  /*9c270*/  LDL.LU R27, [R1+0x101c] ;  /* 0x00101c00011b7983 */ /* 0x000ea80000300800 */
[----:B------:R-:W3:Y:S04]  /*9c280*/  LDL.LU R29, [R1+0x2160] ;  /* 0x00216000011d7983 */ /* 0x000ee80000300800 */
[----:B------:R-:W3:Y:S04]  /*9c290*/  LDL.LU R32, [R1+0x215c] ;  /* 0x00215c0001207983 */ /* 0x000ee80000300800 */
[----:B----4-:R-:W4:Y:S04]  /*9c2a0*/  LDL.LU R10, [R1+0x2168] ;  /* 0x00216800010a7983 */ /* 0x010f280000300800 */
[----:B------:R-:W4:Y:S01]  /*9c2b0*/  LDL.LU R33, [R1+0x2164] ;  /* 0x0021640001217983 */ /* 0x000f220000300800 */
[----:B------:R-:W-:-:S03]  /*9c2c0*/  IMAD.MOV.U32 R8, RZ, RZ, R0 ;  /* 0x000000ffff087224 */ /* 0x000fc600078e0000 */
[----:B------:R-:W4:Y:S04]  /*9c2d0*/  LDL.LU R11, [R1+0x2170] ;  /* 0x00217000010b7983 */ /* 0x000f280000300800 */
[----:B------:R-:W4:Y:S04]  /*9c2e0*/  LDL.LU R34, [R1+0x216c] ;  /* 0x00216c0001227983 */ /* 0x000f280000300800 */
[----:B------:R-:W4:Y:S04]  /*9c2f0*/  LDL.LU R2, [R1+0x2178] ;  /* 0x0021780001027983 */ /* 0x000f280000300800 */
[----:B------:R-:W4:Y:S04]  /*9c300*/  LDL.LU R35, [R1+0x2174] ;  /* 0x0021740001237983 */ /* 0x000f280000300800 */
[----:B------:R-:W2:Y:S04]  /*9c310*/  LDL.LU R0, [R1+0x8548] ;  /* 0x0085480001007983 */ /* 0x000ea80000300800 */
[----:B------:R-:W4:Y:S04]  /*9c320*/  LDL.LU R9, [R1+0x24] ;  /* 0x0000240001097983 */ /* 0x000f280000300800 */
[----:B------:R-:W4:Y:S04]  /*9c330*/  LDL R3, [R1+0x15a8] ;  /* 0x0015a80001037983 */ /* 0x000f280000100800 */
[----:B------:R-:W4:Y:S04]  /*9c340*/  LDL R38, [R1+0x15ac] ;  /* 0x0015ac0001267983 */ /* 0x000f280000100800 */
[----:B------:R-:W4:Y:S04]  /*9c350*/  LDL.LU R20, [R1+0x1220] ;  /* 0x0012200001147983 */ /* 0x000f280000300800 */
[----:B------:R-:W4:Y:S04]  /*9c360*/  LDL.LU R21, [R1+0x1224] ;  /* 0x0012240001157983 */ /* 0x000f280000300800 */
[----:B------:R-:W4:Y:S04]  /*9c370*/  LDL.LU R22, [R1+0x1228] ;  /* 0x0012280001167983 */ /* 0x000f280000300800 */
[----:B------:R-:W4:Y:S04]  /*9c380*/  LDL R39, [R1+0x15b8] ;  /* 0x0015b80001277983 */ /* 0x000f280000100800 */
[----:B------:R-:W4:Y:S04]  /*9c390*/  LDL R40, [R1+0x15bc] ;  /* 0x0015bc0001287983 */ /* 0x000f280000100800 */
[----:B------:R-:W4:Y:S01]  /*9c3a0*/  LDL R41, [R1+0x15c8] ;  /* 0x0015c80001297983 */ /* 0x000f220000100800 */
[----:B--2---:R-:W-:-:S03]  /*9c3b0*/  IMAD.MOV.U32 R23, RZ, RZ, R0 ;  /* 0x000000ffff177224 */ /* 0x004fc600078e0000 */
[----:B------:R-:W2:Y:S04]  /*9c3c0*/  LDL R0, [R1+0x15cc] ;  /* 0x0015cc0001007983 */ /* 0x000ea80000100800 */
[----:B------:R-:W2:Y:S04]  /*9c3d0*/  LDL.LU R12, [R1+0x1250] ;  /* 0x00125000010c7983 */ /* 0x000ea80000300800 */
[----:B------:R-:W2:Y:S04]  /*9c3e0*/  LDL.LU R13, [R1+0x1254] ;  /* 0x00125400010d7983 */ /* 0x000ea80000300800 */
[----:B------:R-:W2:Y:S04]  /*9c3f0*/  LDL.LU R14, [R1+0x1258] ;  /* 0x00125800010e7983 */ /* 0x000ea80000300800 */
[----:B------:R-:W2:Y:S04]  /*9c400*/  LDL.LU R15, [R1+0x125c] ;  /* 0x00125c00010f7983 */ /* 0x000ea80000300800 */
[----:B------:R-:W2:Y:S04]  /*9c410*/  LDL R42, [R1+0x15d8] ;  /* 0x0015d800012a7983 */ /* 0x000ea80000100800 */
[----:B------:R-:W2:Y:S04]  /*9c420*/  LDL R43, [R1+0x15dc] ;  /* 0x0015dc00012b7983 */ /* 0x000ea80000100800 */
[----:B------:R-:W2:Y:S04]  /*9c430*/  LDL R56, [R1+0x15e8] ;  /* 0x0015e80001387983 */ /* 0x000ea80000100800 */
[----:B------:R-:W2:Y:S04]  /*9c440*/  LDL R57, [R1+0x15ec] ;  /* 0x0015ec0001397983 */ /* 0x000ea80000100800 */
[----:B------:R-:W2:Y:S04]  /*9c450*/  LDL.LU R48, [R1+0x1290] ;  /* 0x0012900001307983 */ /* 0x000ea80000300800 */
[----:B------:R-:W2:Y:S04]  /*9c460*/  LDL.LU R49, [R1+0x1294] ;  /* 0x0012940001317983 */ /* 0x000ea80000300800 */
[----:B------:R-:W2:Y:S04]  /*9c470*/  LDL.LU R50, [R1+0x1298] ;  /* 0x0012980001327983 */ /* 0x000ea80000300800 */
[----:B------:R-:W2:Y:S01]  /*9c480*/  LDL.LU R51, [R1+0x129c] ;  /* 0x00129c0001337983 */ /* 0x000ea20000300800 */
[----:B------:R-:W-:Y:S01]  /*9c490*/  HMMA.16816.F32 R24, R4, R36, R24 ;  /* 0x000000240418723c */ /* 0x000fe20000001818 */
[----:B---3--:R-:W-:-:S02]  /*9c4a0*/  IMAD R32, R32, 0x100, R29 ;  /* 0x0000010020207824 */ /* 0x008fc400078e021d */
[----:B----4-:R-:W-:Y:S01]  /*9c4b0*/  IMAD R33, R33, 0x100, R10 ;  /* 0x0000010021217824 */ /* 0x010fe200078e020a */
[----:B------:R-:W3:Y:S02]  /*9c4c0*/  LDL R61, [R1+0x15fc] ;  /* 0x0015fc00013d7983 */ /* 0x000ee40000100800 */
[----:B------:R-:W-:Y:S01]  /*9c4d0*/  HMMA.16816.F32 R4, R4, R8, R20 ;  /* 0x000000080404723c */ /* 0x000fe20000001814 */
[----:B------:R-:W-:Y:S02]  /*9c4e0*/  IMAD R34, R34, 0x100, R11 ;  /* 0x0000010022227824 */ /* 0x000fe400078e020b */
[----:B------:R-:W-:Y:S01]  /*9c4f0*/  IMAD R35, R35, 0x100, R2 ;  /* 0x0000010023237824 */ /* 0x000fe200078e0202 */
[----:B------:R-:W-:Y:S01]  /*9c500*/  F2FP.F16.E5M2.UNPACK_B R2, R3 ;  /* 0x00000003ff02723e */ /* 0x000fe200020004ff */
[----:B------:R-:W4:Y:S01]  /*9c510*/  LDL R58, [R1+0x1608] ;  /* 0x00160800013a7983 */ /* 0x000f220000100800 */
[----:B------:R-:W-:Y:S02]  /*9c520*/  F2FP.F16.E5M2.UNPACK_B R32, R32 ;  /* 0x00000020ff20723e */ /* 0x000fe400020004ff */
[----:B------:R-:W-:Y:S01]  /*9c530*/  F2FP.F16.E5M2.UNPACK_B R33, R33 ;  /* 0x00000021ff21723e */ /* 0x000fe200020004ff */
[----:B------:R-:W4:Y:S01]  /*9c540*/  LDL R59, [R1+0x160c] ;  /* 0x00160c00013b7983 */ /* 0x000f220000100800 */
[----:B------:R-:W-:-:S02]  /*9c550*/  F2FP.F16.E5M2.UNPACK_B R34, R34 ;  /* 0x00000022ff22723e */ /* 0x000fc400020004ff */
[----:B------:R-:W-:Y:S02]  /*9c560*/  F2FP.F16.E5M2.UNPACK_B R35, R35 ;  /* 0x00000023ff23723e */ /* 0x000fe400020004ff */
[----:B------:R-:W-:-:S03]  /*9c570*/  F2FP.F16.E5M2.UNPACK_B R3, R38 ;  /* 0x00000026ff03723e */ /* 0x000fc600020004ff */
[----:B------:R-:W-:Y:S04]  /*9c580*/  STL.64 [R1+0xcc0], R24 ;  /* 0x000cc01801007387 */ /* 0x000fe80000100a00 */
[----:B------:R-:W-:Y:S04]  /*9c590*/  STL.64 [R1+0xcc8], R26 ;  /* 0x000cc81a01007387 */ /* 0x000fe80000100a00 */
[----:B------:R-:W-:Y:S04]  /*9c5a0*/  STL [R1+0x28], R2 ;  /* 0x0000280201007387 */ /* 0x000fe80000100800 */
[----:B------:R-:W-:Y:S04]  /*9c5b0*/  STL.64 [R1+0xcb0], R4 ;  /* 0x000cb00401007387 */ /* 0x000fe80000100a00 */
[----:B------:R0:W-:Y:S02]  /*9c5c0*/  STL.64 [R1+0xcb8], R6 ;  /* 0x000cb80601007387 */ /* 0x0001e40000100a00 */
[----:B0-----:R-:W-:Y:S01]  /*9c5d0*/  HMMA.16816.F32 R4, R32, R2, R16 ;  /* 0x000000022004723c */ /* 0x001fe20000001810 */
[----:B------:R-:W-:-:S02]  /*9c5e0*/  F2FP.F16.E5M2.UNPACK_B R8, R39 ;  /* 0x00000027ff08723e */ /* 0x000fc400020004ff */
[----:B------:R-:W-:-:S03]  /*9c5f0*/  F2FP.F16.E5M2.UNPACK_B R9, R40 ;  /* 0x00000028ff09723e */ /* 0x000fc600020004ff */
[----:B------:R2:W-:Y:S04]  /*9c600*/  STL [R1+0x2c], R3 ;  /* 0x00002c0301007387 */ /* 0x0005e80000100800 */
[----:B------:R-:W-:Y:S01]  /*9c610*/  STL [R1+0x18], R8 ;  /* 0x0000180801007387 */ /* 0x000fe20000100800 */
[----:B------:R-:W-:-:S12]  /*9c620*/  F2FP.F16.E5M2.UNPACK_B R2, R41 ;  /* 0x00000029ff02723e */ /* 0x000fd800020004ff */
[----:B------:R-:W-:Y:S04]  /*9c630*/  STL.64 [R1+0xd20], R4 ;  /* 0x000d200401007387 */ /* 0x000fe80000100a00 */
[----:B------:R0:W-:Y:S04]  /*9c640*/  STL.64 [R1+0xd28], R6 ;  /* 0x000d280601007387 */ /* 0x0001e80000100a00 */
[----:B------:R1:W-:Y:S01]  /*9c650*/  STL [R1+0x1c], R9 ;  /* 0x00001c0901007387 */ /* 0x0003e20000100800 */
[----:B--2---:R-:W-:Y:S01]  /*9c660*/  F2FP.F16.E5M2.UNPACK_B R3, R0 ;  /* 0x00000000ff03723e */ /* 0x004fe200020004ff */
[C---:B0-----:R-:W-:Y:S06]  /*9c670*/  HMMA.16816.F32 R4, R32.reuse, R8, R12 ;  /* 0x000000082004723c */ /* 0x041fec000000180c */
[----:B-1----:R-:W-:-:S15]  /*9c680*/  HMMA.16816.F32 R8, R32, R2, R44 ;  /* 0x000000022008723c */ /* 0x002fde000000182c */
[----:B------:R-:W-:-:S02]  /*9c690*/  NOP ;  /* 0x0000000000007918 */ /* 0x000fc40000000000 */
[----:B------:R0:W-:Y:S01]  /*9c6a0*/  STL.64 [R1+0xd80], R4 ;  /* 0x000d800401007387 */ /* 0x0001e20000100a00 */
[----:B------:R-:W-:-:S03]  /*9c6b0*/  IMAD.MOV.U32 R0, RZ, RZ, R7 ;  /* 0x000000ffff007224 */ /* 0x000fc600078e0007 */
[----:B------:R-:W-:Y:S04]  /*9c6c0*/  STL [R1+0xd88], R6 ;  /* 0x000d880601007387 */ /* 0x000fe80000100800 */
[----:B------:R-:W-:Y:S01]  /*9c6d0*/  STL [R1+0x10], R2 ;  /* 0x0000100201007387 */ /* 0x000fe20000100800 */
[----:B0-----:R-:W-:-:S03]  /*9c6e0*/  F2FP.F16.E5M2.UNPACK_B R4, R42 ;  /* 0x0000002aff04723e */ /* 0x001fc600020004ff */
[----:B------:R-:W-:Y:S01]  /*9c6f0*/  STL [R1+0x7e08], R0 ;  /* 0x007e080001007387 */ /* 0x000fe20000100800 */
[----:B------:R-:W-:-:S03]  /*9c700*/  F2FP.F16.E5M2.UNPACK_B R5, R43 ;  /* 0x0000002bff05723e */ /* 0x000fc600020004ff */
[----:B------:R-:W-:Y:S04]  /*9c710*/  STL [R1+0x14], R3 ;  /* 0x0000140301007387 */ /* 0x000fe80000100800 */
[----:B------:R-:W-:Y:S04]  /*9c720*/  STL [R1+0x8], R4 ;  /* 0x0000080401007387 */ /* 0x000fe80000100800 */
[----:B------:R-:W-:Y:S04]  /*9c730*/  STL.64 [R1+0xdd0], R8 ;  /* 0x000dd00801007387 */ /* 0x000fe80000100a00 */
[----:B------:R-:W-:Y:S04]  /*9c740*/  STL.64 [R1+0xdd8], R10 ;  /* 0x000dd80a01007387 */ /* 0x000fe80000100a00 */
[----:B------:R0:W-:Y:S02]  /*9c750*/  STL [R1+0xc], R5 ;  /* 0x00000c0501007387 */ /* 0x0001e40000100800 */
[----:B0-----:R-:W-:Y:S01]  /*9c760*/  HMMA.16816.F32 R4, R32, R4, R48 ;  /* 0x000000042004723c */ /* 0x001fe20000001830 */
[----:B------:R-:W-:-:S02]  /*9c770*/  F2FP.F16.E5M2.UNPACK_B R2, R56 ;  /* 0x00000038ff02723e */ /* 0x000fc400020004ff */
[----:B------:R-:W-:-:S03]  /*9c780*/  F2FP.F16.E5M2.UNPACK_B R3, R57 ;  /* 0x00000039ff03723e */ /* 0x000fc600020004ff */
[----:B------:R-:W-:-:S15]  /*9c790*/  STL [R1], R2 ;  /* 0x0000000201007387 */ /* 0x000fde0000100800 */
[----:B------:R-:W-:-:S02]  /*9c7a0*/  NOP ;  /* 0x0000000000007918 */ /* 0x000fc40000000000 */
[----:B------:R-:W-:Y:S04]  /*9c7b0*/  STL.64 [R1+0xe20], R4 ;  /* 0x000e200401007387 */ /* 0x000fe80000100a00 */
[----:B------:R0:W-:Y:S02]  /*9c7c0*/  STL.64 [R1+0xe28], R6 ;  /* 0x000e280601007387 */ /* 0x0001e40000100a00 */
[----:B0-----:R-:W-:Y:S06]  /*9c7d0*/  HMMA.16816.F32 R4, R32, R2, R52 ;  /* 0x000000022004723c */ /* 0x001fec0000001834 */
[----:B------:R-:W-:-:S15]  /*9c7e0*/  STL [R1+0x4], R3 ;  /* 0x0000040301007387 */ /* 0x000fde0000100800 */
        /* <DEDUP_REMOVED lines=25> */
[----:B------:R-:W3:Y:S04]  /*9c980*/  LDL R56, [R1+0x1618] ;  /* 0x0016180001387983 */ /* 0x000ee80000100800 */
[----:B------:R-:W3:Y:S04]  /*9c990*/  LDL R57, [R1+0x161c] ;  /* 0x00161c0001397983 */ /* 0x000ee80000100800 */
[----:B------:R-:W3:Y:S04]  /*9c9a0*/  LDL R54, [R1+0x1628] ;  /* 0x0016280001367983 */ /* 0x000ee80000100800 */
[----:B------:R-:W3:Y:S04]  /*9c9b0*/  LDL R55, [R1+0x162c] ;  /* 0x00162c0001377983 */ /* 0x000ee80000100800 */
[----:B------:R-:W3:Y:S04]  /*9c9c0*/  LDL.LU R36, [R1+0x1300] ;  /* 0x0013000001247983 */ /* 0x000ee80000300800 */
[----:B------:R-:W3:Y:S04]  /*9c9d0*/  LDL.LU R37, [R1+0x1304] ;  /* 0x0013040001257983 */ /* 0x000ee80000300800 */
[----:B------:R-:W3:Y:S04]  /*9c9e0*/  LDL.LU R38, [R1+0x1308] ;  /* 0x0013080001267983 */ /* 0x000ee80000300800 */
[----:B------:R-:W3:Y:S04]  /*9c9f0*/  LDL.LU R39, [R1+0x130c] ;  /* 0x00130c0001277983 */ /* 0x000ee80000300800 */
[----:B------:R-:W3:Y:S04]  /*9ca00*/  LDL R52, [R1+0x1638] ;  /* 0x0016380001347983 */ /* 0x000ee80000100800 */
[----:B------:R-:W3:Y:S04]  /*9ca10*/  LDL R53, [R1+0x163c] ;  /* 0x00163c0001357983 */ /* 0x000ee80000100800 */
[----:B------:R-:W3:Y:S04]  /*9ca20*/  LDL R50, [R1+0x1648] ;  /* 0x0016480001327983 */ /* 0x000ee80000100800 */
[----:B------:R-:W3:Y:S04]  /*9ca30*/  LDL R51, [R1+0x164c] ;  /* 0x00164c0001337983 */ /* 0x000ee80000100800 */
[----:B------:R-:W3:Y:S04]  /*9ca40*/  LDL.LU R24, [R1+0x1330] ;  /* 0x0013300001187983 */ /* 0x000ee80000300800 */
[----:B------:R-:W3:Y:S04]  /*9ca50*/  LDL.LU R25, [R1+0x1334] ;  /* 0x0013340001197983 */ /* 0x000ee80000300800 */
[----:B------:R-:W3:Y:S04]  /*9ca60*/  LDL.LU R26, [R1+0x1338] ;  /* 0x00133800011a7983 */ /* 0x000ee80000300800 */
[----:B------:R-:W3:Y:S01]  /*9ca70*/  LDL.LU R27, [R1+0x133c] ;  /* 0x00133c00011b7983 */ /* 0x000ee20000300800 */
[----:B------:R-:W-:-:S02]  /*9ca80*/  F2FP.F16.E5M2.UNPACK_B R60, R60 ;  /* 0x0000003cff3c723e */ /* 0x000fc400020004ff */
[----:B------:R-:W-:Y:S01]  /*9ca90*/  F2FP.F16.E5M2.UNPACK_B R61, R61 ;  /* 0x0000003dff3d723e */ /* 0x000fe200020004ff */
        /* <DEDUP_REMOVED lines=16> */
[----:B----4-:R-:W-:-:S02]  /*9cba0*/  F2FP.F16.E5M2.UNPACK_B R58, R58 ;  /* 0x0000003aff3a723e */ /* 0x010fc400020004ff */
[----:B------:R-:W-:Y:S01]  /*9cbb0*/  F2FP.F16.E5M2.UNPACK_B R59, R59 ;  /* 0x0000003bff3b723e */ /* 0x000fe200020004ff */
[----:B--2---:R-:W-:-:S15]  /*9cbc0*/  HMMA.16816.F32 R12, R32, R60, R12 ;  /* 0x0000003c200c723c */ /* 0x004fde000000180c */
[----:B------:R-:W-:-:S08]  /*9cbd0*/  NOP ;  /* 0x0000000000007918 */ /* 0x000fd00000000000 */
[----:B------:R-:W-:Y:S04]  /*9cbe0*/  STL.64 [R1+0xee0], R12 ;  /* 0x000ee00c01007387 */ /* 0x000fe80000100a00 */
[----:B------:R0:W-:Y:S04]  /*9cbf0*/  STL.64 [R1+0xee8], R14 ;  /* 0x000ee80e01007387 */ /* 0x0001e80000100a00 */
[----:B0-----:R-:W2:Y:S04]  /*9cc00*/  LDL.LU.64 R14, [R1+0x8540] ;  /* 0x00854000010e7983 */ /* 0x001ea80000300a00 */
[----:B------:R-:W2:Y:S01]  /*9cc10*/  LDL.LU.64 R12, [R1+0x8538] ;  /* 0x00853800010c7983 */ /* 0x000ea20000300a00 */
[----:B---3--:R-:W-:Y:S01]  /*9cc20*/  HMMA.16816.F32 R4, R32, R58, R4 ;  /* 0x0000003a2004723c */ /* 0x008fe20000001804 */
[----:B------:R-:W-:-:S02]  /*9cc30*/  F2FP.F16.E5M2.UNPACK_B R56, R56 ;  /* 0x00000038ff38723e */ /* 0x000fc400020004ff */
[----:B------:R-:W-:-:S15]  /*9cc40*/  F2FP.F16.E5M2.UNPACK_B R57, R57 ;  /* 0x00000039ff39723e */ /* 0x000fde00020004ff */
[----:B------:R-:W-:-:S05]  /*9cc50*/  NOP ;  /* 0x0000000000007918 */ /* 0x000fca0000000000 */
[----:B------:R-:W-:Y:S04]  /*9cc60*/  STL.64 [R1+0xf40], R4 ;  /* 0x000f400401007387 */ /* 0x000fe80000100a00 */
[----:B------:R0:W-:Y:S02]  /*9cc70*/  STL.64 [R1+0xf48], R6 ;  /* 0x000f480601007387 */ /* 0x0001e40000100a00 */
[----:B0-----:R-:W-:Y:S01]  /*9cc80*/  HMMA.16816.F32 R4, R32, R56, R36 ;  /* 0x000000382004723c */ /* 0x001fe20000001824 */
[----:B------:R-:W-:Y:S02]  /*9cc90*/  F2FP.F16.E5M2.UNPACK_B R54, R54 ;  /* 0x00000036ff36723e */ /* 0x000fe400020004ff */
[----:B------:R-:W-:Y:S01]  /*9cca0*/  F2FP.F16.E5M2.UNPACK_B R55, R55 ;  /* 0x00000037ff37723e */ /* 0x000fe200020004ff */
[----:B------:R-:W-:Y:S04]  /*9ccb0*/  STL.64 [R1+0x84f0], R58 ;  /* 0x0084f03a01007387 */ /* 0x000fe80000100a00 */
[----:B------:R-:W-:-:S15]  /*9ccc0*/  STL.64 [R1+0x84e8], R56 ;  /* 0x0084e83801007387 */ /* 0x000fde0000100a00 */
[----:B------:R-:W-:Y:S04]  /*9ccd0*/  STL.64 [R1+0xf80], R4 ;  /* 0x000f800401007387 */ /* 0x000fe80000100a00 */
[----:B------:R0:W-:Y:S02]  /*9cce0*/  STL.64 [R1+0xf88], R6 ;  /* 0x000f880601007387 */ /* 0x0001e40000100a00 */
[----:B0-----:R-:W-:Y:S01]  /*9ccf0*/  HMMA.16816.F32 R4, R32, R54, R28 ;  /* 0x000000362004723c */ /* 0x001fe2000000181c */
[----:B------:R-:W-:Y:S02]  /*9cd00*/  F2FP.F16.E5M2.UNPACK_B R52, R52 ;  /* 0x00000034ff34723e */ /* 0x000fe400020004ff */
        /* <DEDUP_REMOVED lines=23> */
[----:B------:R2:W-:Y:S01]  /*9ce80*/  STL.64 [R1+0x10c8], R6 ;  /* 0x0010c80601007387 */ /* 0x0005e20000100a00 */
[----:B------:R-:W-:Y:S02]  /*9ce90*/  F2FP.F16.E5M2.UNPACK_B R44, R44 ;  /* 0x0000002cff2c723e */ /* 0x000fe400020004ff */
[----:B------:R-:W-:Y:S01]  /*9cea0*/  F2FP.F16.E5M2.UNPACK_B R45, R45 ;  /* 0x0000002dff2d723e */ /* 0x000fe200020004ff */
[----:B--2---:R-:W-:-:S15]  /*9ceb0*/  HMMA.16816.F32 R4, R32, R46, R12 ;  /* 0x0000002e2004723c */ /* 0x004fde000000180c */
        /* <DEDUP_REMOVED lines=23> */
[----:B------:R-:W3:Y:S04]  /*9d030*/  LDL R40, [R1+0x1698] ;  /* 0x0016980001287983 */ /* 0x000ee80000100800 */
[----:B------:R-:W4:Y:S04]  /*9d040*/  LDL R41, [R1+0x169c] ;  /* 0x00169c0001297983 */ /* 0x000f280000100800 */
[----:B------:R-:W2:Y:S04]  /*9d050*/  LDL R38, [R1+0x16a8] ;  /* 0x0016a80001267983 */ /* 0x000ea80000100800 */
        /* <DEDUP_REMOVED lines=9> */
[----:B------:R-:W2:Y:S04]  /*9d0f0*/  LDL R10, [R1+0x16d8] ;  /* 0x0016d800010a7983 */ /* 0x000ea80000100800 */
[----:B------:R-:W2:Y:S04]  /*9d100*/  LDL R11, [R1+0x16dc] ;  /* 0x0016dc00010b7983 */ /* 0x000ea80000100800 */
[----:B0-----:R-:W2:Y:S04]  /*9d110*/  LDL.LU R4, [R1+0x1430] ;  /* 0x0014300001047983 */ /* 0x001ea80000300800 */
[----:B------:R-:W2:Y:S04]  /*9d120*/  LDL.LU R5, [R1+0x1434] ;  /* 0x0014340001057983 */ /* 0x000ea80000300800 */
[----:B-1----:R-:W2:Y:S04]  /*9d130*/  LDL.LU R6, [R1+0x1438] ;  /* 0x0014380001067983 */ /* 0x002ea80000300800 */
        /* <DEDUP_REMOVED lines=13> */
[----:B------:R-:W-:Y:S04]  /*9d210*/  STL.64 [R1+0x84c0], R46 ;  /* 0x0084c02e01007387 */ /* 0x000fe80000100a00 */
[----:B------:R0:W-:Y:S04]  /*9d220*/  STL.64 [R1+0x84b8], R44 ;  /* 0x0084b82c01007387 */ /* 0x0001e80000100a00 */
[----:B0-----:R-:W2:Y:S04]  /*9d230*/  LDL.LU R44, [R1+0x13c0] ;  /* 0x0013c000012c7983 */ /* 0x001ea80000300800 */
[----:B------:R-:W2:Y:S04]  /*9d240*/  LDL.LU R45, [R1+0x13c4] ;  /* 0x0013c400012d7983 */ /* 0x000ea80000300800 */
[----:B------:R-:W2:Y:S04]  /*9d250*/  LDL.LU R46, [R1+0x13c8] ;  /* 0x0013c800012e7983 */ /* 0x000ea80000300800 */
[----:B------:R-:W2:Y:S01]  /*9d260*/  LDL.LU R47, [R1+0x13cc] ;  /* 0x0013cc00012f7983 */ /* 0x000ea20000300800 */
[----:B------:R-:W-:-:S02]  /*9d270*/  F2FP.F16.E5M2.UNPACK_B R42, R42 ;  /* 0x0000002aff2a723e */ /* 0x000fc400020004ff */
[----:B------:R-:W-:Y:S02]  /*9d280*/  F2FP.F16.E5M2.UNPACK_B R43, R43 ;  /* 0x0000002bff2b723e */ /* 0x000fe400020004ff */
[----:B---3--:R-:W-:Y:S02]  /*9d290*/  F2FP.F16.E5M2.UNPACK_B R40, R40 ;  /* 0x00000028ff28723e */ /* 0x008fe400020004ff */
[----:B----4-:R-:W-:Y:S02]  /*9d2a0*/  F2FP.F16.E5M2.UNPACK_B R41, R41 ;  /* 0x00000029ff29723e */ /* 0x010fe400020004ff */
[----:B--2---:R-:W-:Y:S02]  /*9d2b0*/  F2FP.F16.E5M2.UNPACK_B R38, R38 ;  /* 0x00000026ff26723e */ /* 0x004fe400020004ff */
[----:B------:R-:W-:Y:S02]  /*9d2c0*/  F2FP.F16.E5M2.UNPACK_B R39, R39 ;  /* 0x00000027ff27723e */ /* 0x000fe400020004ff */
[----:B------:R-:W-:-:S02]  /*9d2d0*/  F2FP.F16.E5M2.UNPACK_B R2, R2 ;  /* 0x00000002ff02723e */ /* 0x000fc400020004ff */
[----:B------:R-:W-:Y:S02]  /*9d2e0*/  F2FP.F16.E5M2.UNPACK_B R3, R3 ;  /* 0x00000003ff03723e */ /* 0x000fe400020004ff */
[----:B------:R-:W-:Y:S02]  /*9d2f0*/  F2FP.F16.E5M2.UNPACK_B R8, R8 ;  /* 0x00000008ff08723e */ /* 0x000fe400020004ff */
[----:B------:R-:W-:Y:S02]  /*9d300*/  F2FP.F16.E5M2.UNPACK_B R9, R9 ;  /* 0x00000009ff09723e */ /* 0x000fe400020004ff */
[----:B------:R-:W-:-:S05]  /*9d310*/  F2FP.F16.E5M2.UNPACK_B R10, R10 ;  /* 0x0000000aff0a723e */ /* 0x000fca00020004ff */
[----:B------:R-:W-:Y:S01]  /*9d320*/  HMMA.16816.F32 R4, R32, R8, R4 ;  /* 0x000000082004723c */ /* 0x000fe20000001804 */
[----:B------:R-:W-:-:S05]  /*9d330*/  F2FP.F16.E5M2.UNPACK_B R11, R11 ;  /* 0x0000000bff0b723e */ /* 0x000fca00020004ff */
[----:B------:R-:W-:-:S15]  /*9d340*/  HMMA.16816.F32 R44, R32, R42, R44 ;  /* 0x0000002a202c723c */ /* 0x000fde000000182c */
[----:B------:R-:W-:-:S08]  /*9d350*/  NOP ;  /* 0x0000000000007918 */ /* 0x000fd00000000000 */
[----:B------:R-:W-:Y:S04]  /*9d360*/  STL.64 [R1+0x1140], R44 ;  /* 0x0011402c01007387 */ /* 0x000fe80000100a00 */
[----:B------:R0:W-:Y:S04]  /*9d370*/  STL.64 [R1+0x1148], R46 ;  /* 0x0011482e01007387 */ /* 0x0001e80000100a00 */
[----:B------:R-:W-:Y:S04]  /*9d380*/  STL.64 [R1+0x84a0], R42 ;  /* 0x0084a02a01007387 */ /* 0x000fe80000100a00 */
[----:B------:R1:W-:Y:S01]  /*9d390*/  STL.64 [R1+0x8498], R40 ;  /* 0x0084982801007387 */ /* 0x0003e20000100a00 */
[C---:B0-----:R-:W-:Y:S06]  /*9d3a0*/  HMMA.16816.F32 R44, R32.reuse, R40, R48 ;  /* 0x00000028202c723c */ /* 0x041fec0000001830 */
[----:B-1----:R-:W-:-:S15]  /*9d3b0*/  HMMA.16816.F32 R40, R32, R38, R52 ;  /* 0x000000262028723c */ /* 0x002fde0000001834 */
[----:B------:R-:W-:-:S02]  /*9d3c0*/  NOP ;  /* 0x0000000000007918 */ /* 0x000fc40000000000 */
[----:B------:R-:W-:Y:S04]  /*9d3d0*/  STL.64 [R1+0x1170], R44 ;  /* 0x0011702c01007387 */ /* 0x000fe80000100a00 */
[----:B------:R-:W-:Y:S04]  /*9d3e0*/  STL.64 [R1+0x1178], R46 ;  /* 0x0011782e01007387 */ /* 0x000fe80000100a00 */
[----:B------:R-:W-:Y:S04]  /*9d3f0*/  STL.64 [R1+0x11a0], R40 ;  /* 0x0011a02801007387 */ /* 0x000fe80000100a00 */
[----:B------:R0:W-:Y:S02]  /*9d400*/  STL.64 [R1+0x11a8], R42 ;  /* 0x0011a82a01007387 */ /* 0x0001e40000100a00 */
[----:B0-----:R-:W-:Y:S01]  /*9d410*/  HMMA.16816.F32 R40, R32, R2, R56 ;  /* 0x000000022028723c */ /* 0x001fe20000001838 */
[----:B------:R-:W-:-:S15]  /*9d420*/  F2FP.F16.E5M2.UNPACK_B R12, R12 ;  /* 0x0000000cff0c723e */ /* 0x000fde00020004ff */
[----:B------:R-:W-:-:S07]  /*9d430*/  NOP ;  /* 0x0000000000007918 */ /* 0x000fce0000000000 */
[----:B------:R-:W-:Y:S04]  /*9d440*/  STL.64 [R1+0x11d0], R40 ;  /* 0x0011d02801007387 */ /* 0x000fe80000100a00 */
[----:B------:R-:W-:Y:S04]  /*9d450*/  STL.64 [R1+0x11d8], R42 ;  /* 0x0011d82a01007387 */ /* 0x000fe80000100a00 */
[----:B------:R-:W-:Y:S04]  /*9d460*/  STL.64 [R1+0x1200], R4 ;  /* 0x0012000401007387 */ /* 0x000fe80000100a00 */
[----:B------:R0:W-:Y:S02]  /*9d470*/  STL.64 [R1+0x1208], R6 ;  /* 0x0012080601007387 */ /* 0x0001e40000100a00 */
[----:B0-----:R-:W-:Y:S01]  /*9d480*/  HMMA.16816.F32 R4, R32, R10, R28 ;  /* 0x0000000a2004723c */ /* 0x001fe2000000181c */
[----:B------:R-:W-:-:S05]  /*9d490*/  F2FP.F16.E5M2.UNPACK_B R13, R13 ;  /* 0x0000000dff0d723e */ /* 0x000fca00020004ff */
[----:B------:R-:W-:Y:S04]  /*9d4a0*/  STL.64 [R1+0x8470], R10 ;  /* 0x0084700a01007387 */ /* 0x000fe80000100a00 */
[----:B------:R-:W-:-:S13]  /*9d4b0*/  STL.64 [R1+0x8468], R8 ;  /* 0x0084680801007387 */ /* 0x000fda0000100a00 */
        /* <DEDUP_REMOVED lines=8> */
[----:B0-----:R-:W-:Y:S06]  /*9d540*/  HMMA.16816.F32 R4, R32, R14, R20 ;  /* 0x0000000e2004723c */ /* 0x001fec0000001814 */
[----:B------:R-:W-:Y:S04]  /*9d550*/  STL.64 [R1+0x8480], R14 ;  /* 0x0084800e01007387 */ /* 0x000fe80000100a00 */
[----:B------:R0:W-:-:S13]  /*9d560*/  STL.64 [R1+0x8478], R12 ;  /* 0x0084780c01007387 */ /* 0x0001da0000100a00 */
[----:B------:R-:W-:Y:S04]  /*9d570*/  STL.64 [R1+0x1280], R4 ;  /* 0x0012800401007387 */ /* 0x000fe80000100a00 */
[----:B------:R-:W-:Y:S04]  /*9d580*/  STL.64 [R1+0x1288], R6 ;  /* 0x0012880601007387 */ /* 0x000fe80000100a00 */
        /* <DEDUP_REMOVED lines=10> */
[----:B0-----:R-:W3:Y:S04]  /*9d630*/  LDL.LU R12, [R1+0x14c0] ;  /* 0x0014c000010c7983 */ /* 0x001ee80000300800 */
[----:B------:R-:W3:Y:S04]  /*9d640*/  LDL.LU R13, [R1+0x14c4] ;  /* 0x0014c400010d7983 */ /* 0x000ee80000300800 */
[----:B------:R-:W3:Y:S04]  /*9d650*/  LDL.LU R14, [R1+0x14c8] ;  /* 0x0014c800010e7983 */ /* 0x000ee80000300800 */
[----:B------:R-:W3:Y:S04]  /*9d660*/  LDL.LU R15, [R1+0x14cc] ;  /* 0x0014cc00010f7983 */ /* 0x000ee80000300800 */
[----:B-1----:R-:W4:Y:S04]  /*9d670*/  LDL.LU R44, [R1+0x14a0] ;  /* 0x0014a000012c7983 */ /* 0x002f280000300800 */
[----:B------:R-:W4:Y:S04]  /*9d680*/  LDL.LU R45, [R1+0x14a4] ;  /* 0x0014a400012d7983 */ /* 0x000f280000300800 */
[----:B------:R-:W4:Y:S04]  /*9d690*/  LDL.LU R46, [R1+0x14a8] ;  /* 0x0014a800012e7983 */ /* 0x000f280000300800 */
[----:B------:R-:W4:Y:S04]  /*9d6a0*/  LDL.LU R47, [R1+0x14ac] ;  /* 0x0014ac00012f7983 */ /* 0x000f280000300800 */
[----:B------:R-:W2:Y:S04]  /*9d6b0*/  LDL R20, [R1+0x1728] ;  /* 0x0017280001147983 */ /* 0x000ea80000100800 */
        /* <DEDUP_REMOVED lines=17> */
[----:B------:R-:W3:Y:S04]  /*9d7d0*/  LDL.LU R6, [R1+0x2190] ;  /* 0x0021900001067983 */ /* 0x000ee80000300800 */
[----:B------:R-:W3:Y:S04]  /*9d7e0*/  LDL.LU R7, [R1+0x218c] ;  /* 0x00218c0001077983 */ /* 0x000ee80000300800 */
        /* <DEDUP_REMOVED lines=19> */
[----:B------:R-:W4:Y:S01]  /*9d920*/  LDL.LU.64 R44, [R1+0x8528] ;  /* 0x00852800012c7983 */ /* 0x000f220000300a00 */
[----:B------:R-:W-:-:S02]  /*9d930*/  F2FP.F16.E5M2.UNPACK_B R18, R18 ;  /* 0x00000012ff12723e */ /* 0x000fc400020004ff */
[----:B------:R-:W-:Y:S02]  /*9d940*/  F2FP.F16.E5M2.UNPACK_B R19, R19 ;  /* 0x00000013ff13723e */ /* 0x000fe400020004ff */
[----:B--2---:R-:W-:Y:S02]  /*9d950*/  F2FP.F16.E5M2.UNPACK_B R20, R20 ;  /* 0x00000014ff14723e */ /* 0x004fe400020004ff */
[----:B---3--:R-:W-:-:S03]  /*9d960*/  F2FP.F16.E5M2.UNPACK_B R21, R21 ;  /* 0x00000015ff15723e */ /* 0x008fc600020004ff */
[C---:B------:R-:W-:Y:S06]  /*9d970*/  HMMA.16816.F32 R12, R32.reuse, R18, R12 ;  /* 0x00000012200c723c */ /* 0x040fec000000180c */
[----:B------:R-:W-:Y:S01]  /*9d980*/  HMMA.16816.F32 R8, R32, R20, R8 ;  /* 0x000000142008723c */ /* 0x000fe20000001808 */
[----:B------:R-:W-:Y:S01]  /*9d990*/  F2FP.F16.E5M2.UNPACK_B R22, R22 ;  /* 0x00000016ff16723e */ /* 0x000fe200020004ff */
[----:B------:R-:W-:Y:S01]  /*9d9a0*/  STL.64 [R1+0x8490], R18 ;  /* 0x0084901201007387 */ /* 0x000fe20000100a00 */
[----:B------:R-:W-:-:S03]  /*9d9b0*/  F2FP.F16.E5M2.UNPACK_B R23, R23 ;  /* 0x00000017ff17723e */ /* 0x000fc600020004ff */
[----:B------:R-:W-:Y:S11]  /*9d9c0*/  STL.64 [R1+0x8488], R16 ;  /* 0x0084881001007387 */ /* 0x000ff60000100a00 */
[----:B------:R-:W-:Y:S04]  /*9d9d0*/  STL.64 [R1+0x1310], R12 ;  /* 0x0013100c01007387 */ /* 0x000fe80000100a00 */
[----:B------:R-:W-:Y:S04]  /*9d9e0*/  STL.64 [R1+0x1318], R14 ;  /* 0x0013180e01007387 */ /* 0x000fe80000100a00 */
[----:B------:R-:W-:Y:S04]  /*9d9f0*/  STL.64 [R1+0x1330], R8 ;  /* 0x0013300801007387 */ /* 0x000fe80000100a00 */
[----:B------:R0:W-:Y:S02]  /*9da00*/  STL.64 [R1+0x1338], R10 ;  /* 0x0013380a01007387 */ /* 0x0001e40000100a00 */
[----:B0-----:R-:W-:Y:S01]  /*9da10*/  HMMA.16816.F32 R8, R32, R22, R40 ;  /* 0x000000162008723c */ /* 0x001fe20000001828 */
[----:B------:R-:W-:-:S02]  /*9da20*/  F2FP.F16.E5M2.UNPACK_B R24, R24 ;  /* 0x00000018ff18723e */ /* 0x000fc400020004ff */
[----:B------:R-:W-:-:S03]  /*9da30*/  F2FP.F16.E5M2.UNPACK_B R25, R25 ;  /* 0x00000019ff19723e */ /* 0x000fc600020004ff */
[----:B------:R-:W-:Y:S04]  /*9da40*/  STL.64 [R1+0x8460], R22 ;  /* 0x0084601601007387 */ /* 0x000fe80000100a00 */
[----:B------:R-:W-:-:S13]  /*9da50*/  STL.64 [R1+0x8458], R20 ;  /* 0x0084581401007387 */ /* 0x000fda0000100a00 */
[----:B------:R-:W-:Y:S04]  /*9da60*/  STL.64 [R1+0x1370], R8 ;  /* 0x0013700801007387 */ /* 0x000fe80000100a00 */
[----:B------:R4:W-:Y:S01]  /*9da70*/  STL.64 [R1+0x1378], R10 ;  /* 0x0013780a01007387 */ /* 0x0009e20000100a00 */
[----:B------:R-:W-:Y:S02]  /*9da80*/  F2FP.F16.E5M2.UNPACK_B R26, R26 ;  /* 0x0000001aff1a723e */ /* 0x000fe400020004ff */
[----:B------:R-:W-:Y:S02]  /*9da90*/  F2FP.F16.E5M2.UNPACK_B R27, R27 ;  /* 0x0000001bff1b723e */ /* 0x000fe400020004ff */
[----:B------:R-:W-:Y:S02]  /*9daa0*/  F2FP.F16.E5M2.UNPACK_B R28, R28 ;  /* 0x0000001cff1c723e */ /* 0x000fe400020004ff */
[----:B------:R-:W-:Y:S01]  /*9dab0*/  F2FP.F16.E5M2.UNPACK_B R29, R29 ;  /* 0x0000001dff1d723e */ /* 0x000fe200020004ff */
[----:B------:R-:W-:Y:S01]  /*9dac0*/  IMAD R4, R4, 0x100, R51 ;  /* 0x0000010004047824 */ /* 0x000fe200078e0233 */
[----:B----4-:R-:W-:-:S15]  /*9dad0*/  HMMA.16816.F32 R8, R32, R24, R44 ;  /* 0x000000182008723c */ /* 0x010fde000000182c */
[----:B------:R-:W-:-:S08]  /*9dae0*/  NOP ;  /* 0x0000000000007918 */ /* 0x000fd00000000000 */
[----:B------:R-:W-:Y:S04]  /*9daf0*/  STL.64 [R1+0x13d0], R8 ;  /* 0x0013d00801007387 */ /* 0x000fe80000100a00 */
[----:B------:R0:W-:Y:S02]  /*9db00*/  STL.64 [R1+0x13d8], R10 ;  /* 0x0013d80a01007387 */ /* 0x0001e40000100a00 */
[----:B0-----:R-:W-:Y:S06]  /*9db10*/  HMMA.16816.F32 R8, R32, R26, R52 ;  /* 0x0000001a2008723c */ /* 0x001fec0000001834 */
[----:B------:R-:W-:Y:S04]  /*9db20*/  STL.64 [R1+0x8440], R26 ;  /* 0x0084401a01007387 */ /* 0x000fe80000100a00 */
[----:B------:R-:W-:-:S13]  /*9db30*/  STL.64 [R1+0x8438], R24 ;  /* 0x0084381801007387 */ /* 0x000fda0000100a00 */
        /* <DEDUP_REMOVED lines=16> */
[----:B------:R-:W-:-:S02]  /*9dc40*/  IMAD R6, R7, 0x100, R6 ;  /* 0x0000010007067824 */ /* 0x000fc400078e0206 */
[----:B------:R-:W-:Y:S02]  /*9dc50*/  IMAD R7, R37, 0x100, R36 ;  /* 0x0000010025077824 */ /* 0x000fe400078e0224 */
[----:B------:R-:W-:Y:S01]  /*9dc60*/  IMAD R5, R5, 0x100, R0 ;  /* 0x0000010005057824 */ /* 0x000fe200078e0200 */
        /* <DEDUP_REMOVED lines=10> */
[----:B------:R-:W4:Y:S04]  /*9dd10*/  LDL R36, [R1+0x1788] ;  /* 0x0017880001247983 */ /* 0x000f280000100800 */
[----:B------:R-:W2:Y:S04]  /*9dd20*/  LDL R37, [R1+0x178c] ;  /* 0x00178c0001257983 */ /* 0x000ea80000100800 */
[----:B------:R-:W2:Y:S04]  /*9dd30*/  LDL R23, [R1+0x1798] ;  /* 0x0017980001177983 */ /* 0x000ea80000100800 */
[----:B------:R-:W2:Y:S04]  /*9dd40*/  LDL R0, [R1+0x179c] ;  /* 0x00179c0001007983 */ /* 0x000ea80000100800 */
        /* <DEDUP_REMOVED lines=16> */
[----:B------:R-:W2:Y:S01]  /*9de50*/  LDL.64 R24, [R1+0x28] ;  /* 0x0000280001187983 */ /* 0x000ea20000100a00 */
[----:B------:R-:W-:-:S02]  /*9de60*/  F2FP.F16.E5M2.UNPACK_B R30, R30 ;  /* 0x0000001eff1e723e */ /* 0x000fc400020004ff */
[----:B------:R-:W-:Y:S01]  /*9de70*/  F2FP.F16.E5M2.UNPACK_B R31, R31 ;  /* 0x0000001fff1f723e */ /* 0x000fe200020004ff */
[----:B------:R-:W2:Y:S04]  /*9de80*/  LDL.64 R26, [R1+0x18] ;  /* 0x00001800011a7983 */ /* 0x000ea80000100a00 */
[----:B------:R-:W2:Y:S04]  /*9de90*/  LDL.64 R8, [R1+0x8] ;  /* 0x0000080001087983 */ /* 0x000ea80000100a00 */
[----:B------:R-:W2:Y:S04]  /*9dea0*/  LDL.64 R10, [R1] ;  /* 0x00000000010a7983 */ /* 0x000ea80000100a00 */
[----:B------:R-:W2:Y:S04]  /*9deb0*/  LDL.LU R40, [R1+0x1490] ;  /* 0x0014900001287983 */ /* 0x000ea80000300800 */
[----:B------:R-:W2:Y:S04]  /*9dec0*/  LDL.LU R41, [R1+0x1494] ;  /* 0x0014940001297983 */ /* 0x000ea80000300800 */
[----:B------:R-:W2:Y:S04]  /*9ded0*/  LDL.LU R42, [R1+0x1498] ;  /* 0x00149800012a7983 */ /* 0x000ea80000300800 */
[----:B------:R-:W2:Y:S04]  /*9dee0*/  LDL.LU R43, [R1+0x149c] ;  /* 0x00149c00012b7983 */ /* 0x000ea80000300800 */
[----:B------:R-:W-:Y:S04]  /*9def0*/  STL [R1+0x8414], R28 ;  /* 0x0084141c01007387 */ /* 0x000fe80000100800 */
[----:B------:R0:W-:Y:S04]  /*9df00*/  STL [R1+0x8410], R29 ;  /* 0x0084101d01007387 */ /* 0x0001e80000100800 */
[----:B0-----:R-:W2:Y:S01]  /*9df10*/  LDL.64 R28, [R1+0x10] ;  /* 0x00001000011c7983 */ /* 0x001ea20000100a00 */
[----:B------:R-:W-:-:S02]  /*9df20*/  F2FP.F16.E5M2.UNPACK_B R4, R4 ;  /* 0x00000004ff04723e */ /* 0x000fc400020004ff */
[----:B------:R-:W-:Y:S02]  /*9df30*/  F2FP.F16.E5M2.UNPACK_B R5, R5 ;  /* 0x00000005ff05723e */ /* 0x000fe400020004ff */
[----:B------:R-:W-:Y:S02]  /*9df40*/  F2FP.F16.E5M2.UNPACK_B R6, R6 ;  /* 0x00000006ff06723e */ /* 0x000fe400020004ff */
[----:B------:R-:W-:Y:S01]  /*9df50*/  F2FP.F16.E5M2.UNPACK_B R7, R7 ;  /* 0x00000007ff07723e */ /* 0x000fe200020004ff */
[----:B---3--:R-:W-:Y:S01]  /*9df60*/  HMMA.16816.F32 R44, R32, R30, R44 ;  /* 0x0000001e202c723c */ /* 0x008fe2000000182c */
[----:B----4-:R-:W-:Y:S02]  /*9df70*/  F2FP.F16.E5M2.UNPACK_B R36, R36 ;  /* 0x00000024ff24723e */ /* 0x010fe400020004ff */
[----:B--2---:R-:W-:Y:S02]  /*9df80*/  F2FP.F16.E5M2.UNPACK_B R37, R37 ;  /* 0x00000025ff25723e */ /* 0x004fe400020004ff */
[----:B------:R-:W-:-:S02]  /*9df90*/  F2FP.F16.E5M2.UNPACK_B R22, R23 ;  /* 0x00000017ff16723e */ /* 0x000fc400020004ff */
[----:B------:R-:W-:-:S03]  /*9dfa0*/  F2FP.F16.E5M2.UNPACK_B R23, R0 ;  /* 0x00000000ff17723e */ /* 0x000fc600020004ff */
[----:B------:R-:W-:-:S13]  /*9dfb0*/  HMMA.16816.F32 R48, R32, R36, R48 ;  /* 0x000000242030723c */ /* 0x000fda0000001830 */
[----:B------:R-:W-:Y:S04]  /*9dfc0*/  STL.64 [R1+0x1590], R44 ;  /* 0x0015902c01007387 */ /* 0x000fe80000100a00 */
[----:B------:R0:W-:Y:S04]  /*9dfd0*/  STL.64 [R1+0x1598], R46 ;  /* 0x0015982e01007387 */ /* 0x0001e80000100a00 */
[----:B0-----:R-:W2:Y:S04]  /*9dfe0*/  LDL.LU.64 R46, [R1+0x8520] ;  /* 0x00852000012e7983 */ /* 0x001ea80000300a00 */
[----:B------:R-:W2:Y:S01]  /*9dff0*/  LDL.LU.64 R44, [R1+0x8518] ;  /* 0x00851800012c7983 */ /* 0x000ea20000300a00 */
[----:B------:R-:W-:Y:S06]  /*9e000*/  HMMA.16816.F32 R32, R32, R22, R52 ;  /* 0x000000162020723c */ /* 0x000fec0000001834 */
[----:B------:R-:W-:Y:S04]  /*9e010*/  STL [R1+0x20], R22 ;  /* 0x0000201601007387 */ /* 0x000fe80000100800 */
[----:B------:R-:W-:Y:S04]  /*9e020*/  STL.64 [R1+0x1580], R48 ;  /* 0x0015803001007387 */ /* 0x000fe80000100a00 */
[----:B------:R0:W-:Y:S04]  /*9e030*/  STL.64 [R1+0x1588], R50 ;  /* 0x0015883201007387 */ /* 0x0001e80000100a00 */
[----:B0-----:R-:W3:Y:S04]  /*9e040*/  LDL.LU.64 R50, [R1+0x8510] ;  /* 0x0085100001327983 */ /* 0x001ee80000300a00 */
[----:B------:R-:W3:Y:S04]  /*9e050*/  LDL.LU.64 R48, [R1+0x8508] ;  /* 0x0085080001307983 */ /* 0x000ee80000300a00 */
[----:B------:R-:W-:Y:S04]  /*9e060*/  STL [R1+0x24], R23 ;  /* 0x0000241701007387 */ /* 0x000fe80000100800 */
[----:B------:R-:W-:Y:S04]  /*9e070*/  STL.64 [R1+0x84b0], R38 ;  /* 0x0084b02601007387 */ /* 0x000fe80000100a00 */
[----:B------:R0:W-:Y:S04]  /*9e080*/  STL.64 [R1+0x84a8], R36 ;  /* 0x0084a82401007387 */ /* 0x0001e80000100a00 */
[----:B0-----:R-:W4:Y:S04]  /*9e090*/  LDL.LU R36, [R1+0x1510] ;  /* 0x0015100001247983 */ /* 0x001f280000300800 */
[----:B------:R-:W4:Y:S04]  /*9e0a0*/  LDL.LU R37, [R1+0x1514] ;  /* 0x0015140001257983 */ /* 0x000f280000300800 */
[----:B------:R-:W4:Y:S04]  /*9e0b0*/  LDL.LU R38, [R1+0x1518] ;  /* 0x0015180001267983 */ /* 0x000f280000300800 */
[----:B------:R-:W4:Y:S04]  /*9e0c0*/  LDL.LU R39, [R1+0x151c] ;  /* 0x00151c0001277983 */ /* 0x000f280000300800 */
[----:B------:R-:W2:Y:S04]  /*9e0d0*/  LDL.LU.64 R54, [R1+0x8500] ;  /* 0x0085000001367983 */ /* 0x000ea80000300a00 */
[----:B------:R-:W2:Y:S04]  /*9e0e0*/  LDL.LU.64 R52, [R1+0x84f8] ;  /* 0x0084f80001347983 */ /* 0x000ea80000300a00 */
[----:B------:R0:W-:Y:S04]  /*9e0f0*/  STL.64 [R1+0x1500], R32 ;  /* 0x0015002001007387 */ /* 0x0001e80000100a00 */
[----:B------:R1:W-:Y:S04]  /*9e100*/  STL.64 [R1+0x1508], R34 ;  /* 0x0015082201007387 */ /* 0x0003e80000100a00 */
[----:B0-----:R-:W3:Y:S04]  /*9e110*/  LDL.LU R32, [R1+0x1520] ;  /* 0x0015200001207983 */ /* 0x001ee80000300800 */
[----:B------:R-:W3:Y:S04]  /*9e120*/  LDL.LU R33, [R1+0x1524] ;  /* 0x0015240001217983 */ /* 0x000ee80000300800 */
[----:B-1----:R-:W3:Y:S04]  /*9e130*/  LDL.LU R34, [R1+0x1528] ;  /* 0x0015280001227983 */ /* 0x002ee80000300800 */
[----:B------:R-:W3:Y:S01]  /*9e140*/  LDL.LU R35, [R1+0x152c] ;  /* 0x00152c0001237983 */ /* 0x000ee20000300800 */
[----:B------:R-:W-:-:S15]  /*9e150*/  HMMA.16816.F32 R56, R4, R24, R56 ;  /* 0x000000180438723c */ /* 0x000fde0000001838 */
[----:B------:R-:W-:-:S08]  /*9e160*/  NOP ;  /* 0x0000000000007918 */ /* 0x000fd00000000000 */
[----:B------:R-:W-:Y:S04]  /*9e170*/  STL.64 [R1+0x1550], R56 ;  /* 0x0015503801007387 */ /* 0x000fe80000100a00 */
[----:B------:R0:W-:Y:S04]  /*9e180*/  STL.64 [R1+0x1558], R58 ;  /* 0x0015583a01007387 */ /* 0x0001e80000100a00 */
[----:B0-----:R-:W2:Y:S04]  /*9e190*/  LDL.LU.64 R58, [R1+0x84f0] ;  /* 0x0084f000013a7983 */ /* 0x001ea80000300a00 */
[----:B------:R-:W2:Y:S01]  /*9e1a0*/  LDL.LU.64 R56, [R1+0x84e8] ;  /* 0x0084e80001387983 */ /* 0x000ea20000300a00 */
[----:B------:R-:W-:-:S02]  /*9e1b0*/  IMAD.MOV.U32 R21, RZ, RZ, R22 ;  /* 0x000000ffff157224 */ /* 0x000fc400078e0016 */
[----:B------:R-:W-:Y:S02]  /*9e1c0*/  IMAD.MOV.U32 R20, RZ, RZ, R23 ;  /* 0x000000ffff147224 */ /* 0x000fe400078e0017 */
[----:B------:R-:W-:Y:S02]  /*9e1d0*/  IMAD.MOV.U32 R23, RZ, RZ, R24 ;  /* 0x000000ffff177224 */ /* 0x000fe400078e0018 */
[----:B------:R-:W-:-:S05]  /*9e1e0*/  IMAD.MOV.U32 R22, RZ, RZ, R25 ;  /* 0x000000ffff167224 */ /* 0x000fca00078e0019 */
[----:B------:R-:W-:Y:S04]  /*9e1f0*/  STL.64 [R1+0x84d0], R22 ;  /* 0x0084d01601007387 */ /* 0x000fe80000100a00 */
[----:B------:R3:W-:Y:S01]  /*9e200*/  STL.64 [R1+0x84c8], R20 ;  /* 0x0084c81401007387 */ /* 0x0007e20000100a00 */
[C---:B------:R-:W-:Y:S06]  /*9e210*/  HMMA.16816.F32 R16, R4.reuse, R8, R16 ;  /* 0x000000080410723c */ /* 0x040fec0000001810 */
[----:B------:R-:W-:Y:S01]  /*9e220*/  HMMA.16816.F32 R12, R4, R10, R12 ;  /* 0x0000000a040c723c */ /* 0x000fe2000000180c */
[----:B------:R-:W-:-:S02]  /*9e230*/  IMAD.MOV.U32 R25, RZ, RZ, R26 ;  /* 0x000000ffff197224 */ /* 0x000fc400078e001a */
[----:B------:R-:W-:-:S03]  /*9e240*/  IMAD.MOV.U32 R24, RZ, RZ, R27 ;  /* 0x000000ffff187224 */ /* 0x000fc600078e001b */
[----:B------:R-:W-:Y:S01]  /*9e250*/  IMAD.MOV.U32 R0, RZ, RZ, R11 ;  /* 0x000000ffff007224 */ /* 0x000fe200078e000b */
[----:B---3--:R-:W-:-:S15]  /*9e260*/  HMMA.16816.F32 R20, R4, R26, R32 ;  /* 0x0000001a0414723c */ /* 0x008fde0000001820 */
[----:B------:R-:W-:-:S08]  /*9e270*/  NOP ;  /* 0x0000000000007918 */ /* 0x000fd00000000000 */
[----:B------:R-:W-:Y:S04]  /*9e280*/  STL.64 [R1+0x1540], R20 ;  /* 0x0015401401007387 */ /* 0x000fe80000100a00 */
[----:B------:R4:W-:Y:S02]  /*9e290*/  STL.64 [R1+0x1548], R22 ;  /* 0x0015481601007387 */ /* 0x0009e40000100a00 */
[----:B----4-:R-:W-:Y:S06]  /*9e2a0*/  HMMA.16816.F32 R20, R4, R28, R36 ;  /* 0x0000001c0414723c */ /* 0x010fec0000001824 */
[----:B------:R-:W-:-:S02]  /*9e2b0*/  IMAD.MOV.U32 R27, RZ, RZ, R28 ;  /* 0x000000ffff1b7224 */ /* 0x000fc400078e001c */
[----:B------:R-:W-:Y:S02]  /*9e2c0*/  IMAD.MOV.U32 R26, RZ, RZ, R29 ;  /* 0x000000ffff1a7224 */ /* 0x000fe400078e001d */
[----:B------:R-:W-:Y:S02]  /*9e2d0*/  IMAD.MOV.U32 R29, RZ, RZ, R8 ;  /* 0x000000ffff1d7224 */ /* 0x000fe400078e0008 */
[----:B------:R-:W-:Y:S02]  /*9e2e0*/  IMAD.MOV.U32 R28, RZ, RZ, R9 ;  /* 0x000000ffff1c7224 */ /* 0x000fe400078e0009 */
[C---:B--2---:R-:W-:Y:S09]  /*9e2f0*/  HMMA.16816.F32 R8, R4.reuse, R56, R48 ;  /* 0x000000380408723c */ /* 0x044ff20000001830 */
[----:B------:R-:W-:Y:S04]  /*9e300*/  STL.64 [R1+0x1530], R20 ;  /* 0x0015301401007387 */ /* 0x000fe80000100a00 */
[----:B------:R-:W-:Y:S04]  /*9e310*/  STL.64 [R1+0x1538], R22 ;  /* 0x0015381601007387 */ /* 0x000fe80000100a00 */
        /* <DEDUP_REMOVED lines=9> */
[----:B------:R-:W2:Y:S04]  /*9e3b0*/  LDL.LU R32, [R1+0xf60] ;  /* 0x000f600001207983 */ /* 0x000ea80000300800 */
[----:B------:R-:W-:Y:S04]  /*9e3c0*/  STL.64 [R1+0x14e0], R12 ;  /* 0x0014e00c01007387 */ /* 0x000fe80000100a00 */
[----:B------:R-:W-:Y:S04]  /*9e3d0*/  STL.64 [R1+0x14e8], R14 ;  /* 0x0014e80e01007387 */ /* 0x000fe80000100a00 */
[----:B------:R0:W-:Y:S04]  /*9e3e0*/  STL.64 [R1+0x14d0], R8 ;  /* 0x0014d00801007387 */ /* 0x0001e80000100a00 */
[----:B------:R1:W-:Y:S04]  /*9e3f0*/  STL.64 [R1+0x14d8], R10 ;  /* 0x0014d80a01007387 */ /* 0x0003e80000100a00 */
[----:B------:R-:W2:Y:S04]  /*9e400*/  LDL.LU R33, [R1+0xf64] ;  /* 0x000f640001217983 */ /* 0x000ea80000300800 */
[----:B------:R-:W2:Y:S04]  /*9e410*/  LDL.LU R34, [R1+0xf68] ;  /* 0x000f680001227983 */ /* 0x000ea80000300800 */
[----:B------:R-:W2:Y:S04]  /*9e420*/  LDL.LU R35, [R1+0xf6c] ;  /* 0x000f6c0001237983 */ /* 0x000ea80000300800 */
        /* <DEDUP_REMOVED lines=34> */
[----:B0-----:R-:W2:Y:S04]  /*9e650*/  LDL.LU R56, [R1+0x1240] ;  /* 0x0012400001387983 */ /* 0x001ea80000300800 */
[----:B------:R-:W2:Y:S04]  /*9e660*/  LDL.LU R57, [R1+0x1244] ;  /* 0x0012440001397983 */ /* 0x000ea80000300800 */
[----:B------:R-:W2:Y:S04]  /*9e670*/  LDL.LU R58, [R1+0x1248] ;  /* 0x00124800013a7983 */ /* 0x000ea80000300800 */
[----:B------:R-:W2:Y:S01]  /*9e680*/  LDL.LU R59, [R1+0x124c] ;  /* 0x00124c00013b7983 */ /* 0x000ea20000300800 */
[----:B----4-:R-:W-:-:S15]  /*9e690*/  HMMA.16816.F32 R48, R4, R54, R48 ;  /* 0x000000360430723c */ /* 0x010fde0000001830 */
[----:B------:R-:W-:-:S08]  /*9e6a0*/  NOP ;  /* 0x0000000000007918 */ /* 0x000fd00000000000 */
[----:B------:R-:W-:Y:S04]  /*9e6b0*/  STL.64 [R1+0x14c0], R48 ;  /* 0x0014c03001007387 */ /* 0x000fe80000100a00 */
[----:B------:R0:W-:Y:S04]  /*9e6c0*/  STL.64 [R1+0x14c8], R50 ;  /* 0x0014c83201007387 */ /* 0x0001e80000100a00 */
[----:B0-----:R-:W2:Y:S04]  /*9e6d0*/  LDL.LU.64 R50, [R1+0x84e0] ;  /* 0x0084e00001327983 */ /* 0x001ea80000300a00 */
[----:B------:R-:W4:Y:S01]  /*9e6e0*/  LDL.LU.64 R48, [R1+0x84d8] ;  /* 0x0084d80001307983 */ /* 0x000f220000300a00 */
[----:B---3--:R-:W-:-:S15]  /*9e6f0*/  HMMA.16816.F32 R8, R4, R52, R8 ;  /* 0x000000340408723c */ /* 0x008fde0000001808 */
[----:B------:R-:W-:-:S08]  /*9e700*/  NOP ;  /* 0x0000000000007918 */ /* 0x000fd00000000000 */
[----:B------:R0:W-:Y:S04]  /*9e710*/  STL.64 [R1+0x14b0], R8 ;  /* 0x0014b00801007387 */ /* 0x0001e80000100a00 */
[----:B------:R1:W-:Y:S04]  /*9e720*/  STL.64 [R1+0x14b8], R10 ;  /* 0x0014b80a01007387 */ /* 0x0003e80000100a00 */
[----:B0-----:R-:W3:Y:S04]  /*9e730*/  LDL.LU R8, [R1+0x12f0] ;  /* 0x0012f00001087983 */ /* 0x001ee80000300800 */
[----:B------:R-:W3:Y:S04]  /*9e740*/  LDL.LU R9, [R1+0x12f4] ;  /* 0x0012f40001097983 */ /* 0x000ee80000300800 */
[----:B-1----:R-:W3:Y:S04]  /*9e750*/  LDL.LU R10, [R1+0x12f8] ;  /* 0x0012f800010a7983 */ /* 0x002ee80000300800 */
[----:B------:R-:W3:Y:S04]  /*9e760*/  LDL.LU R11, [R1+0x12fc] ;  /* 0x0012fc00010b7983 */ /* 0x000ee80000300800 */
        /* <DEDUP_REMOVED lines=41> */
[C---:B--2---:R-:W-:Y:S06]  /*9ea00*/  HMMA.16816.F32 R12, R4.reuse, R40, R12 ;  /* 0x00000028040c723c */ /* 0x044fec000000180c */
[C---:B------:R-:W-:Y:S11]  /*9ea10*/  HMMA.16816.F32 R8, R4.reuse, R38, R8 ;  /* 0x000000260408723c */ /* 0x040ff60000001808 */
        /* <DEDUP_REMOVED lines=18> */
[----:B------:R-:W-:Y:S04]  /*9eb40*/  STL.64 [R1+0x8408], R38 ;  /* 0x0084082601007387 */ /* 0x000fe80000100a00 */
[----:B---3--:R2:W-:Y:S02]  /*9eb50*/  STL.64 [R1+0x8400], R36 ;  /* 0x0084002401007387 */ /* 0x0085e40000100a00 */
[----:B--2---:R-:W-:-:S15]  /*9eb60*/  HMMA.16816.F32 R36, R4, R2, R40 ;  /* 0x000000020424723c */ /* 0x004fde0000001828 */
[----:B------:R-:W-:-:S08]  /*9eb70*/  NOP ;  /* 0x0000000000007918 */ /* 0x000fd00000000000 */
[----:B------:R-:W-:Y:S01]  /*9eb80*/  STL.64 [R1+0x1420], R36 ;  /* 0x0014202401007387 */ /* 0x000fe20000100a00 */
[C---:B----4-:R-:W-:Y:S03]  /*9eb90*/  HMMA.16816.F32 R40, R4.reuse, R8, R44 ;  /* 0x000000080428723c */ /* 0x050fe6000000182c */
[----:B------:R0:W-:Y:S03]  /*9eba0*/  STL.64 [R1+0x1428], R38 ;  /* 0x0014282601007387 */ /* 0x0001e60000100a00 */
[C---:B0-----:R-:W-:Y:S06]  /*9ebb0*/  HMMA.16816.F32 R36, R4.reuse, R10, R48 ;  /* 0x0000000a0424723c */ /* 0x041fec0000001830 */
[----:B------:R-:W-:Y:S11]  /*9ebc0*/  STL.64 [R1+0x8368], R10 ;  /* 0x0083680a01007387 */ /* 0x000ff60000100a00 */
[----:B------:R-:W-:Y:S04]  /*9ebd0*/  STL.64 [R1+0x1400], R40 ;  /* 0x0014002801007387 */ /* 0x000fe80000100a00 */
[----:B------:R-:W-:Y:S04]  /*9ebe0*/  STL.64 [R1+0x1408], R42 ;  /* 0x0014082a01007387 */ /* 0x000fe80000100a00 */
[----:B------:R0:W-:Y:S04]  /*9ebf0*/  STL.64 [R1+0x8360], R8 ;  /* 0x0083600801007387 */ /* 0x0001e80000100a00 */
[----:B------:R-:W-:Y:S04]  /*9ec00*/  STL.64 [R1+0x13f0], R36 ;  /* 0x0013f02401007387 */ /* 0x000fe80000100a00 */
[----:B------:R1:W-:Y:S01]  /*9ec10*/  STL.64 [R1+0x13f8], R38 ;  /* 0x0013f82601007387 */ /* 0x0003e20000100a00 */
[C---:B0-----:R-:W-:Y:S06]  /*9ec20*/  HMMA.16816.F32 R8, R4.reuse, R14, R56 ;  /* 0x0000000e0408723c */ /* 0x041fec0000001838 */
[----:B-1----:R-:W-:Y:S01]  /*9ec30*/  HMMA.16816.F32 R36, R4, R12, R52 ;  /* 0x0000000c0424723c */ /* 0x002fe20000001834 */
[----:B------:R-:W-:-:S15]  /*9ec40*/  STL.64 [R1+0x8388], R14 ;  /* 0x0083880e01007387 */ /* 0x000fde0000100a00 */
[----:B------:R-:W-:-:S07]  /*9ec50*/  NOP ;  /* 0x0000000000007918 */ /* 0x000fce0000000000 */
        /* <DEDUP_REMOVED lines=11> */
[----:B------:R0:W-:Y:S04]  /*9ed10*/  STL.64 [R1+0x13b0], R8 ;  /* 0x0013b00801007387 */ /* 0x0001e80000100a00 */
[----:B------:R1:W-:Y:S04]  /*9ed20*/  STL.64 [R1+0x13b8], R10 ;  /* 0x0013b80a01007387 */ /* 0x0003e80000100a00 */
[----:B------:R-:W-:Y:S04]  /*9ed30*/  STL.64 [R1+0x8420], R58 ;  /* 0x0084203a01007387 */ /* 0x000fe80000100a00 */
[----:B------:R-:W-:Y:S04]  /*9ed40*/  STL.64 [R1+0x8418], R56 ;  /* 0x0084183801007387 */ /* 0x000fe80000100a00 */
[----:B------:R-:W2:Y:S04]  /*9ed50*/  LDL.LU R48, [R1+0xe30] ;  /* 0x000e300001307983 */ /* 0x000ea80000300800 */
        /* <DEDUP_REMOVED lines=11> */
[----:B------:R-:W-:Y:S02]  /*9ee10*/  IMAD.MOV.U32 R45, RZ, RZ, R22 ;  /* 0x000000ffff2d7224 */ /* 0x000fe400078e0016 */
[----:B------:R-:W-:Y:S01]  /*9ee20*/  IMAD.MOV.U32 R44, RZ, RZ, R23 ;  /* 0x000000ffff2c7224 */ /* 0x000fe200078e0017 */
        /* <DEDUP_REMOVED lines=9> */
[----:B------:R-:W4:Y:S01]  /*9eec0*/  LDL.LU R23, [R1+0xf5c] ;  /* 0x000f5c0001177983 */ /* 0x000f220000300800 */
[----:B------:R-:W-:-:S02]  /*9eed0*/  IMAD.MOV.U32 R47, RZ, RZ, R24 ;  /* 0x000000ffff2f7224 */ /* 0x000fc400078e0018 */
[----:B------:R-:W-:Y:S01]  /*9eee0*/  IMAD.MOV.U32 R46, RZ, RZ, R25 ;  /* 0x000000ffff2e7224 */ /* 0x000fe200078e0019 */
        /* <DEDUP_REMOVED lines=32> */
[----:B----4-:R-:W-:-:S15]  /*9f0f0*/  HMMA.16816.F32 R20, R4, R18, R20 ;  /* 0x000000120414723c */ /* 0x010fde0000001814 */
[----:B------:R-:W-:-:S08]  /*9f100*/  NOP ;  /* 0x0000000000007918 */ /* 0x000fd00000000000 */
        /* <DEDUP_REMOVED lines=27> */
[----:B------:R-:W-:-:S02]  /*9f2c0*/  IMAD R32, R32, 0x100, R28 ;  /* 0x0000010020207824 */ /* 0x000fc400078e021c */
[----:B------:R-:W-:Y:S01]  /*9f2d0*/  IMAD R33, R33, 0x100, R29 ;  /* 0x0000010021217824 */ /* 0x000fe200078e021d */
[C---:B---3--:R-:W-:Y:S06]  /*9f2e0*/  HMMA.16816.F32 R56, R4.reuse, R26, R56 ;  /* 0x0000001a0438723c */ /* 0x048fec0000001838 */
[----:B----4-:R-:W-:-:S15]  /*9f2f0*/  HMMA.16816.F32 R48, R4, R24, R48 ;  /* 0x000000180430723c */ /* 0x010fde0000001830 */
        /* <DEDUP_REMOVED lines=14> */
[----:B------:R-:W2:Y:S04]  /*9f3e0*/  LDL.LU R27, [R1+0x156c] ;  /* 0x00156c00011b7983 */ /* 0x000ea80000300800 */
[----:B------:R-:W4:Y:S04]  /*9f3f0*/  LDL.LU R28, [R1+0x8414] ;  /* 0x00841400011c7983 */ /* 0x000f280000300800 */
[----:B------:R-:W4:Y:S02]  /*9f400*/  LDL.LU R29, [R1+0x8410] ;  /* 0x00841000011d7983 */ /* 0x000f240000300800 */
[----:B----4-:R-:W-:-:S15]  /*9f410*/  HMMA.16816.F32 R36, R4, R28, R36 ;  /* 0x0000001c0424723c */ /* 0x010fde0000001824 */
[----:B------:R-:W-:-:S08]  /*9f420*/  NOP ;  /* 0x0000000000007918 */ /* 0x000fd00000000000 */
[----:B------:R-:W-:Y:S04]  /*9f430*/  STL.64 [R1+0x1340], R36 ;  /* 0x0013402401007387 */ /* 0x000fe80000100a00 */
[----:B------:R0:W-:Y:S04]  /*9f440*/  STL.64 [R1+0x1348], R38 ;  /* 0x0013482601007387 */ /* 0x0001e80000100a00 */
[----:B0-----:R-:W4:Y:S04]  /*9f450*/  LDL.LU.64 R38, [R1+0x8408] ;  /* 0x0084080001267983 */ /* 0x001f280000300a00 */
[----:B------:R-:W3:Y:S01]  /*9f460*/  LDL.LU.64 R36, [R1+0x8400] ;  /* 0x0084000001247983 */ /* 0x000ee20000300a00 */
[----:B------:R-:W-:-:S02]  /*9f470*/  IMAD R34, R34, 0x100, R12 ;  /* 0x0000010022227824 */ /* 0x000fc400078e020c */
[----:B------:R-:W-:Y:S01]  /*9f480*/  IMAD R35, R35, 0x100, R13 ;  /* 0x0000010023237824 */ /* 0x000fe200078e020d */
[C---:B--2---:R-:W-:Y:S01]  /*9f490*/  HMMA.16816.F32 R24, R4.reuse, R30, R24 ;  /* 0x0000001e0418723c */ /* 0x044fe20000001818 */
[----:B------:R-:W-:Y:S02]  /*9f4a0*/  F2FP.F16.E5M2.UNPACK_B R32, R32 ;  /* 0x00000020ff20723e */ /* 0x000fe400020004ff */
[----:B------:R-:W-:Y:S02]  /*9f4b0*/  F2FP.F16.E5M2.UNPACK_B R33, R33 ;  /* 0x00000021ff21723e */ /* 0x000fe400020004ff */
[----:B------:R-:W-:Y:S02]  /*9f4c0*/  F2FP.F16.E5M2.UNPACK_B R34, R34 ;  /* 0x00000022ff22723e */ /* 0x000fe400020004ff */
[----:B------:R-:W-:Y:S01]  /*9f4d0*/  F2FP.F16.E5M2.UNPACK_B R35, R35 ;  /* 0x00000023ff23723e */ /* 0x000fe200020004ff */
[----:B------:R-:W-:Y:S01]  /*9f4e0*/  HMMA.16816.F32 R16, R4, R14, R16 ;  /* 0x0000000e0410723c */ /* 0x000fe20000001810 */
[----:B------:R-:W-:Y:S04]  /*9f4f0*/  STL.64 [R1+0x8348], R30 ;  /* 0x0083481e01007387 */ /* 0x000fe80000100a00 */
[----:B------:R-:W-:Y:S01]  /*9f500*/  STL.64 [R1+0x8340], R28 ;  /* 0x0083401c01007387 */ /* 0x000fe20000100a00 */
[----:B------:R-:W-:Y:S09]  /*9f510*/  HMMA.16816.F32 R12, R32, R46, R40 ;  /* 0x0000002e200c723c */ /* 0x000ff20000001828 */
[----:B------:R-:W-:Y:S04]  /*9f520*/  STL.64 [R1+0x1570], R24 ;  /* 0x0015701801007387 */ /* 0x000fe80000100a00 */
[----:B------:R-:W-:Y:S01]  /*9f530*/  STL.64 [R1+0x1578], R26 ;  /* 0x0015781a01007387 */ /* 0x000fe20000100a00 */
[----:B---3--:R-:W-:Y:S06]  /*9f540*/  HMMA.16816.F32 R20, R4, R36, R20 ;  /* 0x000000240414723c */ /* 0x008fec0000001814 */
[C---:B------:R-:W-:Y:S01]  /*9f550*/  HMMA.16816.F32 R4, R32.reuse, R44, R8 ;  /* 0x0000002c2004723c */ /* 0x040fe20000001808 */
[----:B----4-:R-:W-:Y:S04]  /*9f560*/  STL.64 [R1+0x83c8], R38 ;  /* 0x0083c82601007387 */ /* 0x010fe80000100a00 */
[----:B------:R-:W-:Y:S01]  /*9f570*/  STL.64 [R1+0x83c0], R36 ;  /* 0x0083c02401007387 */ /* 0x000fe20000100a00 */
[C---:B------:R-:W-:Y:S11]  /*9f580*/  HMMA.16816.F32 R8, R32.reuse, R56, R48 ;  /* 0x000000382008723c */ /* 0x040ff60000001830 */
[----:B------:R-:W-:Y:S04]  /*9f590*/  STL.64 [R1+0x1560], R20 ;  /* 0x0015601401007387 */ /* 0x000fe80000100a00 */
[----:B------:R-:W-:Y:S04]  /*9f5a0*/  STL.64 [R1+0x1568], R22 ;  /* 0x0015681601007387 */ /* 0x000fe80000100a00 */
[----:B------:R-:W-:Y:S04]  /*9f5b0*/  STL.64 [R1+0x1320], R16 ;  /* 0x0013201001007387 */ /* 0x000fe80000100a00 */
[----:B------:R-:W-:Y:S04]  /*9f5c0*/  STL.64 [R1+0x1328], R18 ;  /* 0x0013281201007387 */ /* 0x000fe80000100a00 */
[----:B------:R-:W-:Y:S04]  /*9f5d0*/  STL.64 [R1+0x1300], R4 ;  /* 0x0013000401007387 */ /* 0x000fe80000100a00 */
[----:B------:R0:W-:Y:S02]  /*9f5e0*/  STL.64 [R1+0x1308], R6 ;  /* 0x0013080601007387 */ /* 0x0001e40000100a00 */
[----:B0-----:R-:W-:Y:S02]  /*9f5f0*/  HMMA.16816.F32 R4, R32, R58, R52 ;  /* 0x0000003a2004723c */ /* 0x001fe40000001834 */
[----:B------:R-:W-:Y:S04]  /*9f600*/  STL.64 [R1+0x12f0], R12 ;  /* 0x0012f00c01007387 */ /* 0x000fe80000100a00 */
[----:B------:R-:W-:Y:S04]  /*9f610*/  STL.64 [R1+0x12f8], R14 ;  /* 0x0012f80e01007387 */ /* 0x000fe80000100a00 */
[----:B------:R-:W2:Y:S04]  /*9f620*/  LDL.LU R24, [R1+0xcd0] ;  /* 0x000cd00001187983 */ /* 0x000ea80000300800 */
[----:B------:R-:W-:Y:S04]  /*9f630*/  STL.64 [R1+0x12e0], R8 ;  /* 0x0012e00801007387 */ /* 0x000fe80000100a00 */
[----:B------:R-:W-:Y:S05]  /*9f640*/  STL.64 [R1+0x12e8], R10 ;  /* 0x0012e80a01007387 */ /* 0x000fea0000100a00 */
[----:B------:R0:W-:Y:S04]  /*9f650*/  STL.64 [R1+0x12d0], R4 ;  /* 0x0012d00401007387 */ /* 0x0001e80000100a00 */
[----:B------:R1:W-:Y:S04]  /*9f660*/  STL.64 [R1+0x12d8], R6 ;  /* 0x0012d80601007387 */ /* 0x0003e80000100a00 */
[----:B------:R-:W2:Y:S04]  /*9f670*/  LDL.LU R25, [R1+0xcd4] ;  /* 0x000cd40001197983 */ /* 0x000ea80000300800 */
[----:B------:R-:W3:Y:S04]  /*9f680*/  LDL.LU R26, [R1+0xcd8] ;  /* 0x000cd800011a7983 */ /* 0x000ee80000300800 */
[----:B------:R-:W3:Y:S04]  /*9f690*/  LDL.LU R27, [R1+0xcdc] ;  /* 0x000cdc00011b7983 */ /* 0x000ee80000300800 */
[----:B---3--:R3:W-:Y:S04]  /*9f6a0*/  STL.64 [R1+0x83e8], R26 ;  /* 0x0083e81a01007387 */ /* 0x0087e80000100a00 */
[----:B--2---:R-:W-:Y:S04]  /*9f6b0*/  STL.64 [R1+0x83e0], R24 ;  /* 0x0083e01801007387 */ /* 0x004fe80000100a00 */
[----:B0-----:R-:W2:Y:S04]  /*9f6c0*/  LDL.LU R4, [R1+0xcf0] ;  /* 0x000cf00001047983 */ /* 0x001ea80000300800 */
[----:B------:R-:W2:Y:S04]  /*9f6d0*/  LDL.LU R5, [R1+0xcf4] ;  /* 0x000cf40001057983 */ /* 0x000ea80000300800 */
[----:B-1----:R-:W4:Y:S04]  /*9f6e0*/  LDL.LU R6, [R1+0xcf8] ;  /* 0x000cf80001067983 */ /* 0x002f280000300800 */
[----:B------:R-:W4:Y:S04]  /*9f6f0*/  LDL.LU R7, [R1+0xcfc] ;  /* 0x000cfc0001077983 */ /* 0x000f280000300800 */
[----:B----4-:R-:W-:Y:S04]  /*9f700*/  STL.64 [R1+0x83f8], R6 ;  /* 0x0083f80601007387 */ /* 0x010fe80000100a00 */
[----:B--2---:R0:W-:Y:S04]  /*9f710*/  STL.64 [R1+0x83f0], R4 ;  /* 0x0083f00401007387 */ /* 0x0041e80000100a00 */
[----:B------:R-:W2:Y:S04]  /*9f720*/  LDL.LU R28, [R1+0xce0] ;  /* 0x000ce000011c7983 */ /* 0x000ea80000300800 */
[----:B------:R-:W2:Y:S04]  /*9f730*/  LDL.LU R29, [R1+0xce4] ;  /* 0x000ce400011d7983 */ /* 0x000ea80000300800 */
[----:B------:R-:W2:Y:S04]  /*9f740*/  LDL.LU R30, [R1+0xce8] ;  /* 0x000ce800011e7983 */ /* 0x000ea80000300800 */
[----:B------:R-:W2:Y:S04]  /*9f750*/  LDL.LU R31, [R1+0xcec] ;  /* 0x000cec00011f7983 */ /* 0x000ea80000300800 */
        /* <DEDUP_REMOVED lines=8> */
[----:B---3--:R-:W3:Y:S04]  /*9f7e0*/  LDL R26, [R1] ;  /* 0x00000000011a7983 */ /* 0x008ee80000100800 */
[----:B0-----:R-:W3:Y:S04]  /*9f7f0*/  LDL.LU R4, [R1+0xe00] ;  /* 0x000e000001047983 */ /* 0x001ee80000300800 */
[----:B------:R-:W3:Y:S04]  /*9f800*/  LDL.LU R5, [R1+0xe04] ;  /* 0x000e040001057983 */ /* 0x000ee80000300800 */
[----:B------:R-:W3:Y:S04]  /*9f810*/  LDL.LU R6, [R1+0xe08] ;  /* 0x000e080001067983 */ /* 0x000ee80000300800 */
[----:B------:R-:W3:Y:S04]  /*9f820*/  LDL.LU R7, [R1+0xe0c] ;  /* 0x000e0c0001077983 */ /* 0x000ee80000300800 */
        /* <DEDUP_REMOVED lines=33> */
[C---:B--2---:R-:W-:Y:S06]  /*9fa40*/  HMMA.16816.F32 R56, R32.reuse, R60, R56 ;  /* 0x0000003c2038723c */ /* 0x044fec0000001838 */
[----:B---3--:R-:W-:Y:S01]  /*9fa50*/  HMMA.16816.F32 R24, R32, R26, R4 ;  /* 0x0000001a2018723c */ /* 0x008fe20000001804 */
[----:B------:R-:W2:Y:S04]  /*9fa60*/  LDL.LU.64 R6, [R1+0x83f8] ;  /* 0x0083f80001067983 */ /* 0x000ea80000300a00 */
[----:B------:R-:W2:-:S15]  /*9fa70*/  LDL.LU.64 R4, [R1+0x83f0] ;  /* 0x0083f00001047983 */ /* 0x000e9e0000300a00 */
[----:B------:R-:W-:-:S03]  /*9fa80*/  NOP ;  /* 0x0000000000007918 */ /* 0x000fc60000000000 */
        /* <DEDUP_REMOVED lines=8> */
[----:B------:R-:W-:Y:S01]  /*9fb10*/  STL.64 [R1+0x8310], R60 ;  /* 0x0083103c01007387 */ /* 0x000fe20000100a00 */
        /* <DEDUP_REMOVED lines=64> */
[----:B0-----:R-:W4:Y:S04]  /*9ff20*/  LDL.LU R44, [R1+0xd40] ;  /* 0x000d4000012c7983 */ /* 0x001f280000300800 */
[----:B------:R-:W4:Y:S04]  /*9ff30*/  LDL.LU R45, [R1+0xd44] ;  /* 0x000d4400012d7983 */ /* 0x000f280000300800 */
[----:B------:R-:W4:Y:S04]  /*9ff40*/  LDL.LU R46, [R1+0xd48] ;  /* 0x000d4800012e7983 */ /* 0x000f280000300800 */
[----:B------:R-:W4:Y:S02]  /*9ff50*/  LDL.LU R47, [R1+0xd4c] ;  /* 0x000d4c00012f7983 */ /* 0x000f240000300800 */
[----:B----4-:R-:W-:-:S15]  /*9ff60*/  HMMA.16816.F32 R44, R32, R42, R44 ;  /* 0x0000002a202c723c */ /* 0x010fde000000182c */
[----:B------:R-:W-:-:S08]  /*9ff70*/  NOP ;  /* 0x0000000000007918 */ /* 0x000fd00000000000 */
[----:B------:R-:W-:Y:S04]  /*9ff80*/  STL.64 [R1+0x11c0], R44 ;  /* 0x0011c02c01007387 */ /* 0x000fe80000100a00 */
[----:B------:R2:W-:Y:S02]  /*9ff90*/  STL.64 [R1+0x11c8], R46 ;  /* 0x0011c82e01007387 */ /* 0x0005e40000100a00 */
[C---:B--2---:R-:W-:Y:S02]  /*9ffa0*/  HMMA.16816.F32 R44, R32.reuse, R40, R48 ;  /* 0x00000028202c723c */ /* 0x044fe40000001830 */
[----:B------:R-:W-:Y:S04]  /*9ffb0*/  STL.64 [R1+0x8298], R42 ;  /* 0x0082982a01007387 */ /* 0x000fe80000100a00 */
[----:B------:R3:W-:Y:S01]  /*9ffc0*/  STL.64 [R1+0x8290], R40 ;  /* 0x0082902801007387 */ /* 0x0007e20000100a00 */
[C---:B------:R-:W-:Y:S06]  /*9ffd0*/  HMMA.16816.F32 R48, R32.reuse, R38, R52 ;  /* 0x000000262030723c */ /* 0x040fec0000001834 */
[C---:B---3--:R-:W-:Y:S10]  /*9ffe0*/  HMMA.16816.F32 R40, R32.reuse, R8, R4 ;  /* 0x000000082028723c */ /* 0x048ff40000001804 */
[----:B------:R-:W-:Y:S04]  /*9fff0*/  STL.64 [R1+0x11b0], R44 ;  /* 0x0011b02c01007387 */ /* 0x000fe80000100a00 */
[----:B------:R0:W-:Y:S01]  /*a0000*/  STL.64 [R1+0x11b8], R46 ;  /* 0x0011b82e01007387 */ /* 0x0001e20000100a00 */
[C---:B------:R-:W-:Y:S06]  /*a0010*/  HMMA.16816.F32 R4, R32.reuse, R10, R28 ;  /* 0x0000000a2004723c */ /* 0x040fec000000181c */
[----:B0-----:R-:W-:Y:S01]  /*a0020*/  HMMA.16816.F32 R44, R32, R2, R56 ;  /* 0x00000002202c723c */ /* 0x001fe20000001838 */
[----:B------:R-:W-:Y:S04]  /*a0030*/  STL.64 [R1+0x1190], R48 ;  /* 0x0011903001007387 */ /* 0x000fe80000100a00 */
[----:B------:R-:W-:-:S15]  /*a0040*/  STL.64 [R1+0x1198], R50 ;  /* 0x0011983201007387 */ /* 0x000fde0000100a00 */
[----:B------:R-:W-:-:S03]  /*a0050*/  NOP ;  /* 0x0000000000007918 */ /* 0x000fc60000000000 */
[----:B------:R-:W-:Y:S04]  /*a0060*/  STL.64 [R1+0x1180], R44 ;  /* 0x0011802c01007387 */ /* 0x000fe80000100a00 */
[----:B------:R-:W-:Y:S04]  /*a0070*/  STL.64 [R1+0x1188], R46 ;  /* 0x0011882e01007387 */ /* 0x000fe80000100a00 */
[----:B------:R-:W-:Y:S04]  /*a0080*/  STL.64 [R1+0x82b8], R10 ;  /* 0x0082b80a01007387 */ /* 0x000fe80000100a00 */
[----:B------:R-:W-:Y:S04]  /*a0090*/  STL.64 [R1+0x1160], R40 ;  /* 0x0011602801007387 */ /* 0x000fe80000100a00 */
[----:B------:R-:W-:Y:S04]  /*a00a0*/  STL.64 [R1+0x1168], R42 ;  /* 0x0011682a01007387 */ /* 0x000fe80000100a00 */
[----:B------:R0:W-:Y:S04]  /*a00b0*/  STL.64 [R1+0x82b0], R8 ;  /* 0x0082b00801007387 */ /* 0x0001e80000100a00 */
[----:B------:R-:W-:Y:S04]  /*a00c0*/  STL.64 [R1+0x1150], R4 ;  /* 0x0011500401007387 */ /* 0x000fe80000100a00 */
[----:B------:R1:W-:Y:S01]  /*a00d0*/  STL.64 [R1+0x1158], R6 ;  /* 0x0011580601007387 */ /* 0x0003e20000100a00 */
[C---:B0-----:R-:W-:Y:S03]  /*a00e0*/  HMMA.16816.F32 R8, R32.reuse, R12, R24 ;  /* 0x0000000c2008723c */ /* 0x041fe60000001818 */
[----:B------:R-:W2:Y:S03]  /*a00f0*/  LDL.LU R40, [R1+0x4d0] ;  /* 0x0004d00001287983 */ /* 0x000ea60000300800 */
[----:B-1----:R-:W-:-:S15]  /*a0100*/  HMMA.16816.F32 R4, R32, R14, R20 ;  /* 0x0000000e2004723c */ /* 0x002fde0000001814 */
        /* <DEDUP_REMOVED lines=29> */
[----:B----4-:R-:W4:Y:S04]  /*a02e0*/  LDL.LU R6, [R1+0x21cc] ;  /* 0x0021cc0001067983 */ /* 0x010f280000300800 */
        /* <DEDUP_REMOVED lines=14> */
[----:B------:R-:W3:Y:S04]  /*a03d0*/  LDL.64 R60, [R1+0x20] ;  /* 0x00002000013c7983 */ /* 0x000ee80000100a00 */
        /* <DEDUP_REMOVED lines=28> */
[----:B------:R-:W3:Y:S01]  /*a05a0*/  LDL.LU.64 R24, [R1+0x8320] ;  /* 0x0083200001187983 */ /* 0x000ee20000300a00 */
[----:B----4-:R-:W-:Y:S06]  /*a05b0*/  HMMA.16816.F32 R16, R32, R22, R16 ;  /* 0x000000162010723c */ /* 0x010fec0000001810 */
[----:B------:R-:W-:Y:S04]  /*a05c0*/  STL.64 [R1+0x8208], R22 ;  /* 0x0082081601007387 */ /* 0x000fe80000100a00 */
[----:B------:R-:W-:-:S13]  /*a05d0*/  STL.64 [R1+0x8200], R20 ;  /* 0x0082001401007387 */ /* 0x000fda0000100a00 */
[----:B------:R-:W-:Y:S04]  /*a05e0*/  STL.64 [R1+0x10b0], R16 ;  /* 0x0010b01001007387 */ /* 0x000fe80000100a00 */
[----:B------:R-:W-:Y:S01]  /*a05f0*/  STL.64 [R1+0x10b8], R18 ;  /* 0x0010b81201007387 */ /* 0x000fe20000100a00 */
[C---:B--2---:R-:W-:Y:S06]  /*a0600*/  HMMA.16816.F32 R8, R32.reuse, R26, R8 ;  /* 0x0000001a2008723c */ /* 0x044fec0000001808 */
[----:B---3--:R-:W-:Y:S01]  /*a0610*/  HMMA.16816.F32 R12, R32, R24, R12 ;  /* 0x00000018200c723c */ /* 0x008fe2000000180c */
[----:B------:R-:W-:-:S15]  /*a0620*/  STL.64 [R1+0x8218], R26 ;  /* 0x0082181a01007387 */ /* 0x000fde0000100a00 */
[----:B------:R-:W-:-:S07]  /*a0630*/  NOP ;  /* 0x0000000000007918 */ /* 0x000fce0000000000 */
        /* <DEDUP_REMOVED lines=9> */
[----:B0-----:R-:W-:Y:S06]  /*a06d0*/  HMMA.16816.F32 R8, R32, R30, R48 ;  /* 0x0000001e2008723c */ /* 0x001fec0000001830 */
[----:B------:R-:W-:Y:S04]  /*a06e0*/  STL.64 [R1+0x8238], R30 ;  /* 0x0082381e01007387 */ /* 0x000fe80000100a00 */
[----:B------:R-:W-:-:S13]  /*a06f0*/  STL.64 [R1+0x8230], R28 ;  /* 0x0082301c01007387 */ /* 0x000fda0000100a00 */
[----:B------:R-:W-:Y:S04]  /*a0700*/  STL.64 [R1+0x1060], R8 ;  /* 0x0010600801007387 */ /* 0x000fe80000100a00 */
[----:B------:R0:W-:Y:S02]  /*a0710*/  STL.64 [R1+0x1068], R10 ;  /* 0x0010680a01007387 */ /* 0x0001e40000100a00 */
[----:B0-----:R-:W-:Y:S06]  /*a0720*/  HMMA.16816.F32 R8, R32, R36, R52 ;  /* 0x000000242008723c */ /* 0x001fec0000001834 */
[----:B------:R-:W-:Y:S04]  /*a0730*/  STL [R1+0x81fc], R36 ;  /* 0x0081fc2401007387 */ /* 0x000fe80000100800 */
[----:B------:R-:W-:-:S13]  /*a0740*/  STL [R1+0x81f8], R37 ;  /* 0x0081f82501007387 */ /* 0x000fda0000100800 */
[----:B------:R-:W-:Y:S04]  /*a0750*/  STL.64 [R1+0x1050], R8 ;  /* 0x0010500801007387 */ /* 0x000fe80000100a00 */
[----:B------:R0:W-:Y:S02]  /*a0760*/  STL.64 [R1+0x1058], R10 ;  /* 0x0010580a01007387 */ /* 0x0001e40000100a00 */
[----:B0-----:R-:W-:Y:S02]  /*a0770*/  HMMA.16816.F32 R8, R32, R60, R56 ;  /* 0x0000003c2008723c */ /* 0x001fe40000001838 */
[----:B------:R-:W-:Y:S04]  /*a0780*/  STL.64 [R1+0x8318], R38 ;  /* 0x0083182601007387 */ /* 0x000fe80000100a00 */
[----:B------:R-:W2:-:S15]  /*a0790*/  LDL.LU R16, [R1+0x3b0] ;  /* 0x0003b00001107983 */ /* 0x000e9e0000300800 */
[----:B------:R-:W-:-:S02]  /*a07a0*/  NOP ;  /* 0x0000000000007918 */ /* 0x000fc40000000000 */
[----:B------:R-:W-:Y:S04]  /*a07b0*/  STL.64 [R1+0x1040], R8 ;  /* 0x0010400801007387 */ /* 0x000fe80000100a00 */
[----:B------:R0:W-:Y:S04]  /*a07c0*/  STL.64 [R1+0x1048], R10 ;  /* 0x0010480a01007387 */ /* 0x0001e80000100a00 */
        /* <DEDUP_REMOVED lines=19> */
[----:B------:R-:W4:Y:S04]  /*a0900*/  LDL.LU R42, [R1+0x458] ;  /* 0x00045800012a7983 */ /* 0x000f280000300800 */
[----:B------:R-:W4:Y:S04]  /*a0910*/  LDL.LU R43, [R1+0x45c] ;  /* 0x00045c00012b7983 */ /* 0x000f280000300800 */
[----:B----4-:R-:W-:Y:S04]  /*a0920*/  STL.64 [R1+0x82f8], R42 ;  /* 0x0082f82a01007387 */ /* 0x010fe80000100a00 */
[----:B--2---:R2:W-:Y:S04]  /*a0930*/  STL.64 [R1+0x82f0], R40 ;  /* 0x0082f02801007387 */ /* 0x0045e80000100a00 */
[----:B------:R-:W4:Y:S04]  /*a0940*/  LDL.LU R56, [R1+0x460] ;  /* 0x0004600001387983 */ /* 0x000f280000300800 */
[----:B------:R-:W4:Y:S04]  /*a0950*/  LDL.LU R57, [R1+0x464] ;  /* 0x0004640001397983 */ /* 0x000f280000300800 */
[----:B------:R-:W3:Y:S04]  /*a0960*/  LDL.LU R58, [R1+0x468] ;  /* 0x00046800013a7983 */ /* 0x000ee80000300800 */
[----:B------:R-:W3:Y:S01]  /*a0970*/  LDL.LU R59, [R1+0x46c] ;  /* 0x00046c00013b7983 */ /* 0x000ee20000300800 */
[----:B------:R-:W-:-:S02]  /*a0980*/  IMAD R7, R0, 0x100, R7 ;  /* 0x0000010000077824 */ /* 0x000fc400078e0207 */
[----:B------:R-:W-:Y:S01]  /*a0990*/  IMAD.MOV.U32 R0, RZ, RZ, R61 ;  /* 0x000000ffff007224 */ /* 0x000fe200078e003d */
[----:B---3--:R-:W-:Y:S04]  /*a09a0*/  STL.64 [R1+0x8308], R58 ;  /* 0x0083083a01007387 */ /* 0x008fe80000100a00 */
[----:B----4-:R3:W-:Y:S04]  /*a09b0*/  STL.64 [R1+0x8300], R56 ;  /* 0x0083003801007387 */ /* 0x0107e80000100a00 */
[----:B0-----:R-:W4:Y:S04]  /*a09c0*/  LDL R10, [R1] ;  /* 0x00000000010a7983 */ /* 0x001f280000100800 */
[----:B------:R-:W4:Y:S04]  /*a09d0*/  LDL R11, [R1+0x4] ;  /* 0x00000400010b7983 */ /* 0x000f280000100800 */
[----:B------:R-:W4:Y:S04]  /*a09e0*/  LDL R8, [R1+0x8] ;  /* 0x0000080001087983 */ /* 0x000f280000100800 */
[----:B------:R-:W4:Y:S04]  /*a09f0*/  LDL R9, [R1+0xc] ;  /* 0x00000c0001097983 */ /* 0x000f280000100800 */
[----:B-1----:R-:W4:Y:S04]  /*a0a00*/  LDL.LU R24, [R1+0x480] ;  /* 0x0004800001187983 */ /* 0x002f280000300800 */
[----:B------:R-:W4:Y:S04]  /*a0a10*/  LDL.LU R25, [R1+0x484] ;  /* 0x0004840001197983 */ /* 0x000f280000300800 */
[----:B------:R-:W4:Y:S04]  /*a0a20*/  LDL.LU R26, [R1+0x488] ;  /* 0x00048800011a7983 */ /* 0x000f280000300800 */
[----:B------:R-:W4:Y:S04]  /*a0a30*/  LDL.LU R27, [R1+0x48c] ;  /* 0x00048c00011b7983 */ /* 0x000f280000300800 */
[----:B------:R-:W4:Y:S04]  /*a0a40*/  LDL R34, [R1+0x10] ;  /* 0x0000100001227983 */ /* 0x000f280000100800 */
[----:B------:R-:W4:Y:S04]  /*a0a50*/  LDL R35, [R1+0x14] ;  /* 0x0000140001237983 */ /* 0x000f280000100800 */
[----:B--2---:R-:W4:Y:S04]  /*a0a60*/  LDL.LU R40, [R1+0x490] ;  /* 0x0004900001287983 */ /* 0x004f280000300800 */
[----:B------:R-:W4:Y:S04]  /*a0a70*/  LDL.LU R41, [R1+0x494] ;  /* 0x0004940001297983 */ /* 0x000f280000300800 */
[----:B------:R-:W4:Y:S04]  /*a0a80*/  LDL.LU R42, [R1+0x498] ;  /* 0x00049800012a7983 */ /* 0x000f280000300800 */
[----:B------:R-:W4:Y:S04]  /*a0a90*/  LDL.LU R43, [R1+0x49c] ;  /* 0x00049c00012b7983 */ /* 0x000f280000300800 */
[----:B------:R-:W2:Y:S04]  /*a0aa0*/  LDL R32, [R1+0x18] ;  /* 0x0000180001207983 */ /* 0x000ea80000100800 */
[----:B------:R-:W2:Y:S04]  /*a0ab0*/  LDL R33, [R1+0x1c] ;  /* 0x00001c0001217983 */ /* 0x000ea80000100800 */
[----:B------:R-:W4:Y:S04]  /*a0ac0*/  LDL.LU R36, [R1+0x4b0] ;  /* 0x0004b00001247983 */ /* 0x000f280000300800 */
[----:B------:R-:W4:Y:S04]  /*a0ad0*/  LDL.LU R37, [R1+0x4b4] ;  /* 0x0004b40001257983 */ /* 0x000f280000300800 */
[----:B------:R-:W4:Y:S04]  /*a0ae0*/  LDL.LU R38, [R1+0x4b8] ;  /* 0x0004b80001267983 */ /* 0x000f280000300800 */
[----:B------:R-:W4:Y:S04]  /*a0af0*/  LDL.LU R39, [R1+0x4bc] ;  /* 0x0004bc0001277983 */ /* 0x000f280000300800 */
[----:B------:R-:W4:Y:S04]  /*a0b00*/  LDL.64 R60, [R1+0x28] ;  /* 0x00002800013c7983 */ /* 0x000f280000100a00 */
[----:B---3--:R-:W2:Y:S04]  /*a0b10*/  LDL.LU R56, [R1+0x4a0] ;  /* 0x0004a00001387983 */ /* 0x008ea80000300800 */
[----:B------:R-:W2:Y:S04]  /*a0b20*/  LDL.LU R57, [R1+0x4a4] ;  /* 0x0004a40001397983 */ /* 0x000ea80000300800 */
[----:B------:R-:W2:Y:S04]  /*a0b30*/  LDL.LU R58, [R1+0x4a8] ;  /* 0x0004a800013a7983 */ /* 0x000ea80000300800 */
[----:B------:R-:W2:Y:S01]  /*a0b40*/  LDL.LU R59, [R1+0x4ac] ;  /* 0x0004ac00013b7983 */ /* 0x000ea20000300800 */
[----:B------:R-:W-:-:S02]  /*a0b50*/  IMAD R4, R4, 0x100, R45 ;  /* 0x0000010004047824 */ /* 0x000fc400078e022d */
[----:B------:R-:W-:Y:S02]  /*a0b60*/  IMAD R5, R5, 0x100, R46 ;  /* 0x0000010005057824 */ /* 0x000fe400078e022e */
[----:B------:R-:W-:Y:S01]  /*a0b70*/  IMAD R6, R6, 0x100, R47 ;  /* 0x0000010006067824 */ /* 0x000fe200078e022f */
[----:B------:R-:W-:Y:S01]  /*a0b80*/  F2FP.F16.E5M2.UNPACK_B R4, R4 ;  /* 0x00000004ff04723e */ /* 0x000fe200020004ff */
[----:B------:R-:W3:Y:S01]  /*a0b90*/  LDL.LU R16, [R1+0x470] ;  /* 0x0004700001107983 */ /* 0x000ee20000300800 */
[----:B------:R-:W-:Y:S02]  /*a0ba0*/  F2FP.F16.E5M2.UNPACK_B R5, R5 ;  /* 0x00000005ff05723e */ /* 0x000fe400020004ff */
[----:B------:R-:W-:Y:S01]  /*a0bb0*/  F2FP.F16.E5M2.UNPACK_B R6, R6 ;  /* 0x00000006ff06723e */ /* 0x000fe200020004ff */
[----:B------:R-:W3:Y:S01]  /*a0bc0*/  LDL.LU R17, [R1+0x474] ;  /* 0x0004740001117983 */ /* 0x000ee20000300800 */
[----:B------:R-:W-:-:S03]  /*a0bd0*/  F2FP.F16.E5M2.UNPACK_B R7, R7 ;  /* 0x00000007ff07723e */ /* 0x000fc600020004ff */
        /* <DEDUP_REMOVED lines=26> */
[C---:B----4-:R-:W-:Y:S06]  /*a0d80*/  HMMA.16816.F32 R36, R4.reuse, R60, R36 ;  /* 0x0000003c0424723c */ /* 0x050fec0000001824 */
[----:B--2---:R-:W-:-:S15]  /*a0d90*/  HMMA.16816.F32 R56, R4, R32, R56 ;  /* 0x000000200438723c */ /* 0x004fde0000001838 */
[----:B------:R-:W-:-:S02]  /*a0da0*/  NOP ;  /* 0x0000000000007918 */ /* 0x000fc40000000000 */
[----:B------:R0:W-:Y:S04]  /*a0db0*/  STL.64 [R1+0x1030], R36 ;  /* 0x0010302401007387 */ /* 0x0001e80000100a00 */
[----:B------:R1:W-:Y:S01]  /*a0dc0*/  STL.64 [R1+0x1038], R38 ;  /* 0x0010382601007387 */ /* 0x0003e20000100a00 */
[----:B0-----:R-:W-:Y:S02]  /*a0dd0*/  IMAD.MOV.U32 R36, RZ, RZ, R60 ;  /* 0x000000ffff247224 */ /* 0x001fe400078e003c */
[----:B------:R-:W-:Y:S01]  /*a0de0*/  IMAD.MOV.U32 R37, RZ, RZ, R61 ;  /* 0x000000ffff257224 */ /* 0x000fe200078e003d */
[----:B-1----:R-:W2:Y:S04]  /*a0df0*/  LDL.LU.64 R38, [R1+0x8318] ;  /* 0x0083180001267983 */ /* 0x002ea80000300a00 */
[----:B------:R-:W4:Y:S04]  /*a0e00*/  LDL.LU.64 R60, [R1+0x8310] ;  /* 0x00831000013c7983 */ /* 0x000f280000300a00 */
[----:B------:R-:W-:Y:S04]  /*a0e10*/  STL.64 [R1+0x1010], R56 ;  /* 0x0010103801007387 */ /* 0x000fe80000100a00 */
[----:B------:R0:W-:Y:S04]  /*a0e20*/  STL.64 [R1+0x1018], R58 ;  /* 0x0010183a01007387 */ /* 0x0001e80000100a00 */
[----:B0-----:R-:W4:Y:S04]  /*a0e30*/  LDL.LU.64 R58, [R1+0x8308] ;  /* 0x00830800013a7983 */ /* 0x001f280000300a00 */
[----:B------:R-:W4:Y:S01]  /*a0e40*/  LDL.LU.64 R56, [R1+0x8300] ;  /* 0x0083000001387983 */ /* 0x000f220000300a00 */
[C---:B------:R-:W-:Y:S03]  /*a0e50*/  HMMA.16816.F32 R32, R4.reuse, R34, R40 ;  /* 0x000000220420723c */ /* 0x040fe60000001828 */
[----:B------:R-:W2:Y:S03]  /*a0e60*/  LDL.LU.64 R42, [R1+0x82f8] ;  /* 0x0082f800012a7983 */ /* 0x000ea60000300a00 */
[C---:B------:R-:W-:Y:S01]  /*a0e70*/  HMMA.16816.F32 R24, R4.reuse, R8, R24 ;  /* 0x000000080418723c */ /* 0x040fe20000001818 */
[----:B------:R-:W2:Y:S05]  /*a0e80*/  LDL.LU.64 R40, [R1+0x82f0] ;  /* 0x0082f00001287983 */ /* 0x000eaa0000300a00 */
[C---:B---3--:R-:W-:Y:S11]  /*a0e90*/  HMMA.16816.F32 R8, R4.reuse, R10, R16 ;  /* 0x0000000a0408723c */ /* 0x048ff60000001810 */
        /* <DEDUP_REMOVED lines=8> */
[----:B------:R-:W3:Y:S04]  /*a0f20*/  LDL.LU.64 R18, [R1+0x82c8] ;  /* 0x0082c80001127983 */ /* 0x000ee80000300a00 */
[----:B------:R-:W3:Y:S04]  /*a0f30*/  LDL.LU.64 R16, [R1+0x82c0] ;  /* 0x0082c00001107983 */ /* 0x000ee80000300a00 */
[----:B------:R-:W-:Y:S04]  /*a0f40*/  STL.64 [R1+0xfe0], R8 ;  /* 0x000fe00801007387 */ /* 0x000fe80000100a00 */
[----:B------:R0:W-:Y:S04]  /*a0f50*/  STL.64 [R1+0xfe8], R10 ;  /* 0x000fe80a01007387 */ /* 0x0001e80000100a00 */
[----:B0-----:R-:W3:Y:S04]  /*a0f60*/  LDL.LU.64 R10, [R1+0x82b8] ;  /* 0x0082b800010a7983 */ /* 0x001ee80000300a00 */
[----:B------:R-:W3:Y:S01]  /*a0f70*/  LDL.LU.64 R8, [R1+0x82b0] ;  /* 0x0082b00001087983 */ /* 0x000ee20000300a00 */
[----:B----4-:R-:W-:-:S15]  /*a0f80*/  HMMA.16816.F32 R56, R4, R60, R56 ;  /* 0x0000003c0438723c */ /* 0x010fde0000001838 */
[----:B------:R-:W-:-:S08]  /*a0f90*/  NOP ;  /* 0x0000000000007918 */ /* 0x000fd00000000000 */
[----:B------:R-:W-:Y:S04]  /*a0fa0*/  STL.64 [R1+0xfd0], R56 ;  /* 0x000fd03801007387 */ /* 0x000fe80000100a00 */
[----:B------:R0:W-:Y:S04]  /*a0fb0*/  STL.64 [R1+0xfd8], R58 ;  /* 0x000fd83a01007387 */ /* 0x0001e80000100a00 */
[----:B0-----:R-:W2:Y:S04]  /*a0fc0*/  LDL.LU.64 R58, [R1+0x82a8] ;  /* 0x0082a800013a7983 */ /* 0x001ea80000300a00 */
[----:B------:R-:W4:Y:S04]  /*a0fd0*/  LDL.LU.64 R56, [R1+0x82a0] ;  /* 0x0082a00001387983 */ /* 0x000f280000300a00 */
[----:B------:R-:W-:Y:S01]  /*a0fe0*/  STL.64 [R1+0x8170], R60 ;  /* 0x0081703c01007387 */ /* 0x000fe20000100a00 */
[C---:B--2---:R-:W-:Y:S06]  /*a0ff0*/  HMMA.16816.F32 R40, R4.reuse, R58, R40 ;  /* 0x0000003a0428723c */ /* 0x044fec0000001828 */
[----:B----4-:R-:W-:-:S15]  /*a1000*/  HMMA.16816.F32 R52, R4, R56, R52 ;  /* 0x000000380434723c */ /* 0x010fde0000001834 */
[----:B------:R-:W-:-:S02]  /*a1010*/  NOP ;  /* 0x0000000000007918 */ /* 0x000fc40000000000 */
[----:B------:R-:W-:Y:S04]  /*a1020*/  STL.64 [R1+0xfb0], R40 ;  /* 0x000fb02801007387 */ /* 0x000fe80000100a00 */
[----:B------:R0:W-:Y:S04]  /*a1030*/  STL.64 [R1+0xfb8], R42 ;  /* 0x000fb82a01007387 */ /* 0x0001e80000100a00 */
[----:B0-----:R-:W3:Y:S04]  /*a1040*/  LDL.LU.64 R42, [R1+0x8298] ;  /* 0x00829800012a7983 */ /* 0x001ee80000300a00 */
        /* <DEDUP_REMOVED lines=19> */
[----:B------:R-:W-:Y:S04]  /*a1180*/  STL.64 [R1+0xf70], R48 ;  /* 0x000f703001007387 */ /* 0x000fe80000100a00 */
[----:B------:R0:W-:Y:S04]  /*a1190*/  STL.64 [R1+0xf78], R50 ;  /* 0x000f783201007387 */ /* 0x0001e80000100a00 */
[----:B0-----:R-:W4:Y:S04]  /*a11a0*/  LDL.LU.64 R50, [R1+0x8268] ;  /* 0x0082680001327983 */ /* 0x001f280000300a00 */
[----:B------:R-:W4:Y:S04]  /*a11b0*/  LDL.LU.64 R48, [R1+0x8260] ;  /* 0x0082600001307983 */ /* 0x000f280000300a00 */
[----:B------:R0:W-:Y:S04]  /*a11c0*/  STL.64 [R1+0x81d0], R52 ;  /* 0x0081d03401007387 */ /* 0x0001e80000100a00 */
[----:B0-----:R-:W4:Y:S04]  /*a11d0*/  LDL.LU R52, [R1+0x410] ;  /* 0x0004100001347983 */ /* 0x001f280000300800 */
[----:B------:R-:W4:Y:S04]  /*a11e0*/  LDL.LU R53, [R1+0x414] ;  /* 0x0004140001357983 */ /* 0x000f280000300800 */
[----:B------:R-:W4:Y:S04]  /*a11f0*/  LDL.LU R54, [R1+0x418] ;  /* 0x0004180001367983 */ /* 0x000f280000300800 */
[----:B------:R-:W4:Y:S01]  /*a1200*/  LDL.LU R55, [R1+0x41c] ;  /* 0x00041c0001377983 */ /* 0x000f220000300800 */
[C---:B------:R-:W-:Y:S06]  /*a1210*/  HMMA.16816.F32 R24, R4.reuse, R42, R24 ;  /* 0x0000002a0418723c */ /* 0x040fec0000001818 */
[C---:B--2---:R-:W-:Y:S06]  /*a1220*/  HMMA.16816.F32 R20, R4.reuse, R40, R20 ;  /* 0x000000280414723c */ /* 0x044fec0000001814 */
[C---:B------:R-:W-:Y:S06]  /*a1230*/  HMMA.16816.F32 R16, R4.reuse, R38, R16 ;  /* 0x000000260410723c */ /* 0x040fec0000001810 */
[C---:B------:R-:W-:Y:S06]  /*a1240*/  HMMA.16816.F32 R12, R4.reuse, R2, R12 ;  /* 0x00000002040c723c */ /* 0x040fec000000180c */
[C---:B---3--:R-:W-:Y:S06]  /*a1250*/  HMMA.16816.F32 R32, R4.reuse, R46, R32 ;  /* 0x0000002e0420723c */ /* 0x048fec0000001820 */
[C---:B----4-:R-:W-:Y:S06]  /*a1260*/  HMMA.16816.F32 R28, R4.reuse, R44, R28 ;  /* 0x0000002c041c723c */ /* 0x050fec000000181c */
[----:B------:R-:W-:-:S15]  /*a1270*/  HMMA.16816.F32 R52, R4, R50, R52 ;  /* 0x000000320434723c */ /* 0x000fde0000001834 */
[----:B------:R-:W-:-:S08]  /*a1280*/  NOP ;  /* 0x0000000000007918 */ /* 0x000fd00000000000 */
[----:B------:R-:W-:Y:S04]  /*a1290*/  STL.64 [R1+0xf60], R52 ;  /* 0x000f603401007387 */ /* 0x000fe80000100a00 */
[----:B------:R0:W-:Y:S02]  /*a12a0*/  STL.64 [R1+0xf68], R54 ;  /* 0x000f683601007387 */ /* 0x0001e40000100a00 */
[----:B0-----:R-:W-:Y:S02]  /*a12b0*/  HMMA.16816.F32 R52, R4, R48, R56 ;  /* 0x000000300434723c */ /* 0x001fe40000001838 */
[----:B------:R-:W-:Y:S04]  /*a12c0*/  STL.64 [R1+0x8198], R50 ;  /* 0x0081983201007387 */ /* 0x000fe80000100a00 */
[----:B------:R-:W-:-:S15]  /*a12d0*/  STL.64 [R1+0x8190], R48 ;  /* 0x0081903001007387 */ /* 0x000fde0000100a00 */
[----:B------:R-:W-:-:S02]  /*a12e0*/  NOP ;  /* 0x0000000000007918 */ /* 0x000fc40000000000 */
        /* <DEDUP_REMOVED lines=17> */
[----:B------:R-:W-:Y:S04]  /*a1400*/  STL.64 [R1+0xef8], R18 ;  /* 0x000ef81201007387 */ /* 0x000fe80000100a00 */
[----:B0-----:R-:W2:Y:S04]  /*a1410*/  LDL.LU R44, [R1+0x300] ;  /* 0x00030000012c7983 */ /* 0x001ea80000300800 */
[----:B------:R0:W-:Y:S04]  /*a1420*/  STL.64 [R1+0xed0], R12 ;  /* 0x000ed00c01007387 */ /* 0x0001e80000100a00 */
[----:B------:R3:W-:Y:S04]  /*a1430*/  STL.64 [R1+0xed8], R14 ;  /* 0x000ed80e01007387 */ /* 0x0007e80000100a00 */
[----:B------:R-:W2:Y:S04]  /*a1440*/  LDL.LU R45, [R1+0x304] ;  /* 0x00030400012d7983 */ /* 0x000ea80000300800 */
[----:B------:R-:W2:Y:S04]  /*a1450*/  LDL.LU R46, [R1+0x308] ;  /* 0x00030800012e7983 */ /* 0x000ea80000300800 */
[----:B------:R-:W2:Y:S04]  /*a1460*/  LDL.LU R47, [R1+0x30c] ;  /* 0x00030c00012f7983 */ /* 0x000ea80000300800 */
[----:B-1----:R-:W4:Y:S04]  /*a1470*/  LDL.LU R40, [R1+0x310] ;  /* 0x0003100001287983 */ /* 0x002f280000300800 */
[----:B------:R-:W4:Y:S04]  /*a1480*/  LDL.LU R41, [R1+0x314] ;  /* 0x0003140001297983 */ /* 0x000f280000300800 */
[----:B------:R-:W4:Y:S04]  /*a1490*/  LDL.LU R42, [R1+0x318] ;  /* 0x00031800012a7983 */ /* 0x000f280000300800 */
[----:B------:R-:W4:Y:S04]  /*a14a0*/  LDL.LU R43, [R1+0x31c] ;  /* 0x00031c00012b7983 */ /* 0x000f280000300800 */
[----:B0-----:R-:W2:Y:S04]  /*a14b0*/  LDL.LU R12, [R1+0x380] ;  /* 0x00038000010c7983 */ /* 0x001ea80000300800 */
[----:B------:R-:W2:Y:S04]  /*a14c0*/  LDL.LU R13, [R1+0x384] ;  /* 0x00038400010d7983 */ /* 0x000ea80000300800 */
[----:B---3--:R-:W2:Y:S04]  /*a14d0*/  LDL.LU R14, [R1+0x388] ;  /* 0x00038800010e7983 */ /* 0x008ea80000300800 */
        /* <DEDUP_REMOVED lines=83> */
[----:B------:R-:W-:Y:S01]  /*a1a10*/  STL.64 [R1+0x80f0], R16 ;  /* 0x0080f01001007387 */ /* 0x000fe20000100a00 */
[C---:B----4-:R-:W-:Y:S06]  /*a1a20*/  HMMA.16816.F32 R8, R4.reuse, R22, R8 ;  /* 0x000000160408723c */ /* 0x050fec0000001808 */
[----:B--2---:R-:W-:Y:S01]  /*a1a30*/  HMMA.16816.F32 R12, R4, R20, R12 ;  /* 0x00000014040c723c */ /* 0x004fe2000000180c */
[----:B------:R-:W-:-:S15]  /*a1a40*/  STL.64 [R1+0x8118], R22 ;  /* 0x0081181601007387 */ /* 0x000fde0000100a00 */
[----:B------:R-:W-:-:S07]  /*a1a50*/  NOP ;  /* 0x0000000000007918 */ /* 0x000fce0000000000 */
        /* <DEDUP_REMOVED lines=13> */
[----:B0-----:R-:W-:Y:S06]  /*a1b30*/  HMMA.16816.F32 R8, R4, R28, R52 ;  /* 0x0000001c0408723c */ /* 0x001fec0000001834 */
[----:B------:R-:W-:Y:S04]  /*a1b40*/  STL [R1+0x80e4], R28 ;  /* 0x0080e41c01007387 */ /* 0x000fe80000100800 */
[----:B------:R-:W-:-:S13]  /*a1b50*/  STL [R1+0x80e0], R29 ;  /* 0x0080e01d01007387 */ /* 0x000fda0000100800 */
        /* <DEDUP_REMOVED lines=40> */
[----:B------:R-:W4:Y:S04]  /*a1de0*/  LDL.LU R36, [R1+0x81fc] ;  /* 0x0081fc0001247983 */ /* 0x000f280000300800 */
[----:B------:R-:W4:Y:S04]  /*a1df0*/  LDL.LU R37, [R1+0x81f8] ;  /* 0x0081f80001257983 */ /* 0x000f280000300800 */
[----:B-1----:R-:W4:Y:S04]  /*a1e00*/  LDL.LU R56, [R1+0x550] ;  /* 0x0005500001387983 */ /* 0x002f280000300800 */
[----:B------:R-:W4:Y:S04]  /*a1e10*/  LDL.LU R57, [R1+0x554] ;  /* 0x0005540001397983 */ /* 0x000f280000300800 */
[----:B------:R-:W4:Y:S04]  /*a1e20*/  LDL.LU R58, [R1+0x558] ;  /* 0x00055800013a7983 */ /* 0x000f280000300800 */
[----:B------:R-:W4:Y:S04]  /*a1e30*/  LDL.LU R59, [R1+0x55c] ;  /* 0x00055c00013b7983 */ /* 0x000f280000300800 */
[----:B------:R-:W2:Y:S04]  /*a1e40*/  LDL R52, [R1+0x20] ;  /* 0x0000200001347983 */ /* 0x000ea80000100800 */
[----:B------:R-:W2:Y:S04]  /*a1e50*/  LDL.LU R20, [R1+0x2e0] ;  /* 0x0002e00001147983 */ /* 0x000ea80000300800 */
[----:B------:R-:W2:Y:S04]  /*a1e60*/  LDL.LU R21, [R1+0x2e4] ;  /* 0x0002e40001157983 */ /* 0x000ea80000300800 */
[----:B------:R-:W2:Y:S04]  /*a1e70*/  LDL.LU R22, [R1+0x2e8] ;  /* 0x0002e80001167983 */ /* 0x000ea80000300800 */
[----:B------:R-:W2:Y:S04]  /*a1e80*/  LDL.LU R23, [R1+0x2ec] ;  /* 0x0002ec0001177983 */ /* 0x000ea80000300800 */
[----:B------:R-:W3:Y:S04]  /*a1e90*/  LDL.LU R12, [R1+0x2d0] ;  /* 0x0002d000010c7983 */ /* 0x000ee80000300800 */
[----:B------:R-:W3:Y:S01]  /*a1ea0*/  LDL.LU R13, [R1+0x2d4] ;  /* 0x0002d400010d7983 */ /* 0x000ee20000300800 */
[----:B------:R-:W-:-:S03]  /*a1eb0*/  IMAD R32, R32, 0x100, R50 ;  /* 0x0000010020207824 */ /* 0x000fc600078e0232 */
[----:B------:R-:W3:Y:S01]  /*a1ec0*/  LDL.LU R14, [R1+0x2d8] ;  /* 0x0002d800010e7983 */ /* 0x000ee20000300800 */
[----:B------:R-:W-:-:S03]  /*a1ed0*/  IMAD.MOV.U32 R53, RZ, RZ, R0 ;  /* 0x000000ffff357224 */ /* 0x000fc600078e0000 */
[----:B------:R-:W3:Y:S01]  /*a1ee0*/  LDL.LU R15, [R1+0x2dc] ;  /* 0x0002dc00010f7983 */ /* 0x000ee20000300800 */
[----:B------:R-:W-:-:S03]  /*a1ef0*/  IMAD R33, R33, 0x100, R51 ;  /* 0x0000010021217824 */ /* 0x000fc600078e0233 */
[----:B------:R-:W3:Y:S01]  /*a1f00*/  LDL.LU R48, [R1+0x2a0] ;  /* 0x0002a00001307983 */ /* 0x000ee20000300800 */
[----:B------:R-:W-:-:S03]  /*a1f10*/  IMAD R34, R34, 0x100, R60 ;  /* 0x0000010022227824 */ /* 0x000fc600078e023c */
[----:B------:R-:W3:Y:S01]  /*a1f20*/  LDL.LU R49, [R1+0x2a4] ;  /* 0x0002a40001317983 */ /* 0x000ee20000300800 */
[----:B------:R-:W-:-:S03]  /*a1f30*/  IMAD R35, R35, 0x100, R61 ;  /* 0x0000010023237824 */ /* 0x000fc600078e023d */
[----:B------:R-:W3:Y:S04]  /*a1f40*/  LDL.LU R50, [R1+0x2a8] ;  /* 0x0002a80001327983 */ /* 0x000ee80000300800 */
[----:B------:R-:W3:Y:S04]  /*a1f50*/  LDL.LU R51, [R1+0x2ac] ;  /* 0x0002ac0001337983 */ /* 0x000ee80000300800 */
[----:B------:R-:W3:Y:S04]  /*a1f60*/  LDL.64 R54, [R1+0x8] ;  /* 0x0000080001367983 */ /* 0x000ee80000100a00 */
        /* <DEDUP_REMOVED lines=13> */
[----:B------:R-:W-:Y:S01]  /*a2040*/  STL [R1+0x80e8], R31 ;  /* 0x0080e81f01007387 */ /* 0x000fe20000100800 */
[C---:B----4-:R-:W-:Y:S06]  /*a2050*/  HMMA.16816.F32 R56, R4.reuse, R36, R56 ;  /* 0x000000240438723c */ /* 0x050fec0000001838 */
[----:B--2---:R-:W-:-:S15]  /*a2060*/  HMMA.16816.F32 R4, R4, R52, R20 ;  /* 0x000000340404723c */ /* 0x004fde0000001814 */
[----:B------:R-:W-:-:S02]  /*a2070*/  NOP ;  /* 0x0000000000007918 */ /* 0x000fc40000000000 */
[----:B------:R-:W-:Y:S04]  /*a2080*/  STL.64 [R1+0xde0], R56 ;  /* 0x000de03801007387 */ /* 0x000fe80000100a00 */
[----:B------:R0:W-:Y:S04]  /*a2090*/  STL.64 [R1+0xde8], R58 ;  /* 0x000de83a01007387 */ /* 0x0001e80000100a00 */
[----:B0-----:R-:W2:Y:S04]  /*a20a0*/  LDL.LU.64 R58, [R1+0x81f0] ;  /* 0x0081f000013a7983 */ /* 0x001ea80000300a00 */
[----:B------:R-:W2:Y:S04]  /*a20b0*/  LDL.LU.64 R56, [R1+0x81e8] ;  /* 0x0081e80001387983 */ /* 0x000ea80000300a00 */
[----:B------:R-:W-:Y:S04]  /*a20c0*/  STL.64 [R1+0x8148], R38 ;  /* 0x0081482601007387 */ /* 0x000fe80000100a00 */
[----:B------:R0:W-:Y:S04]  /*a20d0*/  STL.64 [R1+0x8140], R36 ;  /* 0x0081402401007387 */ /* 0x0001e80000100a00 */
[----:B0-----:R-:W4:Y:S04]  /*a20e0*/  LDL.LU R36, [R1+0x280] ;  /* 0x0002800001247983 */ /* 0x001f280000300800 */
[----:B------:R-:W4:Y:S04]  /*a20f0*/  LDL.LU R37, [R1+0x284] ;  /* 0x0002840001257983 */ /* 0x000f280000300800 */
[----:B------:R-:W4:Y:S04]  /*a2100*/  LDL.LU R38, [R1+0x288] ;  /* 0x0002880001267983 */ /* 0x000f280000300800 */
[----:B------:R-:W4:Y:S04]  /*a2110*/  LDL.LU R39, [R1+0x28c] ;  /* 0x00028c0001277983 */ /* 0x000f280000300800 */
[----:B------:R-:W4:Y:S04]  /*a2120*/  LDL.LU.64 R22, [R1+0x81e0] ;  /* 0x0081e00001167983 */ /* 0x000f280000300a00 */
[----:B------:R-:W4:Y:S04]  /*a2130*/  LDL.LU.64 R20, [R1+0x81d8] ;  /* 0x0081d80001147983 */ /* 0x000f280000300a00 */
[----:B------:R-:W4:Y:S04]  /*a2140*/  LDL.LU.64 R52, [R1+0x81d0] ;  /* 0x0081d00001347983 */ /* 0x000f280000300a00 */
[----:B------:R0:W-:Y:S04]  /*a2150*/  STL.64 [R1+0xdc0], R4 ;  /* 0x000dc00401007387 */ /* 0x0001e80000100a00 */
[----:B------:R1:W-:Y:S04]  /*a2160*/  STL.64 [R1+0xdc8], R6 ;  /* 0x000dc80601007387 */ /* 0x0003e80000100a00 */
[----:B0-----:R-:W4:Y:S04]  /*a2170*/  LDL.64 R4, [R1+0x18] ;  /* 0x0000180001047983 */ /* 0x001f280000100a00 */
[----:B-1----:R-:W4:Y:S01]  /*a2180*/  LDL.64 R6, [R1+0x10] ;  /* 0x0000100001067983 */ /* 0x002f220000100a00 */
[----:B------:R-:W-:-:S02]  /*a2190*/  F2FP.F16.E5M2.UNPACK_B R32, R32 ;  /* 0x00000020ff20723e */ /* 0x000fc400020004ff */
[----:B------:R-:W-:Y:S02]  /*a21a0*/  F2FP.F16.E5M2.UNPACK_B R33, R33 ;  /* 0x00000021ff21723e */ /* 0x000fe400020004ff */
[----:B------:R-:W-:Y:S02]  /*a21b0*/  F2FP.F16.E5M2.UNPACK_B R34, R34 ;  /* 0x00000022ff22723e */ /* 0x000fe400020004ff */
[----:B------:R-:W-:-:S07]  /*a21c0*/  F2FP.F16.E5M2.UNPACK_B R35, R35 ;  /* 0x00000023ff23723e */ /* 0x000fce00020004ff */
[C---:B---3--:R-:W-:Y:S06]  /*a21d0*/  HMMA.16816.F32 R12, R32.reuse, R28, R12 ;  /* 0x0000001c200c723c */ /* 0x048fec000000180c */
[----:B------:R-:W-:-:S15]  /*a21e0*/  HMMA.16816.F32 R48, R32, R54, R48 ;  /* 0x000000362030723c */ /* 0x000fde0000001830 */
[----:B------:R-:W-:-:S02]  /*a21f0*/  NOP ;  /* 0x0000000000007918 */ /* 0x000fc40000000000 */
[----:B------:R-:W-:Y:S04]  /*a2200*/  STL.64 [R1+0xdb0], R12 ;  /* 0x000db00c01007387 */ /* 0x000fe80000100a00 */
[----:B------:R0:W-:Y:S04]  /*a2210*/  STL.64 [R1+0xdb8], R14 ;  /* 0x000db80e01007387 */ /* 0x0001e80000100a00 */
[----:B0-----:R-:W3:Y:S04]  /*a2220*/  LDL.LU.64 R14, [R1+0x81c8] ;  /* 0x0081c800010e7983 */ /* 0x001ee80000300a00 */
[----:B------:R-:W3:Y:S01]  /*a2230*/  LDL.LU.64 R12, [R1+0x81c0] ;  /* 0x0081c000010c7983 */ /* 0x000ee20000300a00 */
[----:B------:R-:W-:Y:S01]  /*a2240*/  IMAD.MOV.U32 R31, RZ, RZ, R60 ;  /* 0x000000ffff1f7224 */ /* 0x000fe200078e003c */
[C---:B--2---:R-:W-:Y:S06]  /*a2250*/  HMMA.16816.F32 R56, R32.reuse, R60, R56 ;  /* 0x0000003c2038723c */ /* 0x044fec0000001838 */
[C---:B----4-:R-:W-:Y:S06]  /*a2260*/  HMMA.16816.F32 R40, R32.reuse, R4, R40 ;  /* 0x000000042028723c */ /* 0x050fec0000001828 */
[----:B------:R-:W-:Y:S01]  /*a2270*/  HMMA.16816.F32 R44, R32, R6, R44 ;  /* 0x00000006202c723c */ /* 0x000fe2000000182c */
[----:B------:R-:W-:-:S02]  /*a2280*/  IMAD.MOV.U32 R28, RZ, RZ, R4 ;  /* 0x000000ffff1c7224 */ /* 0x000fc400078e0004 */
[----:B------:R-:W-:-:S03]  /*a2290*/  IMAD.MOV.U32 R29, RZ, RZ, R5 ;  /* 0x000000ffff1d7224 */ /* 0x000fc600078e0005 */
[----:B------:R-:W-:-:S11]  /*a22a0*/  IMAD.MOV.U32 R4, RZ, RZ, R6 ;  /* 0x000000ffff047224 */ /* 0x000fd600078e0006 */
[----:B------:R-:W-:Y:S04]  /*a22b0*/  STL.64 [R1+0xda0], R40 ;  /* 0x000da02801007387 */ /* 0x000fe80000100a00 */
[----:B------:R0:W-:Y:S01]  /*a22c0*/  STL.64 [R1+0xda8], R42 ;  /* 0x000da82a01007387 */ /* 0x0001e20000100a00 */
[----:B------:R-:W-:Y:S02]  /*a22d0*/  IMAD.MOV.U32 R6, RZ, RZ, R54 ;  /* 0x000000ffff067224 */ /* 0x000fe400078e0036 */
[----:B------:R-:W-:Y:S01]  /*a22e0*/  IMAD.MOV.U32 R5, RZ, RZ, R55 ;  /* 0x000000ffff057224 */ /* 0x000fe200078e0037 */
[----:B0-----:R-:W2:Y:S04]  /*a22f0*/  LDL.LU.64 R42, [R1+0x81b8] ;  /* 0x0081b800012a7983 */ /* 0x001ea80000300a00 */
[----:B------:R-:W2:Y:S04]  /*a2300*/  LDL.LU.64 R40, [R1+0x81b0] ;  /* 0x0081b00001287983 */ /* 0x000ea80000300a00 */
[----:B------:R-:W-:Y:S04]  /*a2310*/  STL.64 [R1+0xd90], R44 ;  /* 0x000d902c01007387 */ /* 0x000fe80000100a00 */
[----:B------:R0:W-:Y:S01]  /*a2320*/  STL.64 [R1+0xd98], R46 ;  /* 0x000d982e01007387 */ /* 0x0001e20000100a00 */
[----:B------:R-:W-:-:S03]  /*a2330*/  IMAD.MOV.U32 R0, RZ, RZ, R7 ;  /* 0x000000ffff007224 */ /* 0x000fc600078e0007 */
[----:B0-----:R-:W4:Y:S04]  /*a2340*/  LDL.LU.64 R46, [R1+0x81a8] ;  /* 0x0081a800012e7983 */ /* 0x001f280000300a00 */
[----:B------:R-:W4:Y:S04]  /*a2350*/  LDL.LU.64 R44, [R1+0x81a0] ;  /* 0x0081a000012c7983 */ /* 0x000f280000300a00 */
[----:B------:R-:W-:Y:S04]  /*a2360*/  STL.64 [R1+0xd70], R48 ;  /* 0x000d703001007387 */ /* 0x000fe80000100a00 */
[----:B------:R0:W-:Y:S01]  /*a2370*/  STL.64 [R1+0xd78], R50 ;  /* 0x000d783201007387 */ /* 0x0001e20000100a00 */
[----:B------:R-:W-:-:S03]  /*a2380*/  IMAD.MOV.U32 R7, RZ, RZ, R61 ;  /* 0x000000ffff077224 */ /* 0x000fc600078e003d */
[----:B0-----:R-:W2:Y:S04]  /*a2390*/  LDL.LU.64 R50, [R1+0x8198] ;  /* 0x0081980001327983 */ /* 0x001ea80000300a00 */
[----:B------:R-:W4:Y:S04]  /*a23a0*/  LDL.LU.64 R48, [R1+0x8190] ;  /* 0x0081900001307983 */ /* 0x000f280000300a00 */
[----:B------:R-:W2:Y:S04]  /*a23b0*/  LDL.LU.64 R54, [R1+0x8188] ;  /* 0x0081880001367983 */ /* 0x000ea80000300a00 */
[----:B------:R-:W-:Y:S04]  /*a23c0*/  STL.64 [R1+0xd60], R56 ;  /* 0x000d603801007387 */ /* 0x000fe80000100a00 */
[----:B------:R0:W-:Y:S04]  /*a23d0*/  STL.64 [R1+0xd68], R58 ;  /* 0x000d683a01007387 */ /* 0x0001e80000100a00 */
[----:B0-----:R-:W4:Y:S04]  /*a23e0*/  LDL.LU.64 R58, [R1+0x8180] ;  /* 0x00818000013a7983 */ /* 0x001f280000300a00 */
[----:B------:R-:W4:Y:S04]  /*a23f0*/  LDL.LU.64 R56, [R1+0x8178] ;  /* 0x0081780001387983 */ /* 0x000f280000300a00 */
[----:B------:R-:W4:Y:S04]  /*a2400*/  LDL.LU.64 R60, [R1+0x8170] ;  /* 0x00817000013c7983 */ /* 0x000f280000300a00 */
[----:B------:R-:W-:Y:S04]  /*a2410*/  STL.64 [R1+0x8158], R30 ;  /* 0x0081581e01007387 */ /* 0x000fe80000100a00 */
[----:B------:R0:W-:Y:S01]  /*a2420*/  STL.64 [R1+0x8150], R28 ;  /* 0x0081501c01007387 */ /* 0x0001e20000100a00 */
[C---:B---3--:R-:W-:Y:S06]  /*a2430*/  HMMA.16816.F32 R12, R32.reuse, R52, R12 ;  /* 0x00000034200c723c */ /* 0x048fec000000180c */
[C---:B--2---:R-:W-:Y:S06]  /*a2440*/  HMMA.16816.F32 R16, R32.reuse, R54, R16 ;  /* 0x000000362010723c */ /* 0x044fec0000001810 */
[C---:B----4-:R-:W-:Y:S06]  /*a2450*/  HMMA.16816.F32 R24, R32.reuse, R58, R24 ;  /* 0x0000003a2018723c */ /* 0x050fec0000001818 */
[C---:B0-----:R-:W-:Y:S06]  /*a2460*/  HMMA.16816.F32 R28, R32.reuse, R60, R36 ;  /* 0x0000003c201c723c */ /* 0x041fec0000001824 */
[----:B------:R-:W-:-:S15]  /*a2470*/  HMMA.16816.F32 R20, R32, R56, R20 ;  /* 0x000000382014723c */ /* 0x000fde0000001814 */
        /* <DEDUP_REMOVED lines=74> */
[----:B------:R-:W-:-:S15]  /*a2920*/  HMMA.16816.F32 R16, R32, R44, R16 ;  /* 0x0000002c2010723c */ /* 0x000fde0000001810 */
[----:B------:R-:W-:-:S08]  /*a2930*/  NOP ;  /* 0x0000000000007918 */ /* 0x000fd00000000000 */
[----:B------:R0:W-:Y:S04]  /*a2940*/  STL.64 [R1+0xa00], R16 ;  /* 0x000a001001007387 */ /* 0x0001e80000100a00 */
[----:B------:R1:W-:Y:S04]  /*a2950*/  STL.64 [R1+0xa08], R18 ;  /* 0x000a081201007387 */ /* 0x0003e80000100a00 */
[----:B0-----:R-:W4:Y:S04]  /*a2960*/  LDL.LU R16, [R1+0x190] ;  /* 0x0001900001107983 */ /* 0x001f280000300800 */
[----:B------:R-:W4:Y:S04]  /*a2970*/  LDL.LU R17, [R1+0x194] ;  /* 0x0001940001117983 */ /* 0x000f280000300800 */
[----:B-1----:R-:W4:Y:S04]  /*a2980*/  LDL.LU R18, [R1+0x198] ;  /* 0x0001980001127983 */ /* 0x002f280000300800 */
        /* <DEDUP_REMOVED lines=18> */
[C---:B------:R-:W-:Y:S03]  /*a2ab0*/  HMMA.16816.F32 R8, R32.reuse, R2, R8 ;  /* 0x000000022008723c */ /* 0x040fe60000001808 */
[----:B------:R-:W-:Y:S04]  /*a2ac0*/  STL.64 [R1+0x8058], R42 ;  /* 0x0080582a01007387 */ /* 0x000fe80000100a00 */
[----:B------:R0:W-:Y:S04]  /*a2ad0*/  STL.64 [R1+0x8050], R40 ;  /* 0x0080502801007387 */ /* 0x0001e80000100a00 */
[----:B0-----:R-:W3:Y:S04]  /*a2ae0*/  LDL.LU R40, [R1+0x160] ;  /* 0x0001600001287983 */ /* 0x001ee80000300800 */
        /* <DEDUP_REMOVED lines=8> */
[----:B------:R-:W4:Y:S04]  /*a2b70*/  LDL.LU.64 R24, [R1+0x8130] ;  /* 0x0081300001187983 */ /* 0x000f280000300a00 */
[----:B------:R-:W-:Y:S04]  /*a2b80*/  STL.64 [R1+0x80d8], R38 ;  /* 0x0080d82601007387 */ /* 0x000fe80000100a00 */
[----:B--2---:R0:W-:Y:S04]  /*a2b90*/  STL.64 [R1+0x80d0], R36 ;  /* 0x0080d02401007387 */ /* 0x0041e80000100a00 */
        /* <DEDUP_REMOVED lines=30> */
[----:B------:R-:W4:Y:S01]  /*a2d80*/  LDL.LU.64 R16, [R1+0x80f0] ;  /* 0x0080f00001107983 */ /* 0x000f220000300a00 */
[----:B--2---:R-:W-:Y:S06]  /*a2d90*/  HMMA.16816.F32 R8, R32, R14, R8 ;  /* 0x0000000e2008723c */ /* 0x004fec0000001808 */
[----:B------:R-:W-:Y:S04]  /*a2da0*/  STL.64 [R1+0x8068], R14 ;  /* 0x0080680e01007387 */ /* 0x000fe80000100a00 */
[----:B------:R-:W-:-:S13]  /*a2db0*/  STL.64 [R1+0x8060], R12 ;  /* 0x0080600c01007387 */ /* 0x000fda0000100a00 */
[----:B------:R-:W-:Y:S04]  /*a2dc0*/  STL.64 [R1+0x8d0], R8 ;  /* 0x0008d00801007387 */ /* 0x000fe80000100a00 */
[----:B------:R3:W-:Y:S02]  /*a2dd0*/  STL.64 [R1+0x8d8], R10 ;  /* 0x0008d80a01007387 */ /* 0x0007e40000100a00 */
[C---:B---3--:R-:W-:Y:S06]  /*a2de0*/  HMMA.16816.F32 R8, R32.reuse, R18, R40 ;  /* 0x000000122008723c */ /* 0x048fec0000001828 */
[----:B----4-:R-:W-:Y:S01]  /*a2df0*/  HMMA.16816.F32 R12, R32, R16, R36 ;  /* 0x00000010200c723c */ /* 0x010fe20000001824 */
[----:B------:R-:W-:-:S15]  /*a2e00*/  STL.64 [R1+0x8088], R18 ;  /* 0x0080881201007387 */ /* 0x000fde0000100a00 */
[----:B------:R-:W-:-:S07]  /*a2e10*/  NOP ;  /* 0x0000000000007918 */ /* 0x000fce0000000000 */
        /* <DEDUP_REMOVED lines=14> */
[----:B0-----:R-:W-:Y:S01]  /*a2f00*/  HMMA.16816.F32 R8, R32, R26, R56 ;  /* 0x0000001a2008723c */ /* 0x001fe20000001838 */
[----:B------:R-:W-:-:S15]  /*a2f10*/  IMAD.MOV.U32 R54, RZ, RZ, R31 ;  /* 0x000000ffff367224 */ /* 0x000fde00078e001f */
[----:B------:R-:W-:-:S01]  /*a2f20*/  NOP ;  /* 0x0000000000007918 */ /* 0x000fc20000000000 */
[----:B------:R-:W-:Y:S04]  /*a2f30*/  STL.64 [R1+0x820], R12 ;  /* 0x0008200c01007387 */ /* 0x000fe80000100a00 */
[----:B------:R-:W-:Y:S04]  /*a2f40*/  STL.64 [R1+0x828], R14 ;  /* 0x0008280e01007387 */ /* 0x000fe80000100a00 */
[----:B------:R-:W2:Y:S04]  /*a2f50*/  LDL.LU R31, [R1+0x80e8] ;  /* 0x0080e800011f7983 */ /* 0x000ea80000300800 */
[----:B------:R-:W-:Y:S04]  /*a2f60*/  STL.64 [R1+0x7f0], R8 ;  /* 0x0007f00801007387 */ /* 0x000fe80000100a00 */
[----:B------:R0:W-:Y:S04]  /*a2f70*/  STL.64 [R1+0x7f8], R10 ;  /* 0x0007f80a01007387 */ /* 0x0001e80000100a00 */
[----:B------:R-:W3:Y:S04]  /*a2f80*/  LDL.LU R40, [R1+0xc0] ;  /* 0x0000c00001287983 */ /* 0x000ee80000300800 */
[----:B------:R-:W3:Y:S04]  /*a2f90*/  LDL.LU R41, [R1+0xc4] ;  /* 0x0000c40001297983 */ /* 0x000ee80000300800 */
[----:B------:R-:W3:Y:S04]  /*a2fa0*/  LDL.LU R42, [R1+0xc8] ;  /* 0x0000c800012a7983 */ /* 0x000ee80000300800 */
[----:B------:R-:W3:Y:S01]  /*a2fb0*/  LDL.LU R43, [R1+0xcc] ;  /* 0x0000cc00012b7983 */ /* 0x000ee20000300800 */
[----:B0-----:R-:W-:-:S03]  /*a2fc0*/  IMAD.MOV.U32 R10, RZ, RZ, R4 ;  /* 0x000000ffff0a7224 */ /* 0x001fc600078e0004 */
[----:B------:R-:W4:Y:S04]  /*a2fd0*/  LDL.LU R36, [R1+0x110] ;  /* 0x0001100001247983 */ /* 0x000f280000300800 */
[----:B------:R-:W4:Y:S01]  /*a2fe0*/  LDL.LU R37, [R1+0x114] ;  /* 0x0001140001257983 */ /* 0x000f220000300800 */
[----:B------:R-:W-:-:S03]  /*a2ff0*/  IMAD.MOV.U32 R53, RZ, RZ, R5 ;  /* 0x000000ffff357224 */ /* 0x000fc600078e0005 */
[----:B------:R-:W4:Y:S04]  /*a3000*/  LDL.LU R38, [R1+0x118] ;  /* 0x0001180001267983 */ /* 0x000f280000300800 */
[----:B------:R-:W4:Y:S01]  /*a3010*/  LDL.LU R39, [R1+0x11c] ;  /* 0x00011c0001277983 */ /* 0x000f220000300800 */
[----:B------:R-:W-:-:S03]  /*a3020*/  IMAD.MOV.U32 R52, RZ, RZ, R6 ;  /* 0x000000ffff347224 */ /* 0x000fc600078e0006 */
[----:B------:R-:W3:Y:S01]  /*a3030*/  LDL.LU R4, [R1+0x21fc] ;  /* 0x0021fc0001047983 */ /* 0x000ee20000300800 */
[----:B------:R-:W-:-:S03]  /*a3040*/  IMAD.MOV.U32 R55, RZ, RZ, R7 ;  /* 0x000000ffff377224 */ /* 0x000fc600078e0007 */
[----:B------:R-:W3:Y:S01]  /*a3050*/  LDL.LU R20, [R1+0x2208] ;  /* 0x0022080001147983 */ /* 0x000ee20000300800 */
[----:B------:R-:W-:-:S03]  /*a3060*/  IMAD.MOV.U32 R11, RZ, RZ, R0 ;  /* 0x000000ffff0b7224 */ /* 0x000fc600078e0000 */
[----:B------:R-:W3:Y:S04]  /*a3070*/  LDL.LU R5, [R1+0x2204] ;  /* 0x0022040001057983 */ /* 0x000ee80000300800 */
[----:B------:R-:W3:Y:S04]  /*a3080*/  LDL.LU R21, [R1+0x2210] ;  /* 0x0022100001157983 */ /* 0x000ee80000300800 */
[----:B------:R-:W3:Y:S04]  /*a3090*/  LDL.LU R6, [R1+0x220c] ;  /* 0x00220c0001067983 */ /* 0x000ee80000300800 */
[----:B------:R-:W3:Y:S04]  /*a30a0*/  LDL.LU R7, [R1+0x2218] ;  /* 0x0022180001077983 */ /* 0x000ee80000300800 */
[----:B------:R-:W3:Y:S04]  /*a30b0*/  LDL.LU R0, [R1+0x2214] ;  /* 0x0022140001007983 */ /* 0x000ee80000300800 */
        /* <DEDUP_REMOVED lines=8> */
[----:B------:R-:W-:-:S03]  /*a3140*/  IMAD.MOV.U32 R8, RZ, RZ, R28 ;  /* 0x000000ffff087224 */ /* 0x000fc600078e001c */
[----:B------:R-:W3:Y:S01]  /*a3150*/  LDL.LU R48, [R1+0x530] ;  /* 0x0005300001307983 */ /* 0x000ee20000300800 */
[----:B------:R-:W-:-:S03]  /*a3160*/  IMAD.MOV.U32 R9, RZ, RZ, R29 ;  /* 0x000000ffff097224 */ /* 0x000fc600078e001d */
        /* <DEDUP_REMOVED lines=14> */
[----:B------:R0:W-:Y:S04]  /*a3250*/  STL.64 [R1+0x8008], R26 ;  /* 0x0080081a01007387 */ /* 0x0001e80000100a00 */
[----:B0-----:R-:W3:Y:S04]  /*a3260*/  LDL.64 R26, [R1+0x28] ;  /* 0x00002800011a7983 */ /* 0x001ee80000100a00 */
[----:B------:R0:W-:Y:S04]  /*a3270*/  STL.64 [R1+0x8000], R24 ;  /* 0x0080001801007387 */ /* 0x0001e80000100a00 */
[----:B0-----:R-:W3:Y:S01]  /*a3280*/  LDL.LU R25, [R1+0x2200] ;  /* 0x0022000001197983 */ /* 0x001ee20000300800 */
[----:B----4-:R-:W-:-:S15]  /*a3290*/  HMMA.16816.F32 R36, R32, R28, R36 ;  /* 0x0000001c2024723c */ /* 0x010fde0000001824 */
[----:B------:R-:W-:-:S08]  /*a32a0*/  NOP ;  /* 0x0000000000007918 */ /* 0x000fd00000000000 */
[----:B------:R-:W-:Y:S04]  /*a32b0*/  STL.64 [R1+0x7d0], R36 ;  /* 0x0007d02401007387 */ /* 0x000fe80000100a00 */
[----:B------:R0:W-:Y:S04]  /*a32c0*/  STL.64 [R1+0x7d8], R38 ;  /* 0x0007d82601007387 */ /* 0x0001e80000100a00 */
[----:B0-----:R-:W4:Y:S04]  /*a32d0*/  LDL.LU.64 R38, [R1+0x80d8] ;  /* 0x0080d80001267983 */ /* 0x001f280000300a00 */
[----:B------:R-:W3:Y:S01]  /*a32e0*/  LDL.LU.64 R36, [R1+0x80d0] ;  /* 0x0080d00001247983 */ /* 0x000ee20000300a00 */
        /* <DEDUP_REMOVED lines=20> */
[----:B----4-:R-:W-:Y:S04]  /*a3430*/  STL.64 [R1+0x80a8], R38 ;  /* 0x0080a82601007387 */ /* 0x010fe80000100a00 */
[----:B------:R0:W-:Y:S04]  /*a3440*/  STL.64 [R1+0x80a0], R36 ;  /* 0x0080a02401007387 */ /* 0x0001e80000100a00 */
[----:B0-----:R-:W4:Y:S04]  /*a3450*/  LDL.LU R36, [R1+0x100] ;  /* 0x0001000001247983 */ /* 0x001f280000300800 */
[----:B------:R-:W4:Y:S04]  /*a3460*/  LDL.LU R37, [R1+0x104] ;  /* 0x0001040001257983 */ /* 0x000f280000300800 */
[----:B------:R-:W4:Y:S04]  /*a3470*/  LDL.LU R38, [R1+0x108] ;  /* 0x0001080001267983 */ /* 0x000f280000300800 */
[----:B------:R-:W4:Y:S01]  /*a3480*/  LDL.LU R39, [R1+0x10c] ;  /* 0x00010c0001277983 */ /* 0x000f220000300800 */
        /* <DEDUP_REMOVED lines=8> */
[----:B------:R-:W-:-:S02]  /*a3510*/  IMAD.MOV.U32 R20, RZ, RZ, R22 ;  /* 0x000000ffff147224 */ /* 0x000fc400078e0016 */
[----:B------:R-:W-:-:S04]  /*a3520*/  IMAD.MOV.U32 R21, RZ, RZ, R27 ;  /* 0x000000ffff157224 */ /* 0x000fc800078e001b */
[----:B--2---:R-:W-:Y:S06]  /*a3530*/  HMMA.16816.F32 R28, R4, R26, R28 ;  /* 0x0000001a041c723c */ /* 0x004fec000000181c */
[----:B----4-:R-:W-:Y:S07]  /*a3540*/  HMMA.16816.F32 R32, R32, R22, R36 ;  /* 0x000000162020723c */ /* 0x010fee0000001824 */
[----:B------:R-:W-:-:S02]  /*a3550*/  IMAD.MOV.U32 R22, RZ, RZ, R26 ;  /* 0x000000ffff167224 */ /* 0x000fc400078e001a */
        /* <DEDUP_REMOVED lines=26> */
[----:B----4-:R-:W2:Y:S04]  /*a3700*/  LDL.LU R10, [R1+0x88] ;  /* 0x00008800010a7983 */ /* 0x010ea80000300800 */
[----:B------:R-:W2:Y:S04]  /*a3710*/  LDL.LU R11, [R1+0x8c] ;  /* 0x00008c00010b7983 */ /* 0x000ea80000300800 */
[----:B------:R-:W4:Y:S04]  /*a3720*/  LDL.LU R52, [R1+0x90] ;  /* 0x0000900001347983 */ /* 0x000f280000300800 */
[----:B------:R-:W4:Y:S04]  /*a3730*/  LDL.LU R53, [R1+0x94] ;  /* 0x0000940001357983 */ /* 0x000f280000300800 */
[----:B------:R-:W4:Y:S04]  /*a3740*/  LDL.LU R54, [R1+0x98] ;  /* 0x0000980001367983 */ /* 0x000f280000300800 */
[----:B------:R-:W4:Y:S01]  /*a3750*/  LDL.LU R55, [R1+0x9c] ;  /* 0x00009c0001377983 */ /* 0x000f220000300800 */
[C---:B---3--:R-:W-:Y:S03]  /*a3760*/  HMMA.16816.F32 R12, R4.reuse, R60, R48 ;  /* 0x0000003c040c723c */ /* 0x048fe60000001830 */
[----:B------:R-:W3:Y:S04]  /*a3770*/  LDL.LU R24, [R1+0x690] ;  /* 0x0006900001187983 */ /* 0x000ee80000300800 */
[----:B------:R-:W3:Y:S04]  /*a3780*/  LDL.LU R25, [R1+0x694] ;  /* 0x0006940001197983 */ /* 0x000ee80000300800 */
[----:B------:R-:W3:Y:S04]  /*a3790*/  LDL.LU R26, [R1+0x698] ;  /* 0x00069800011a7983 */ /* 0x000ee80000300800 */
[----:B------:R-:W3:Y:S04]  /*a37a0*/  LDL.LU R27, [R1+0x69c] ;  /* 0x00069c00011b7983 */ /* 0x000ee80000300800 */
[----:B------:R-:W3:Y:S04]  /*a37b0*/  LDL.LU R36, [R1+0x70] ;  /* 0x0000700001247983 */ /* 0x000ee80000300800 */
[----:B------:R0:W-:Y:S04]  /*a37c0*/  STL.64 [R1+0x680], R12 ;  /* 0x0006800c01007387 */ /* 0x0001e80000100a00 */
[----:B------:R1:W-:Y:S04]  /*a37d0*/  STL.64 [R1+0x688], R14 ;  /* 0x0006880e01007387 */ /* 0x0003e80000100a00 */
        /* <DEDUP_REMOVED lines=23> */
[----:B------:R-:W-:Y:S01]  /*a3950*/  STL.64 [R1+0x7fb0], R60 ;  /* 0x007fb03c01007387 */ /* 0x000fe20000100a00 */
[----:B----4-:R-:W-:-:S15]  /*a3960*/  HMMA.16816.F32 R52, R4, R58, R52 ;  /* 0x0000003a0434723c */ /* 0x010fde0000001834 */
[----:B------:R-:W-:-:S08]  /*a3970*/  NOP ;  /* 0x0000000000007918 */ /* 0x000fd00000000000 */
[----:B------:R-:W-:Y:S04]  /*a3980*/  STL.64 [R1+0x660], R52 ;  /* 0x0006603401007387 */ /* 0x000fe80000100a00 */
[----:B------:R0:W-:Y:S04]  /*a3990*/  STL.64 [R1+0x668], R54 ;  /* 0x0006683601007387 */ /* 0x0001e80000100a00 */
[----:B0-----:R-:W3:Y:S04]  /*a39a0*/  LDL.LU.64 R54, [R1+0x80b8] ;  /* 0x0080b80001367983 */ /* 0x001ee80000300a00 */
[----:B------:R-:W4:Y:S01]  /*a39b0*/  LDL.LU.64 R52, [R1+0x80b0] ;  /* 0x0080b00001347983 */ /* 0x000f220000300a00 */
        /* <DEDUP_REMOVED lines=71> */
[C---:B--2---:R-:W-:Y:S03]  /*a3e30*/  HMMA.16816.F32 R44, R4.reuse, R40, R44 ;  /* 0x00000028042c723c */ /* 0x044fe6000000182c */
[----:B------:R-:W-:Y:S04]  /*a3e40*/  STL.64 [R1+0x7fd0], R42 ;  /* 0x007fd02a01007387 */ /* 0x000fe80000100a00 */
[----:B------:R0:W-:Y:S02]  /*a3e50*/  STL.64 [R1+0x7fc8], R40 ;  /* 0x007fc82801007387 */ /* 0x0001e40000100a00 */
[----:B0-----:R-:W-:-:S14]  /*a3e60*/  HMMA.16816.F32 R40, R4, R38, R48 ;  /* 0x000000260428723c */ /* 0x001fdc0000001830 */
[----:B------:R-:W-:Y:S04]  /*a3e70*/  STL.64 [R1+0x510], R44 ;  /* 0x0005102c01007387 */ /* 0x000fe80000100a00 */
[----:B------:R0:W-:Y:S04]  /*a3e80*/  STL.64 [R1+0x518], R46 ;  /* 0x0005182e01007387 */ /* 0x0001e80000100a00 */
[----:B------:R-:W-:Y:S01]  /*a3e90*/  STL.64 [R1+0x7fe8], R38 ;  /* 0x007fe82601007387 */ /* 0x000fe20000100a00 */
[C---:B0-----:R-:W-:Y:S03]  /*a3ea0*/  HMMA.16816.F32 R44, R4.reuse, R2, R52 ;  /* 0x00000002042c723c */ /* 0x041fe60000001834 */
[----:B------:R-:W-:Y:S04]  /*a3eb0*/  STL.64 [R1+0x500], R40 ;  /* 0x0005002801007387 */ /* 0x000fe80000100a00 */
[----:B------:R3:W-:Y:S01]  /*a3ec0*/  STL.64 [R1+0x508], R42 ;  /* 0x0005082a01007387 */ /* 0x0007e20000100a00 */
[----:B----4-:R-:W-:-:S15]  /*a3ed0*/  HMMA.16816.F32 R28, R4, R12, R28 ;  /* 0x0000000c041c723c */ /* 0x010fde000000181c */
[----:B------:R-:W-:Y:S04]  /*a3ee0*/  STL.64 [R1+0x4f0], R44 ;  /* 0x0004f02c01007387 */ /* 0x000fe80000100a00 */
[----:B------:R-:W-:Y:S01]  /*a3ef0*/  STL.64 [R1+0x4f8], R46 ;  /* 0x0004f82e01007387 */ /* 0x000fe20000100a00 */
[C---:B---3--:R-:W-:Y:S03]  /*a3f00*/  HMMA.16816.F32 R40, R4.reuse, R8, R56 ;  /* 0x000000080428723c */ /* 0x048fe60000001838 */
[----:B------:R-:W-:Y:S03]  /*a3f10*/  STL.64 [R1+0x7f68], R10 ;  /* 0x007f680a01007387 */ /* 0x000fe60000100a00 */
        /* <DEDUP_REMOVED lines=8> */
[----:B------:R-:W-:Y:S04]  /*a3fa0*/  STL.64 [R1+0x4c0], R28 ;  /* 0x0004c01c01007387 */ /* 0x000fe80000100a00 */
[----:B------:R-:W-:Y:S09]  /*a3fb0*/  STL.64 [R1+0x4c8], R30 ;  /* 0x0004c81e01007387 */ /* 0x000ff20000100a00 */
[----:B------:R0:W-:Y:S04]  /*a3fc0*/  STL.64 [R1+0x4b0], R8 ;  /* 0x0004b00801007387 */ /* 0x0001e80000100a00 */
[----:B------:R1:W-:Y:S04]  /*a3fd0*/  STL.64 [R1+0x4b8], R10 ;  /* 0x0004b80a01007387 */ /* 0x0003e80000100a00 */
        /* <DEDUP_REMOVED lines=86> */
[----:B------:R-:W-:Y:S01]  /*a4540*/  STL.64 [R1+0x7f00], R20 ;  /* 0x007f001401007387 */ /* 0x000fe20000100a00 */
        /* <DEDUP_REMOVED lines=8> */
[C---:B----4-:R-:W-:Y:S06]  /*a45d0*/  HMMA.16816.F32 R8, R4.reuse, R28, R8 ;  /* 0x0000001c0408723c */ /* 0x050fec0000001808 */
        /* <DEDUP_REMOVED lines=8> */
[----:B------:R-:W-:Y:S04]  /*a4660*/  STL.64 [R1+0x458], R14 ;  /* 0x0004580e01007387 */ /* 0x000fe80000100a00 */
[----:B------:R-:W-:Y:S04]  /*a4670*/  STL.64 [R1+0x440], R8 ;  /* 0x0004400801007387 */ /* 0x000fe80000100a00 */
[----:B------:R0:W-:Y:S02]  /*a4680*/  STL.64 [R1+0x448], R10 ;  /* 0x0004480a01007387 */ /* 0x0001e40000100a00 */
[C---:B0-----:R-:W-:Y:S06]  /*a4690*/  HMMA.16816.F32 R8, R4.reuse, R30, R40 ;  /* 0x0000001e0408723c */ /* 0x041fec0000001828 */
[----:B------:R-:W-:Y:S04]  /*a46a0*/  STL.64 [R1+0x7f38], R30 ;  /* 0x007f381e01007387 */ /* 0x000fe80000100a00 */
[----:B------:R-:W-:Y:S01]  /*a46b0*/  STL.64 [R1+0x7f30], R28 ;  /* 0x007f301c01007387 */ /* 0x000fe20000100a00 */
[----:B------:R-:W-:-:S12]  /*a46c0*/  HMMA.16816.F32 R12, R4, R54, R48 ;  /* 0x00000036040c723c */ /* 0x000fd80000001830 */
[----:B------:R-:W-:Y:S04]  /*a46d0*/  STL.64 [R1+0x590], R8 ;  /* 0x0005900801007387 */ /* 0x000fe80000100a00 */
[----:B------:R0:W-:Y:S02]  /*a46e0*/  STL.64 [R1+0x598], R10 ;  /* 0x0005980a01007387 */ /* 0x0001e40000100a00 */
[----:B0-----:R-:W-:Y:S06]  /*a46f0*/  HMMA.16816.F32 R8, R4, R36, R44 ;  /* 0x000000240408723c */ /* 0x001fec000000182c */
[----:B------:R-:W-:Y:S01]  /*a4700*/  HMMA.16816.F32 R4, R32, R60, R56 ;  /* 0x0000003c2004723c */ /* 0x000fe20000001838 */
[----:B------:R-:W-:Y:S04]  /*a4710*/  STL [R1+0x7eec], R36 ;  /* 0x007eec2401007387 */ /* 0x000fe80000100800 */
[----:B------:R-:W-:-:S12]  /*a4720*/  STL [R1+0x7ee8], R37 ;  /* 0x007ee82501007387 */ /* 0x000fd80000100800 */
[----:B------:R0:W-:Y:S04]  /*a4730*/  STL.64 [R1+0x580], R8 ;  /* 0x0005800801007387 */ /* 0x0001e80000100a00 */
[----:B------:R1:W-:Y:S04]  /*a4740*/  STL.64 [R1+0x588], R10 ;  /* 0x0005880a01007387 */ /* 0x0003e80000100a00 */
[----:B0-----:R-:W2:Y:S04]  /*a4750*/  LDL.LU R8, [R1+0x960] ;  /* 0x0009600001087983 */ /* 0x001ea80000300800 */
[----:B------:R-:W-:Y:S04]  /*a4760*/  STL.64 [R1+0x430], R12 ;  /* 0x0004300c01007387 */ /* 0x000fe80000100a00 */
[----:B------:R-:W-:Y:S04]  /*a4770*/  STL.64 [R1+0x438], R14 ;  /* 0x0004380e01007387 */ /* 0x000fe80000100a00 */
[----:B------:R-:W-:Y:S04]  /*a4780*/  STL.64 [R1+0x420], R4 ;  /* 0x0004200401007387 */ /* 0x000fe80000100a00 */
[----:B------:R-:W-:Y:S04]  /*a4790*/  STL.64 [R1+0x428], R6 ;  /* 0x0004280601007387 */ /* 0x000fe80000100a00 */
        /* <DEDUP_REMOVED lines=27> */
[----:B------:R-:W2:Y:S04]  /*a4950*/  LDL.LU.64 R38, [R1+0x18] ;  /* 0x0000180001267983 */ /* 0x000ea80000300a00 */
        /* <DEDUP_REMOVED lines=33> */
[----:B--2---:R-:W-:Y:S06]  /*a4b70*/  HMMA.16816.F32 R16, R32, R38, R16 ;  /* 0x000000262010723c */ /* 0x004fec0000001810 */
[----:B------:R-:W-:-:S02]  /*a4b80*/  IMAD.MOV.U32 R0, RZ, RZ, R39 ;  /* 0x000000ffff007224 */ /* 0x000fc400078e0027 */
[----:B------:R-:W-:-:S15]  /*a4b90*/  IMAD.MOV.U32 R37, RZ, RZ, R38 ;  /* 0x000000ffff257224 */ /* 0x000fde00078e0026 */
[----:B------:R-:W-:Y:S04]  /*a4ba0*/  STL.64 [R1+0x410], R16 ;  /* 0x0004101001007387 */ /* 0x000fe80000100a00 */
[----:B------:R0:W-:Y:S04]  /*a4bb0*/  STL.64 [R1+0x418], R18 ;  /* 0x0004181201007387 */ /* 0x0001e80000100a00 */
[----:B0-----:R-:W2:Y:S04]  /*a4bc0*/  LDL.LU.64 R18, [R1+0x7ff8] ;  /* 0x007ff80001127983 */ /* 0x001ea80000300a00 */
[----:B------:R-:W2:Y:S04]  /*a4bd0*/  LDL.LU.64 R16, [R1+0x7ff0] ;  /* 0x007ff00001107983 */ /* 0x000ea80000300a00 */
[----:B------:R-:W2:Y:S04]  /*a4be0*/  LDL.LU.64 R38, [R1+0x7fe8] ;  /* 0x007fe80001267983 */ /* 0x000ea80000300a00 */
[----:B------:R-:W-:Y:S04]  /*a4bf0*/  STL [R1+0x7ef4], R0 ;  /* 0x007ef40001007387 */ /* 0x000fe80000100800 */
[----:B------:R0:W-:Y:S04]  /*a4c00*/  STL [R1+0x7ef0], R37 ;  /* 0x007ef02501007387 */ /* 0x0001e80000100800 */
[----:B0-----:R-:W4:Y:S02]  /*a4c10*/  LDL.64 R36, [R1+0x10] ;  /* 0x0000100001247983 */ /* 0x001f240000100a00 */
[----:B----4-:R-:W-:Y:S07]  /*a4c20*/  HMMA.16816.F32 R8, R32, R36, R8 ;  /* 0x000000242008723c */ /* 0x010fee0000001808 */
[----:B------:R-:W-:-:S15]  /*a4c30*/  IMAD.MOV.U32 R36, RZ, RZ, R37 ;  /* 0x000000ffff247224 */ /* 0x000fde00078e0025 */
[----:B------:R-:W-:-:S01]  /*a4c40*/  NOP ;  /* 0x0000000000007918 */ /* 0x000fc20000000000 */
[----:B------:R-:W-:Y:S04]  /*a4c50*/  STL.64 [R1+0x400], R8 ;  /* 0x0004000801007387 */ /* 0x000fe80000100a00 */
[----:B------:R0:W-:Y:S04]  /*a4c60*/  STL.64 [R1+0x408], R10 ;  /* 0x0004080a01007387 */ /* 0x0001e80000100a00 */
[----:B0-----:R-:W4:Y:S04]  /*a4c70*/  LDL.LU.64 R10, [R1+0x7fe0] ;  /* 0x007fe000010a7983 */ /* 0x001f280000300a00 */
[----:B------:R-:W4:Y:S04]  /*a4c80*/  LDL.LU.64 R8, [R1+0x7fd8] ;  /* 0x007fd80001087983 */ /* 0x000f280000300a00 */
[----:B------:R0:W-:Y:S04]  /*a4c90*/  STL [R1+0x7ef8], R36 ;  /* 0x007ef82401007387 */ /* 0x0001e80000100800 */
[----:B0-----:R-:W2:Y:S01]  /*a4ca0*/  LDL.LU.64 R36, [R1+0x8] ;  /* 0x0000080001247983 */ /* 0x001ea20000300a00 */
[C---:B---3--:R-:W-:Y:S06]  /*a4cb0*/  HMMA.16816.F32 R44, R32.reuse, R60, R44 ;  /* 0x0000003c202c723c */ /* 0x048fec000000182c */
[----:B--2---:R-:W-:Y:S06]  /*a4cc0*/  HMMA.16816.F32 R40, R32, R36, R40 ;  /* 0x000000242028723c */ /* 0x004fec0000001828 */
[----:B------:R-:W-:-:S02]  /*a4cd0*/  IMAD.MOV.U32 R0, RZ, RZ, R36 ;  /* 0x000000ffff007224 */ /* 0x000fc400078e0024 */
[----:B------:R-:W-:-:S15]  /*a4ce0*/  IMAD.MOV.U32 R36, RZ, RZ, R61 ;  /* 0x000000ffff247224 */ /* 0x000fde00078e003d */
[----:B------:R-:W-:Y:S04]  /*a4cf0*/  STL.64 [R1+0x3f0], R40 ;  /* 0x0003f02801007387 */ /* 0x000fe80000100a00 */
[----:B------:R0:W-:Y:S04]  /*a4d00*/  STL.64 [R1+0x3f8], R42 ;  /* 0x0003f82a01007387 */ /* 0x0001e80000100a00 */
[----:B0-----:R-:W2:Y:S04]  /*a4d10*/  LDL.LU.64 R42, [R1+0x7fd0] ;  /* 0x007fd000012a7983 */ /* 0x001ea80000300a00 */
[----:B------:R-:W4:Y:S04]  /*a4d20*/  LDL.LU.64 R40, [R1+0x7fc8] ;  /* 0x007fc80001287983 */ /* 0x000f280000300a00 */
[----:B------:R-:W-:Y:S04]  /*a4d30*/  STL.64 [R1+0x3e0], R44 ;  /* 0x0003e02c01007387 */ /* 0x000fe80000100a00 */
[----:B------:R0:W-:Y:S04]  /*a4d40*/  STL.64 [R1+0x3e8], R46 ;  /* 0x0003e82e01007387 */ /* 0x0001e80000100a00 */
[----:B0-----:R-:W3:Y:S04]  /*a4d50*/  LDL.LU.64 R46, [R1+0x7fc0] ;  /* 0x007fc000012e7983 */ /* 0x001ee80000300a00 */
[----:B------:R-:W4:Y:S04]  /*a4d60*/  LDL.LU.64 R44, [R1+0x7fb8] ;  /* 0x007fb800012c7983 */ /* 0x000f280000300a00 */
[----:B------:R-:W2:Y:S02]  /*a4d70*/  LDL.LU.64 R60, [R1+0x7fb0] ;  /* 0x007fb000013c7983 */ /* 0x000ea40000300a00 */
[----:B--2---:R-:W-:-:S15]  /*a4d80*/  HMMA.16816.F32 R56, R32, R60, R56 ;  /* 0x0000003c2038723c */ /* 0x004fde0000001838 */
[----:B------:R-:W-:-:S08]  /*a4d90*/  NOP ;  /* 0x0000000000007918 */ /* 0x000fd00000000000 */
        /* <DEDUP_REMOVED lines=24> */
[C---:B--2---:R-:W-:Y:S06]  /*a4f20*/  HMMA.16816.F32 R4, R32.reuse, R52, R4 ;  /* 0x000000342004723c */ /* 0x044fec0000001804 */
[C---:B----4-:R-:W-:Y:S06]  /*a4f30*/  HMMA.16816.F32 R56, R32.reuse, R54, R56 ;  /* 0x000000362038723c */ /* 0x050fec0000001838 */
[----:B------:R-:W-:Y:S01]  /*a4f40*/  STL.64 [R1+0x7ee0], R54 ;  /* 0x007ee03601007387 */ /* 0x000fe20000100a00 */
[----:B------:R-:W-:-:S15]  /*a4f50*/  HMMA.16816.F32 R28, R32, R50, R28 ;  /* 0x00000032201c723c */ /* 0x000fde000000181c */
[----:B------:R-:W-:-:S01]  /*a4f60*/  NOP ;  /* 0x0000000000007918 */ /* 0x000fc20000000000 */
[----:B------:R-:W-:Y:S04]  /*a4f70*/  STL.64 [R1+0x3a0], R56 ;  /* 0x0003a03801007387 */ /* 0x000fe80000100a00 */
[----:B------:R-:W-:Y:S04]  /*a4f80*/  STL.64 [R1+0x3a8], R58 ;  /* 0x0003a83a01007387 */ /* 0x000fe80000100a00 */
[----:B------:R-:W-:Y:S04]  /*a4f90*/  STL.64 [R1+0x7ed8], R52 ;  /* 0x007ed83401007387 */ /* 0x000fe80000100a00 */
[----:B------:R-:W-:Y:S04]  /*a4fa0*/  STL.64 [R1+0x390], R4 ;  /* 0x0003900401007387 */ /* 0x000fe80000100a00 */
[----:B------:R3:W-:Y:S02]  /*a4fb0*/  STL.64 [R1+0x398], R6 ;  /* 0x0003980601007387 */ /* 0x0007e40000100a00 */
[C---:B---3--:R-:W-:Y:S02]  /*a4fc0*/  HMMA.16816.F32 R4, R32.reuse, R48, R24 ;  /* 0x000000302004723c */ /* 0x048fe40000001818 */
[----:B------:R-:W-:Y:S04]  /*a4fd0*/  STL.64 [R1+0x7ea8], R50 ;  /* 0x007ea83201007387 */ /* 0x000fe80000100a00 */
[----:B------:R-:W-:Y:S04]  /*a4fe0*/  STL.64 [R1+0x380], R28 ;  /* 0x0003801c01007387 */ /* 0x000fe80000100a00 */
[----:B------:R-:W-:Y:S04]  /*a4ff0*/  STL.64 [R1+0x388], R30 ;  /* 0x0003881e01007387 */ /* 0x000fe80000100a00 */
[----:B------:R-:W-:Y:S09]  /*a5000*/  STL.64 [R1+0x7ea0], R48 ;  /* 0x007ea03001007387 */ /* 0x000ff20000100a00 */
        /* <DEDUP_REMOVED lines=14> */
[----:B------:R-:W-:Y:S04]  /*a50f0*/  STL.64 [R1+0x330], R4 ;  /* 0x0003300401007387 */ /* 0x000fe80000100a00 */
[----:B------:R-:W-:Y:S04]  /*a5100*/  STL.64 [R1+0x338], R6 ;  /* 0x0003380601007387 */ /* 0x000fe80000100a00 */
[----:B------:R-:W2:Y:S04]  /*a5110*/  LDL.LU R53, [R1+0xa84] ;  /* 0x000a840001357983 */ /* 0x000ea80000300800 */
[----:B------:R-:W3:Y:S04]  /*a5120*/  LDL.LU R54, [R1+0xa88] ;  /* 0x000a880001367983 */ /* 0x000ee80000300800 */
[----:B------:R-:W3:Y:S04]  /*a5130*/  LDL.LU R55, [R1+0xa8c] ;  /* 0x000a8c0001377983 */ /* 0x000ee80000300800 */
[----:B---3--:R-:W-:Y:S04]  /*a5140*/  STL.64 [R1+0x7f58], R54 ;  /* 0x007f583601007387 */ /* 0x008fe80000100a00 */
[----:B--2---:R2:W-:Y:S04]  /*a5150*/  STL.64 [R1+0x7f50], R52 ;  /* 0x007f503401007387 */ /* 0x0045e80000100a00 */
[----:B------:R-:W3:Y:S04]  /*a5160*/  LDL.LU R44, [R1+0xa70] ;  /* 0x000a7000012c7983 */ /* 0x000ee80000300800 */
[----:B------:R-:W3:Y:S04]  /*a5170*/  LDL.LU R45, [R1+0xa74] ;  /* 0x000a7400012d7983 */ /* 0x000ee80000300800 */
[----:B------:R-:W4:Y:S04]  /*a5180*/  LDL.LU R46, [R1+0xa78] ;  /* 0x000a7800012e7983 */ /* 0x000f280000300800 */
[----:B------:R-:W4:Y:S04]  /*a5190*/  LDL.LU R47, [R1+0xa7c] ;  /* 0x000a7c00012f7983 */ /* 0x000f280000300800 */
[----:B----4-:R-:W-:Y:S04]  /*a51a0*/  STL.64 [R1+0x7f78], R46 ;  /* 0x007f782e01007387 */ /* 0x010fe80000100a00 */
[----:B---3--:R3:W-:Y:S04]  /*a51b0*/  STL.64 [R1+0x7f70], R44 ;  /* 0x007f702c01007387 */ /* 0x0087e80000100a00 */
        /* <DEDUP_REMOVED lines=16> */
[----:B---3--:R-:W3:Y:S04]  /*a52c0*/  LDL.LU R44, [R1+0x980] ;  /* 0x00098000012c7983 */ /* 0x008ee80000300800 */
        /* <DEDUP_REMOVED lines=43> */
[----:B------:R-:W2:Y:S02]  /*a5580*/  LDL.LU.64 R8, [R1+0x7f60] ;  /* 0x007f600001087983 */ /* 0x000ea40000300a00 */
[C---:B--2---:R-:W-:Y:S06]  /*a5590*/  HMMA.16816.F32 R52, R32.reuse, R8, R52 ;  /* 0x000000082034723c */ /* 0x044fec0000001834 */
[----:B----4-:R-:W-:-:S15]  /*a55a0*/  HMMA.16816.F32 R12, R32, R10, R12 ;  /* 0x0000000a200c723c */ /* 0x010fde000000180c */
[----:B------:R-:W-:-:S02]  /*a55b0*/  NOP ;  /* 0x0000000000007918 */ /* 0x000fc40000000000 */
        /* <DEDUP_REMOVED lines=40> */
[----:B0-----:R-:W2:Y:S04]  /*a5840*/  LDL.LU.64 R22, [R1+0x7f08] ;  /* 0x007f080001167983 */ /* 0x001ea80000300a00 */
[----:B------:R-:W4:Y:S04]  /*a5850*/  LDL.LU.64 R20, [R1+0x7f00] ;  /* 0x007f000001147983 */ /* 0x000f280000300a00 */
[----:B------:R-:W-:Y:S04]  /*a5860*/  STL.64 [R1+0x7e38], R18 ;  /* 0x007e381201007387 */ /* 0x000fe80000100a00 */
[----:B------:R-:W-:Y:S01]  /*a5870*/  STL.64 [R1+0x7e30], R16 ;  /* 0x007e301001007387 */ /* 0x000fe20000100a00 */
[C---:B----4-:R-:W-:Y:S06]  /*a5880*/  HMMA.16816.F32 R12, R32.reuse, R20, R12 ;  /* 0x00000014200c723c */ /* 0x050fec000000180c */
[C---:B--2---:R-:W-:Y:S06]  /*a5890*/  HMMA.16816.F32 R8, R32.reuse, R22, R8 ;  /* 0x000000162008723c */ /* 0x044fec0000001808 */
[----:B------:R-:W-:Y:S11]  /*a58a0*/  STL.64 [R1+0x7e48], R22 ;  /* 0x007e481601007387 */ /* 0x000ff60000100a00 */
[----:B------:R-:W-:Y:S04]  /*a58b0*/  STL.64 [R1+0x2a0], R12 ;  /* 0x0002a00c01007387 */ /* 0x000fe80000100a00 */
[----:B------:R3:W-:Y:S04]  /*a58c0*/  STL.64 [R1+0x2a8], R14 ;  /* 0x0002a80e01007387 */ /* 0x0007e80000100a00 */
[----:B------:R-:W-:Y:S04]  /*a58d0*/  STL.64 [R1+0x7e40], R20 ;  /* 0x007e401401007387 */ /* 0x000fe80000100a00 */
[----:B------:R-:W-:Y:S04]  /*a58e0*/  STL.64 [R1+0x290], R8 ;  /* 0x0002900801007387 */ /* 0x000fe80000100a00 */
[----:B------:R0:W-:Y:S01]  /*a58f0*/  STL.64 [R1+0x298], R10 ;  /* 0x0002980a01007387 */ /* 0x0001e20000100a00 */
[C---:B---3--:R-:W-:Y:S06]  /*a5900*/  HMMA.16816.F32 R12, R32.reuse, R24, R40 ;  /* 0x00000018200c723c */ /* 0x048fec0000001828 */
[----:B0-----:R-:W-:Y:S01]  /*a5910*/  HMMA.16816.F32 R8, R32, R26, R44 ;  /* 0x0000001a2008723c */ /* 0x001fe2000000182c */
[----:B------:R-:W-:-:S15]  /*a5920*/  STL [R1+0x7e0c], R25 ;  /* 0x007e0c1901007387 */ /* 0x000fde0000100800 */
[----:B------:R-:W-:-:S01]  /*a5930*/  NOP ;  /* 0x0000000000007918 */ /* 0x000fc20000000000 */
[----:B------:R-:W-:Y:S04]  /*a5940*/  STL.64 [R1+0x280], R12 ;  /* 0x0002800c01007387 */ /* 0x000fe80000100a00 */
[----:B------:R-:W-:Y:S04]  /*a5950*/  STL.64 [R1+0x288], R14 ;  /* 0x0002880e01007387 */ /* 0x000fe80000100a00 */
[----:B------:R-:W-:Y:S04]  /*a5960*/  STL.64 [R1+0x270], R8 ;  /* 0x0002700801007387 */ /* 0x000fe80000100a00 */
[----:B------:R0:W-:Y:S02]  /*a5970*/  STL.64 [R1+0x278], R10 ;  /* 0x0002780a01007387 */ /* 0x0001e40000100a00 */
[----:B0-----:R-:W-:-:S15]  /*a5980*/  HMMA.16816.F32 R8, R32, R28, R52 ;  /* 0x0000001c2008723c */ /* 0x001fde0000001834 */
[----:B------:R-:W-:-:S08]  /*a5990*/  NOP ;  /* 0x0000000000007918 */ /* 0x000fd00000000000 */
[----:B------:R-:W-:Y:S04]  /*a59a0*/  STL.64 [R1+0x260], R8 ;  /* 0x0002600801007387 */ /* 0x000fe80000100a00 */
[----:B------:R0:W-:Y:S04]  /*a59b0*/  STL.64 [R1+0x268], R10 ;  /* 0x0002680a01007387 */ /* 0x0001e80000100a00 */
[----:B------:R-:W2:Y:S01]  /*a59c0*/  LDL.LU R44, [R1+0xc20] ;  /* 0x000c2000012c7983 */ /* 0x000ea20000300800 */
[----:B0-----:R-:W-:-:S15]  /*a59d0*/  HMMA.16816.F32 R8, R32, R30, R56 ;  /* 0x0000001e2008723c */ /* 0x001fde0000001838 */
[----:B------:R-:W-:-:S08]  /*a59e0*/  NOP ;  /* 0x0000000000007918 */ /* 0x000fd00000000000 */
[----:B------:R-:W-:Y:S04]  /*a59f0*/  STL.64 [R1+0x570], R8 ;  /* 0x0005700801007387 */ /* 0x000fe80000100a00 */
        /* <DEDUP_REMOVED lines=8> */
[----:B0-----:R-:W4:Y:S01]  /*a5a80*/  LDL.LU R10, [R1] ;  /* 0x00000000010a7983 */ /* 0x001f220000300800 */
[----:B------:R-:W-:-:S03]  /*a5a90*/  IMAD.MOV.U32 R11, RZ, RZ, R36 ;  /* 0x000000ffff0b7224 */ /* 0x000fc600078e0024 */
[----:B------:R-:W2:Y:S04]  /*a5aa0*/  LDL.LU R36, [R1+0x7ef8] ;  /* 0x007ef80001247983 */ /* 0x000ea80000300800 */
[----:B------:R-:W4:Y:S04]  /*a5ab0*/  LDL.LU R12, [R1+0xc40] ;  /* 0x000c4000010c7983 */ /* 0x000f280000300800 */
[----:B------:R-:W4:Y:S04]  /*a5ac0*/  LDL.LU R13, [R1+0xc44] ;  /* 0x000c4400010d7983 */ /* 0x000f280000300800 */
[----:B------:R-:W4:Y:S04]  /*a5ad0*/  LDL.LU R14, [R1+0xc48] ;  /* 0x000c4800010e7983 */ /* 0x000f280000300800 */
[----:B------:R-:W4:Y:S01]  /*a5ae0*/  LDL.LU R15, [R1+0xc4c] ;  /* 0x000c4c00010f7983 */ /* 0x000f220000300800 */
[----:B------:R-:W-:-:S02]  /*a5af0*/  IMAD.MOV.U32 R8, RZ, RZ, R0 ;  /* 0x000000ffff087224 */ /* 0x000fc400078e0000 */
[----:B------:R-:W-:Y:S01]  /*a5b00*/  IMAD.MOV.U32 R9, RZ, RZ, R37 ;  /* 0x000000ffff097224 */ /* 0x000fe200078e0025 */
[----:B------:R-:W3:Y:S04]  /*a5b10*/  LDL.LU R0, [R1+0x7ef4] ;  /* 0x007ef40001007983 */ /* 0x000ee80000300800 */
[----:B------:R-:W4:Y:S04]  /*a5b20*/  LDL.LU R37, [R1+0x7ef0] ;  /* 0x007ef00001257983 */ /* 0x000f280000300800 */
[----:B------:R-:W3:Y:S04]  /*a5b30*/  LDL.LU R52, [R1+0xca0] ;  /* 0x000ca00001347983 */ /* 0x000ee80000300800 */
[----:B------:R-:W3:Y:S04]  /*a5b40*/  LDL.LU R53, [R1+0xca4] ;  /* 0x000ca40001357983 */ /* 0x000ee80000300800 */
[----:B------:R-:W3:Y:S04]  /*a5b50*/  LDL.LU R54, [R1+0xca8] ;  /* 0x000ca80001367983 */ /* 0x000ee80000300800 */
[----:B------:R-:W3:Y:S04]  /*a5b60*/  LDL.LU R55, [R1+0xcac] ;  /* 0x000cac0001377983 */ /* 0x000ee80000300800 */
[----:B------:R-:W3:Y:S01]  /*a5b70*/  LDL.LU R22, [R1+0x10] ;  /* 0x0000100001167983 */ /* 0x000ee20000300800 */
[----:B------:R-:W-:-:S02]  /*a5b80*/  IMAD R6, R6, 0x100, R60 ;  /* 0x0000010006067824 */ /* 0x000fc400078e023c */
[----:B------:R-:W-:Y:S02]  /*a5b90*/  IMAD R7, R7, 0x100, R61 ;  /* 0x0000010007077824 */ /* 0x000fe400078e023d */
[----:B------:R-:W-:Y:S02]  /*a5ba0*/  IMAD R4, R4, 0x100, R50 ;  /* 0x0000010004047824 */ /* 0x000fe400078e0232 */
[----:B------:R-:W-:Y:S02]  /*a5bb0*/  IMAD R5, R5, 0x100, R51 ;  /* 0x0000010005057824 */ /* 0x000fe400078e0233 */
[----:B--2---:R-:W-:Y:S02]  /*a5bc0*/  IMAD.MOV.U32 R23, RZ, RZ, R36 ;  /* 0x000000ffff177224 */ /* 0x004fe400078e0024 */
[----:B------:R-:W2:Y:S04]  /*a5bd0*/  LDL.LU R36, [R1+0x7eec] ;  /* 0x007eec0001247983 */ /* 0x000ea80000300800 */
[----:B------:R-:W2:Y:S04]  /*a5be0*/  LDL.LU R56, [R1+0xc90] ;  /* 0x000c900001387983 */ /* 0x000ea80000300800 */
[----:B------:R-:W2:Y:S04]  /*a5bf0*/  LDL.LU R57, [R1+0xc94] ;  /* 0x000c940001397983 */ /* 0x000ea80000300800 */
[----:B------:R-:W2:Y:S04]  /*a5c00*/  LDL.LU R58, [R1+0xc98] ;  /* 0x000c9800013a7983 */ /* 0x000ea80000300800 */
[----:B------:R-:W2:Y:S04]  /*a5c10*/  LDL.LU R59, [R1+0xc9c] ;  /* 0x000c9c00013b7983 */ /* 0x000ea80000300800 */
[----:B------:R-:W2:Y:S04]  /*a5c20*/  LDL.LU.64 R60, [R1+0x20] ;  /* 0x00002000013c7983 */ /* 0x000ea80000300a00 */
[----:B------:R-:W2:Y:S04]  /*a5c30*/  LDL.LU R16, [R1+0xc50] ;  /* 0x000c500001107983 */ /* 0x000ea80000300800 */
[----:B------:R-:W2:Y:S04]  /*a5c40*/  LDL.LU R17, [R1+0xc54] ;  /* 0x000c540001117983 */ /* 0x000ea80000300800 */
[----:B------:R-:W2:Y:S04]  /*a5c50*/  LDL.LU R18, [R1+0xc58] ;  /* 0x000c580001127983 */ /* 0x000ea80000300800 */
[----:B------:R-:W2:Y:S01]  /*a5c60*/  LDL.LU R19, [R1+0xc5c] ;  /* 0x000c5c0001137983 */ /* 0x000ea20000300800 */
[----:B----4-:R-:W-:-:S03]  /*a5c70*/  IMAD.MOV.U32 R20, RZ, RZ, R37 ;  /* 0x000000ffff147224 */ /* 0x010fc600078e0025 */
[----:B------:R-:W2:Y:S04]  /*a5c80*/  LDL.LU R37, [R1+0x7ee8] ;  /* 0x007ee80001257983 */ /* 0x000ea80000300800 */
        /* <DEDUP_REMOVED lines=10> */
[----:B---3--:R-:W-:Y:S01]  /*a5d30*/  IMAD.MOV.U32 R21, RZ, RZ, R0 ;  /* 0x000000ffff157224 */ /* 0x008fe200078e0000 */
[C---:B--2---:R-:W-:Y:S06]  /*a5d40*/  HMMA.16816.F32 R52, R32.reuse, R36, R52 ;  /* 0x000000242034723c */ /* 0x044fec0000001834 */
[----:B------:R-:W-:Y:S06]  /*a5d50*/  HMMA.16816.F32 R32, R32, R60, R56 ;  /* 0x0000003c2020723c */ /* 0x000fec0000001838 */
[----:B------:R-:W-:Y:S01]  /*a5d60*/  IMAD.MOV.U32 R25, RZ, RZ, R60 ;  /* 0x000000ffff197224 */ /* 0x000fe200078e003c */
[----:B----4-:R-:W-:Y:S04]  /*a5d70*/  STL.64 [R1+0x7e58], R30 ;  /* 0x007e581e01007387 */ /* 0x010fe80000100a00 */
[----:B------:R0:W-:Y:S04]  /*a5d80*/  STL.64 [R1+0x7e50], R28 ;  /* 0x007e501c01007387 */ /* 0x0001e80000100a00 */
[----:B0-----:R-:W2:Y:S04]  /*a5d90*/  LDL.LU R28, [R1+0xc60] ;  /* 0x000c6000011c7983 */ /* 0x001ea80000300800 */
[----:B------:R-:W2:Y:S04]  /*a5da0*/  LDL.LU R29, [R1+0xc64] ;  /* 0x000c6400011d7983 */ /* 0x000ea80000300800 */
[----:B------:R-:W2:Y:S04]  /*a5db0*/  LDL.LU R30, [R1+0xc68] ;  /* 0x000c6800011e7983 */ /* 0x000ea80000300800 */
[----:B------:R-:W2:Y:S04]  /*a5dc0*/  LDL.LU R31, [R1+0xc6c] ;  /* 0x000c6c00011f7983 */ /* 0x000ea80000300800 */
[----:B------:R-:W-:Y:S04]  /*a5dd0*/  STL.64 [R1+0x560], R52 ;  /* 0x0005603401007387 */ /* 0x000fe80000100a00 */
[----:B------:R0:W-:Y:S01]  /*a5de0*/  STL.64 [R1+0x568], R54 ;  /* 0x0005683601007387 */ /* 0x0001e20000100a00 */
[----:B------:R-:W-:-:S03]  /*a5df0*/  IMAD.MOV.U32 R0, RZ, RZ, R61 ;  /* 0x000000ffff007224 */ /* 0x000fc600078e003d */
[----:B0-----:R-:W3:Y:S04]  /*a5e00*/  LDL.LU.64 R54, [R1+0x7ee0] ;  /* 0x007ee00001367983 */ /* 0x001ee80000300a00 */
[----:B------:R-:W4:Y:S04]  /*a5e10*/  LDL.LU.64 R52, [R1+0x7ed8] ;  /* 0x007ed80001347983 */ /* 0x000f280000300a00 */
[----:B------:R-:W-:Y:S04]  /*a5e20*/  STL.64 [R1+0x7e78], R38 ;  /* 0x007e782601007387 */ /* 0x000fe80000100a00 */
[----:B------:R0:W-:Y:S04]  /*a5e30*/  STL.64 [R1+0x7e70], R36 ;  /* 0x007e702401007387 */ /* 0x0001e80000100a00 */
[----:B0-----:R-:W2:Y:S04]  /*a5e40*/  LDL.LU R36, [R1+0xc70] ;  /* 0x000c700001247983 */ /* 0x001ea80000300800 */
[----:B------:R-:W2:Y:S04]  /*a5e50*/  LDL.LU R37, [R1+0xc74] ;  /* 0x000c740001257983 */ /* 0x000ea80000300800 */
[----:B------:R-:W2:Y:S04]  /*a5e60*/  LDL.LU R38, [R1+0xc78] ;  /* 0x000c780001267983 */ /* 0x000ea80000300800 */
[----:B------:R-:W2:Y:S04]  /*a5e70*/  LDL.LU R39, [R1+0xc7c] ;  /* 0x000c7c0001277983 */ /* 0x000ea80000300800 */
[----:B------:R-:W3:Y:S04]  /*a5e80*/  LDL.LU.64 R58, [R1+0x7ed0] ;  /* 0x007ed000013a7983 */ /* 0x000ee80000300a00 */
[----:B------:R-:W4:Y:S04]  /*a5e90*/  LDL.LU.64 R56, [R1+0x7ec8] ;  /* 0x007ec80001387983 */ /* 0x000f280000300a00 */
[----:B------:R-:W-:Y:S04]  /*a5ea0*/  STL.64 [R1+0x250], R32 ;  /* 0x0002502001007387 */ /* 0x000fe80000100a00 */
[----:B------:R-:W-:Y:S04]  /*a5eb0*/  STL.64 [R1+0x258], R34 ;  /* 0x0002582201007387 */ /* 0x000fe80000100a00 */
[----:B------:R-:W2:Y:S04]  /*a5ec0*/  LDL.LU.64 R60, [R1+0x7ec0] ;  /* 0x007ec000013c7983 */ /* 0x000ea80000300a00 */
[----:B------:R0:W-:Y:S04]  /*a5ed0*/  STL.64 [R1+0x7e98], R26 ;  /* 0x007e981a01007387 */ /* 0x0001e80000100a00 */
[----:B0-----:R-:W3:Y:S04]  /*a5ee0*/  LDL.LU R26, [R1+0x28] ;  /* 0x00002800011a7983 */ /* 0x001ee80000300800 */
[----:B------:R-:W3:Y:S04]  /*a5ef0*/  LDL.LU R27, [R1+0x2c] ;  /* 0x00002c00011b7983 */ /* 0x000ee80000300800 */
[----:B------:R-:W-:Y:S04]  /*a5f00*/  STL.64 [R1+0x7e90], R24 ;  /* 0x007e901801007387 */ /* 0x000fe80000100a00 */
[----:B------:R-:W4:Y:S04]  /*a5f10*/  LDL.LU R32, [R1+0xaf0] ;  /* 0x000af00001207983 */ /* 0x000f280000300800 */
[----:B------:R-:W4:Y:S04]  /*a5f20*/  LDL.LU R33, [R1+0xaf4] ;  /* 0x000af40001217983 */ /* 0x000f280000300800 */
[----:B------:R-:W2:Y:S04]  /*a5f30*/  LDL.LU R34, [R1+0xaf8] ;  /* 0x000af80001227983 */ /* 0x000ea80000300800 */
[----:B------:R-:W2:Y:S01]  /*a5f40*/  LDL.LU R35, [R1+0xafc] ;  /* 0x000afc0001237983 */ /* 0x000ea20000300800 */
[----:B------:R-:W-:-:S02]  /*a5f50*/  F2FP.F16.E5M2.UNPACK_B R4, R4 ;  /* 0x00000004ff04723e */ /* 0x000fc400020004ff */
[----:B------:R-:W-:Y:S01]  /*a5f60*/  F2FP.F16.E5M2.UNPACK_B R5, R5 ;  /* 0x00000005ff05723e */ /* 0x000fe200020004ff */
[----:B--2---:R-:W-:Y:S04]  /*a5f70*/  STL.64 [R1+0x7eb8], R34 ;  /* 0x007eb82201007387 */ /* 0x004fe80000100a00 */
[----:B----4-:R0:W-:Y:S04]  /*a5f80*/  STL.64 [R1+0x7eb0], R32 ;  /* 0x007eb02001007387 */ /* 0x0101e80000100a00 */
[----:B0-----:R-:W3:Y:S04]  /*a5f90*/  LDL.LU R32, [R1+0xc80] ;  /* 0x000c800001207983 */ /* 0x001ee80000300800 */
[----:B------:R-:W3:Y:S04]  /*a5fa0*/  LDL.LU R33, [R1+0xc84] ;  /* 0x000c840001217983 */ /* 0x000ee80000300800 */
[----:B------:R-:W3:Y:S04]  /*a5fb0*/  LDL.LU R34, [R1+0xc88] ;  /* 0x000c880001227983 */ /* 0x000ee80000300800 */
[----:B------:R-:W3:Y:S01]  /*a5fc0*/  LDL.LU R35, [R1+0xc8c] ;  /* 0x000c8c0001237983 */ /* 0x000ee20000300800 */
[----:B------:R-:W-:-:S02]  /*a5fd0*/  F2FP.F16.E5M2.UNPACK_B R6, R6 ;  /* 0x00000006ff06723e */ /* 0x000fc400020004ff */
[----:B------:R-:W-:-:S07]  /*a5fe0*/  F2FP.F16.E5M2.UNPACK_B R7, R7 ;  /* 0x00000007ff07723e */ /* 0x000fce00020004ff */
[C---:B------:R-:W-:Y:S06]  /*a5ff0*/  HMMA.16816.F32 R16, R4.reuse, R8, R16 ;  /* 0x000000080410723c */ /* 0x040fec0000001810 */
[C---:B------:R-:W-:Y:S06]  /*a6000*/  HMMA.16816.F32 R12, R4.reuse, R10, R12 ;  /* 0x0000000a040c723c */ /* 0x040fec000000180c */
[C---:B------:R-:W-:Y:S06]  /*a6010*/  HMMA.16816.F32 R8, R4.reuse, R60, R40 ;  /* 0x0000003c0408723c */ /* 0x040fec0000001828 */
[C---:B---3--:R-:W-:Y:S06]  /*a6020*/  HMMA.16816.F32 R32, R4.reuse, R26, R32 ;  /* 0x0000001a0420723c */ /* 0x048fec0000001820 */
[C---:B------:R-:W-:Y:S06]  /*a6030*/  HMMA.16816.F32 R24, R4.reuse, R20, R36 ;  /* 0x000000140418723c */ /* 0x040fec0000001824 */
        /* <DEDUP_REMOVED lines=11> */
[C---:B0-----:R-:W-:Y:S06]  /*a60f0*/  HMMA.16816.F32 R16, R4.reuse, R58, R44 ;  /* 0x0000003a0410723c */ /* 0x041fec000000182c */
[C---:B-1----:R-:W-:Y:S01]  /*a6100*/  HMMA.16816.F32 R12, R4.reuse, R56, R48 ;  /* 0x00000038040c723c */ /* 0x042fe20000001830 */
[----:B------:R0:W-:Y:S04]  /*a6110*/  STL.64 [R1+0x1f0], R8 ;  /* 0x0001f00801007387 */ /* 0x0001e80000100a00 */
[----:B------:R1:W-:Y:S04]  /*a6120*/  STL.64 [R1+0x1f8], R10 ;  /* 0x0001f80a01007387 */ /* 0x0003e80000100a00 */
[----:B0-----:R-:W2:Y:S08]  /*a6130*/  LDL.LU R8, [R1+0xb60] ;  /* 0x000b600001087983 */ /* 0x001eb00000300800 */
[----:B------:R0:W-:Y:S04]  /*a6140*/  STL.64 [R1+0x1e0], R16 ;  /* 0x0001e01001007387 */ /* 0x0001e80000100a00 */
[----:B------:R3:W-:Y:S04]  /*a6150*/  STL.64 [R1+0x1e8], R18 ;  /* 0x0001e81201007387 */ /* 0x0007e80000100a00 */
        /* <DEDUP_REMOVED lines=39> */
[----:B---3--:R-:W3:Y:S04]  /*a63d0*/  LDL.LU R18, [R1+0xb78] ;  /* 0x000b780001127983 */ /* 0x008ee80000300800 */
[----:B------:R-:W3:Y:S04]  /*a63e0*/  LDL.LU R19, [R1+0xb7c] ;  /* 0x000b7c0001137983 */ /* 0x000ee80000300800 */
[----:B----4-:R-:W4:Y:S04]  /*a63f0*/  LDL.LU R12, [R1+0xb50] ;  /* 0x000b5000010c7983 */ /* 0x010f280000300800 */
        /* <DEDUP_REMOVED lines=8> */
[----:B------:R-:W-:-:S15]  /*a6480*/  HMMA.16816.F32 R52, R4, R52, R48 ;  /* 0x000000340434723c */ /* 0x000fde0000001830 */
        /* <DEDUP_REMOVED lines=24> */
[----:B0-----:R-:W4:Y:S04]  /*a6610*/  LDL.LU R48, [R1+0xb20] ;  /* 0x000b200001307983 */ /* 0x001f280000300800 */
[----:B------:R-:W4:Y:S04]  /*a6620*/  LDL.LU R49, [R1+0xb24] ;  /* 0x000b240001317983 */ /* 0x000f280000300800 */
[----:B-1----:R-:W4:Y:S04]  /*a6630*/  LDL.LU R50, [R1+0xb28] ;  /* 0x000b280001327983 */ /* 0x002f280000300800 */
        /* <DEDUP_REMOVED lines=9> */
[----:B------:R-:W2:Y:S01]  /*a66d0*/  LDL.LU.64 R40, [R1+0x7e60] ;  /* 0x007e600001287983 */ /* 0x000ea20000300a00 */
[C---:B------:R-:W-:Y:S03]  /*a66e0*/  HMMA.16816.F32 R8, R4.reuse, R2, R8 ;  /* 0x000000020408723c */ /* 0x040fe60000001808 */
[----:B------:R0:W-:Y:S04]  /*a66f0*/  STL.64 [R1+0x170], R44 ;  /* 0x0001702c01007387 */ /* 0x0001e80000100a00 */
[----:B------:R1:W-:Y:S04]  /*a6700*/  STL.64 [R1+0x178], R46 ;  /* 0x0001782e01007387 */ /* 0x0003e80000100a00 */
[----:B0-----:R-:W3:Y:S04]  /*a6710*/  LDL.LU R44, [R1+0xb30] ;  /* 0x000b3000012c7983 */ /* 0x001ee80000300800 */
[----:B------:R-:W3:Y:S04]  /*a6720*/  LDL.LU R45, [R1+0xb34] ;  /* 0x000b3400012d7983 */ /* 0x000ee80000300800 */
[----:B-1----:R-:W3:Y:S04]  /*a6730*/  LDL.LU R46, [R1+0xb38] ;  /* 0x000b3800012e7983 */ /* 0x002ee80000300800 */
[----:B------:R-:W3:Y:S01]  /*a6740*/  LDL.LU R47, [R1+0xb3c] ;  /* 0x000b3c00012f7983 */ /* 0x000ee20000300800 */
[C---:B----4-:R-:W-:Y:S06]  /*a6750*/  HMMA.16816.F32 R28, R4.reuse, R42, R28 ;  /* 0x0000002a041c723c */ /* 0x050fec000000181c */
[C---:B--2---:R-:W-:Y:S06]  /*a6760*/  HMMA.16816.F32 R40, R4.reuse, R40, R20 ;  /* 0x000000280428723c */ /* 0x044fec0000001814 */
[C---:B------:R-:W-:Y:S11]  /*a6770*/  HMMA.16816.F32 R16, R4.reuse, R38, R16 ;  /* 0x000000260410723c */ /* 0x040ff60000001810 */
[----:B------:R-:W-:Y:S04]  /*a6780*/  STL.64 [R1+0x160], R28 ;  /* 0x0001601c01007387 */ /* 0x000fe80000100a00 */
[----:B------:R0:W-:Y:S04]  /*a6790*/  STL.64 [R1+0x168], R30 ;  /* 0x0001681e01007387 */ /* 0x0001e80000100a00 */
[----:B0-----:R-:W2:Y:S04]  /*a67a0*/  LDL.LU.64 R30, [R1+0x7e58] ;  /* 0x007e5800011e7983 */ /* 0x001ea80000300a00 */
[----:B------:R-:W2:Y:S04]  /*a67b0*/  LDL.LU.64 R28, [R1+0x7e50] ;  /* 0x007e5000011c7983 */ /* 0x000ea80000300a00 */
[----:B------:R-:W2:Y:S04]  /*a67c0*/  LDL.LU.64 R22, [R1+0x7e48] ;  /* 0x007e480001167983 */ /* 0x000ea80000300a00 */
[----:B------:R-:W4:Y:S04]  /*a67d0*/  LDL.LU.64 R20, [R1+0x7e40] ;  /* 0x007e400001147983 */ /* 0x000f280000300a00 */
        /* <DEDUP_REMOVED lines=14> */
[----:B--2---:R-:W-:-:S15]  /*a68c0*/  HMMA.16816.F32 R12, R4, R8, R12 ;  /* 0x00000008040c723c */ /* 0x004fde000000180c */
[----:B------:R-:W-:-:S08]  /*a68d0*/  NOP ;  /* 0x0000000000007918 */ /* 0x000fd00000000000 */
[----:B------:R-:W-:Y:S04]  /*a68e0*/  STL.64 [R1+0x120], R12 ;  /* 0x0001200c01007387 */ /* 0x000fe80000100a00 */
[----:B------:R0:W-:Y:S04]  /*a68f0*/  STL.64 [R1+0x128], R14 ;  /* 0x0001280e01007387 */ /* 0x0001e80000100a00 */
[----:B0-----:R-:W2:Y:S04]  /*a6900*/  LDL.LU.64 R14, [R1+0x7e18] ;  /* 0x007e1800010e7983 */ /* 0x001ea80000300a00 */
[----:B------:R-:W2:Y:S01]  /*a6910*/  LDL.LU.64 R12, [R1+0x7e10] ;  /* 0x007e1000010c7983 */ /* 0x000ea20000300a00 */
[----:B---3--:R-:W-:-:S15]  /*a6920*/  HMMA.16816.F32 R40, R4, R10, R40 ;  /* 0x0000000a0428723c */ /* 0x008fde0000001828 */
[----:B------:R-:W-:-:S08]  /*a6930*/  NOP ;  /* 0x0000000000007918 */ /* 0x000fd00000000000 */
[----:B------:R-:W-:Y:S04]  /*a6940*/  STL.64 [R1+0x110], R40 ;  /* 0x0001102801007387 */ /* 0x000fe80000100a00 */
[----:B------:R4:W-:Y:S02]  /*a6950*/  STL.64 [R1+0x118], R42 ;  /* 0x0001182a01007387 */ /* 0x0009e40000100a00 */
[C---:B----4-:R-:W-:Y:S06]  /*a6960*/  HMMA.16816.F32 R40, R4.reuse, R16, R52 ;  /* 0x000000100428723c */ /* 0x050fec0000001834 */
[C---:B--2---:R-:W-:Y:S06]  /*a6970*/  HMMA.16816.F32 R44, R4.reuse, R12, R44 ;  /* 0x0000000c042c723c */ /* 0x044fec000000182c */
[C---:B------:R-:W-:Y:S06]  /*a6980*/  HMMA.16816.F32 R8, R4.reuse, R14, R48 ;  /* 0x0000000e0408723c */ /* 0x040fec0000001830 */
[C---:B------:R-:W-:Y:S11]  /*a6990*/  HMMA.16816.F32 R12, R4.reuse, R18, R56 ;  /* 0x00000012040c723c */ /* 0x040ff60000001838 */
[----:B------:R-:W-:Y:S04]  /*a69a0*/  STL.64 [R1+0x100], R44 ;  /* 0x0001002c01007387 */ /* 0x000fe80000100a00 */
[----:B------:R-:W-:Y:S04]  /*a69b0*/  STL.64 [R1+0x108], R46 ;  /* 0x0001082e01007387 */ /* 0x000fe80000100a00 */
[----:B------:R-:W-:Y:S04]  /*a69c0*/  STL.64 [R1+0xf0], R8 ;  /* 0x0000f00801007387 */ /* 0x000fe80000100a00 */
[----:B------:R0:W-:Y:S04]  /*a69d0*/  STL.64 [R1+0xf8], R10 ;  /* 0x0000f80a01007387 */ /* 0x0001e80000100a00 */
[----:B------:R-:W-:Y:S04]  /*a69e0*/  STL.64 [R1+0xe0], R40 ;  /* 0x0000e02801007387 */ /* 0x000fe80000100a00 */
[----:B------:R-:W-:Y:S04]  /*a69f0*/  STL.64 [R1+0xe8], R42 ;  /* 0x0000e82a01007387 */ /* 0x000fe80000100a00 */
[----:B------:R-:W2:Y:S04]  /*a6a00*/  LDL.LU R60, [R1+0x15d8] ;  /* 0x0015d800013c7983 */ /* 0x000ea80000300800 */
[----:B------:R-:W-:Y:S04]  /*a6a10*/  STL.64 [R1+0xd0], R12 ;  /* 0x0000d00c01007387 */ /* 0x000fe80000100a00 */
[----:B------:R1:W-:Y:S01]  /*a6a20*/  STL.64 [R1+0xd8], R14 ;  /* 0x0000d80e01007387 */ /* 0x0003e20000100a00 */
[C---:B0-----:R-:W-:Y:S06]  /*a6a30*/  HMMA.16816.F32 R8, R4.reuse, R20, R32 ;  /* 0x000000140408723c */ /* 0x041fec0000001820 */
[----:B-1----:R-:W-:-:S15]  /*a6a40*/  HMMA.16816.F32 R12, R4, R22, R28 ;  /* 0x00000016040c723c */ /* 0x002fde000000181c */
[----:B------:R-:W-:-:S02]  /*a6a50*/  NOP ;  /* 0x0000000000007918 */ /* 0x000fc40000000000 */
[----:B------:R0:W-:Y:S04]  /*a6a60*/  STL.64 [R1+0xc0], R8 ;  /* 0x0000c00801007387 */ /* 0x0001e80000100a00 */
[----:B------:R1:W-:Y:S04]  /*a6a70*/  STL.64 [R1+0xc8], R10 ;  /* 0x0000c80a01007387 */ /* 0x0003e80000100a00 */
[----:B0-----:R-:W3:Y:S04]  /*a6a80*/  LDL.LU R8, [R1+0xcc0] ;  /* 0x000cc00001087983 */ /* 0x001ee80000300800 */
[----:B------:R0:W-:Y:S04]  /*a6a90*/  STL.64 [R1+0xa0], R12 ;  /* 0x0000a00c01007387 */ /* 0x0001e80000100a00 */
[----:B------:R4:W-:Y:S04]  /*a6aa0*/  STL.64 [R1+0xa8], R14 ;  /* 0x0000a80e01007387 */ /* 0x0009e80000100a00 */
[----:B------:R-:W3:Y:S04]  /*a6ab0*/  LDL.LU R9, [R1+0xcc4] ;  /* 0x000cc40001097983 */ /* 0x000ee80000300800 */
[----:B-1----:R-:W3:Y:S04]  /*a6ac0*/  LDL.LU R10, [R1+0xcc8] ;  /* 0x000cc800010a7983 */ /* 0x002ee80000300800 */
[----:B------:R-:W3:Y:S04]  /*a6ad0*/  LDL.LU R11, [R1+0xccc] ;  /* 0x000ccc00010b7983 */ /* 0x000ee80000300800 */
[----:B0-----:R-:W2:Y:S04]  /*a6ae0*/  LDL.LU R12, [R1+0xaa0] ;  /* 0x000aa000010c7983 */ /* 0x001ea80000300800 */
[----:B------:R-:W2:Y:S04]  /*a6af0*/  LDL.LU R13, [R1+0xaa4] ;  /* 0x000aa400010d7983 */ /* 0x000ea80000300800 */
[----:B----4-:R-:W2:Y:S04]  /*a6b00*/  LDL.LU R14, [R1+0xaa8] ;  /* 0x000aa800010e7983 */ /* 0x010ea80000300800 */
[----:B------:R-:W2:Y:S04]  /*a6b10*/  LDL.LU R15, [R1+0xaac] ;  /* 0x000aac00010f7983 */ /* 0x000ea80000300800 */
        /* <DEDUP_REMOVED lines=27> */
[----:B------:R-:W3:Y:S01]  /*a6cd0*/  LDL.LU R25, [R1+0x7e0c] ;  /* 0x007e0c0001197983 */ /* 0x000ee20000300800 */
[----:B------:R-:W-:-:S03]  /*a6ce0*/  IMAD.MOV.U32 R47, RZ, RZ, R0 ;  /* 0x000000ffff2f7224 */ /* 0x000fc600078e0000 */
        /* <DEDUP_REMOVED lines=13> */
[----:B---3--:R-:W-:Y:S01]  /*a6dc0*/  HMMA.16816.F32 R28, R4, R24, R28 ;  /* 0x00000018041c723c */ /* 0x008fe2000000181c */
[----:B--2---:R-:W-:-:S15]  /*a6dd0*/  IMAD.MOV.U32 R59, RZ, RZ, R0 ;  /* 0x000000ffff3b7224 */ /* 0x004fde00078e0000 */
[----:B------:R-:W-:-:S07]  /*a6de0*/  NOP ;  /* 0x0000000000007918 */ /* 0x000fce0000000000 */
[----:B------:R-:W-:Y:S04]  /*a6df0*/  STL.64 [R1+0x90], R28 ;  /* 0x0000901c01007387 */ /* 0x000fe80000100a00 */
[----:B------:R0:W-:Y:S01]  /*a6e00*/  STL [R1+0x98], R30 ;  /* 0x0000981e01007387 */ /* 0x0001e20000100800 */
[----:B------:R-:W-:-:S03]  /*a6e10*/  IMAD.MOV.U32 R0, RZ, RZ, R31 ;  /* 0x000000ffff007224 */ /* 0x000fc600078e001f */
[----:B0-----:R-:W2:Y:S04]  /*a6e20*/  LDL.LU.64 R30, [R1+0x7e00] ;  /* 0x007e0000011e7983 */ /* 0x001ea80000300a00 */
[----:B------:R-:W3:Y:S01]  /*a6e30*/  LDL.LU.64 R28, [R1+0x7df8] ;  /* 0x007df800011c7983 */ /* 0x000ee20000300a00 */
[C---:B------:R-:W-:Y:S06]  /*a6e40*/  HMMA.16816.F32 R20, R4.reuse, R26, R20 ;  /* 0x0000001a0414723c */ /* 0x040fec0000001814 */
[----:B------:R-:W-:Y:S01]  /*a6e50*/  HMMA.16816.F32 R8, R4, R36, R8 ;  /* 0x000000240408723c */ /* 0x000fe20000001808 */
[----:B------:R0:W-:Y:S01]  /*a6e60*/  STL [R1+0x7710], R0 ;  /* 0x0077100001007387 */ /* 0x0001e20000100800 */
[----:B----4-:R-:W-:Y:S01]  /*a6e70*/  IMAD R32, R32, 0x100, R2 ;  /* 0x0000010020207824 */ /* 0x010fe200078e0202 */
[----:B------:R-:W-:Y:S01]  /*a6e80*/  F2FP.F16.E5M2.UNPACK_B R2, R44.H1 ;  /* 0x0000002cff02723e */ /* 0x000fe200030004ff */
[----:B------:R-:W-:-:S02]  /*a6e90*/  IMAD R33, R33, 0x100, R3 ;  /* 0x0000010021217824 */ /* 0x000fc400078e0203 */
[----:B------:R-:W-:Y:S02]  /*a6ea0*/  IMAD R34, R34, 0x100, R38 ;  /* 0x0000010022227824 */ /* 0x000fe400078e0226 */
[----:B------:R-:W-:Y:S01]  /*a6eb0*/  IMAD R35, R35, 0x100, R39 ;  /* 0x0000010023237824 */ /* 0x000fe200078e0227 */
[----:B------:R-:W-:Y:S02]  /*a6ec0*/  F2FP.F16.E5M2.UNPACK_B R3, R45.H1 ;  /* 0x0000002dff03723e */ /* 0x000fe400030004ff */
[----:B------:R-:W-:Y:S02]  /*a6ed0*/  F2FP.F16.E5M2.UNPACK_B R32, R32 ;  /* 0x00000020ff20723e */ /* 0x000fe400020004ff */
[----:B------:R-:W-:Y:S02]  /*a6ee0*/  F2FP.F16.E5M2.UNPACK_B R33, R33 ;  /* 0x00000021ff21723e */ /* 0x000fe400020004ff */
[----:B------:R-:W-:Y:S02]  /*a6ef0*/  F2FP.F16.E5M2.UNPACK_B R34, R34 ;  /* 0x00000022ff22723e */ /* 0x000fe400020004ff */
[----:B------:R-:W-:Y:S01]  /*a6f00*/  F2FP.F16.E5M2.UNPACK_B R35, R35 ;  /* 0x00000023ff23723e */ /* 0x000fe200020004ff */
[C---:B---3--:R-:W-:Y:S06]  /*a6f10*/  HMMA.16816.F32 R16, R4.reuse, R28, R16 ;  /* 0x0000001c0410723c */ /* 0x048fec0000001810 */
[----:B--2---:R-:W-:-:S15]  /*a6f20*/  HMMA.16816.F32 R12, R4, R30, R12 ;  /* 0x0000001e040c723c */ /* 0x004fde000000180c */
[----:B------:R-:W-:-:S02]  /*a6f30*/  NOP ;  /* 0x0000000000007918 */ /* 0x000fc40000000000 */
[----:B------:R-:W-:Y:S01]  /*a6f40*/  STL.64 [R1+0x70], R16 ;  /* 0x0000701001007387 */ /* 0x000fe20000100a00 */
[----:B0-----:R-:W-:-:S03]  /*a6f50*/  IMAD.MOV.U32 R0, RZ, RZ, R19 ;  /* 0x000000ffff007224 */ /* 0x001fc600078e0013 */
[----:B------:R-:W-:Y:S04]  /*a6f60*/  STL.64 [R1+0x80], R20 ;  /* 0x0000801401007387 */ /* 0x000fe80000100a00 */
[----:B------:R-:W-:Y:S04]  /*a6f70*/  STL.64 [R1+0x88], R22 ;  /* 0x0000881601007387 */ /* 0x000fe80000100a00 */
[----:B------:R-:W-:Y:S04]  /*a6f80*/  STL [R1+0x78], R18 ;  /* 0x0000781201007387 */ /* 0x000fe80000100800 */
[----:B------:R-:W-:Y:S04]  /*a6f90*/  STL [R1+0x7748], R0 ;  /* 0x0077480001007387 */ /* 0x000fe80000100800 */
[----:B------:R-:W-:Y:S04]  /*a6fa0*/  STL.64 [R1+0x50], R12 ;  /* 0x0000500c01007387 */ /* 0x000fe80000100a00 */
[----:B------:R-:W-:Y:S04]  /*a6fb0*/  STL.64 [R1+0x58], R14 ;  /* 0x0000580e01007387 */ /* 0x000fe80000100a00 */
[----:B------:R-:W-:Y:S04]  /*a6fc0*/  STL [R1+0x28], R2 ;  /* 0x0000280201007387 */ /* 0x000fe80000100800 */
[----:B------:R-:W-:Y:S04]  /*a6fd0*/  STL.64 [R1+0x40], R8 ;  /* 0x0000400801007387 */ /* 0x000fe80000100a00 */
[----:B------:R0:W-:Y:S02]  /*a6fe0*/  STL.64 [R1+0x48], R10 ;  /* 0x0000480a01007387 */ /* 0x0001e40000100a00 */
[----:B0-----:R-:W-:Y:S02]  /*a6ff0*/  HMMA.16816.F32 R8, R4, R46, R40 ;  /* 0x0000002e0408723c */ /* 0x001fe40000001828 */
[----:B------:R-:W-:-:S15]  /*a7000*/  STL [R1+0x2c], R3 ;  /* 0x00002c0301007387 */ /* 0x000fde0000100800 */
[----:B------:R-:W-:-:S06]  /*a7010*/  NOP ;  /* 0x0000000000007918 */ /* 0x000fcc0000000000 */
[----:B------:R-:W-:Y:S04]  /*a7020*/  STL.64 [R1+0x60], R8 ;  /* 0x0000600801007387 */ /* 0x000fe80000100a00 */
[----:B------:R0:W-:Y:S01]  /*a7030*/  STL [R1+0x68], R10 ;  /* 0x0000680a01007387 */ /* 0x0001e20000100800 */
[----:B------:R-:W-:Y:S02]  /*a7040*/  IMAD.MOV.U32 R0, RZ, RZ, R11 ;  /* 0x000000ffff007224 */ /* 0x000fe400078e000b */
[----:B0-----:R-:W-:Y:S01]  /*a7050*/  HMMA.16816.F32 R8, R32, R2, R48 ;  /* 0x000000022008723c */ /* 0x001fe20000001830 */
[----:B------:R-:W-:Y:S02]  /*a7060*/  F2FP.F16.E5M2.UNPACK_B R4, R52.H1 ;  /* 0x00000034ff04723e */ /* 0x000fe400030004ff */
[----:B------:R-:W-:Y:S01]  /*a7070*/  F2FP.F16.E5M2.UNPACK_B R5, R53.H1 ;  /* 0x00000035ff05723e */ /* 0x000fe200030004ff */
[----:B------:R-:W-:Y:S04]  /*a7080*/  STL [R1+0x7750], R0 ;  /* 0x0077500001007387 */ /* 0x000fe80000100800 */
[----:B------:R-:W-:-:S15]  /*a7090*/  STL [R1+0x18], R4 ;  /* 0x0000180401007387 */ /* 0x000fde0000100800 */
[----:B------:R-:W-:Y:S04]  /*a70a0*/  STL.64 [R1+0xb0], R8 ;  /* 0x0000b00801007387 */ /* 0x000fe80000100a00 */
[----:B------:R0:W-:Y:S02]  /*a70b0*/  STL.64 [R1+0xb8], R10 ;  /* 0x0000b80a01007387 */ /* 0x0001e40000100a00 */
[----:B0-----:R-:W-:Y:S01]  /*a70c0*/  HMMA.16816.F32 R8, R32, R4, R56 ;  /* 0x000000042008723c */ /* 0x001fe20000001838 */
[----:B------:R-:W-:Y:S02]  /*a70d0*/  F2FP.F16.E5M2.UNPACK_B R2, R54.H1 ;  /* 0x00000036ff02723e */ /* 0x000fe400030004ff */
[----:B------:R-:W-:-:S03]  /*a70e0*/  F2FP.F16.E5M2.UNPACK_B R3, R55.H1 ;  /* 0x00000037ff03723e */ /* 0x000fc600030004ff */
[----:B------:R0:W-:Y:S04]  /*a70f0*/  STL [R1+0x1c], R5 ;  /* 0x00001c0501007387 */ /* 0x0001e80000100800 */
[----:B------:R-:W-:Y:S01]  /*a7100*/  STL [R1+0x10], R2 ;  /* 0x0000100201007387 */ /* 0x000fe20000100800 */
[----:B------:R-:W-:Y:S02]  /*a7110*/  F2FP.F16.E5M2.UNPACK_B R4, R60.H1 ;  /* 0x0000003cff04723e */ /* 0x000fe400030004ff */
[----:B0-----:R-:W-:-:S10]  /*a7120*/  F2FP.F16.E5M2.UNPACK_B R5, R61.H1 ;  /* 0x0000003dff05723e */ /* 0x001fd400030004ff */
[----:B------:R0:W-:Y:S04]  /*a7130*/  STL.64 [R1+0x5b0], R8 ;  /* 0x0005b00801007387 */ /* 0x0001e80000100a00 */
[----:B------:R1:W-:Y:S04]  /*a7140*/  STL.64 [R1+0x5b8], R10 ;  /* 0x0005b80a01007387 */ /* 0x0003e80000100a00 */
[----:B------:R-:W-:Y:S04]  /*a7150*/  STL [R1+0x14], R3 ;  /* 0x0000140301007387 */ /* 0x000fe80000100800 */
[----:B0-----:R-:W2:Y:S04]  /*a7160*/  LDL.LU R8, [R1+0x1020] ;  /* 0x0010200001087983 */ /* 0x001ea80000300800 */
[----:B------:R-:W2:Y:S04]  /*a7170*/  LDL.LU R9, [R1+0x1024] ;  /* 0x0010240001097983 */ /* 0x000ea80000300800 */
[----:B------:R-:W-:Y:S04]  /*a7180*/  STL [R1+0x8], R4 ;  /* 0x0000080401007387 */ /* 0x000fe80000100800 */
[----:B-1----:R-:W2:Y:S04]  /*a7190*/  LDL.LU R10, [R1+0x1028] ;  /* 0x00102800010a7983 */ /* 0x002ea80000300800 */
[----:B------:R-:W-:Y:S04]  /*a71a0*/  STL [R1+0xc], R5 ;  /* 0x00000c0501007387 */ /* 0x000fe80000100800 */
[----:B------:R0:W-:Y:S04]  /*a71b0*/  STL.64 [R1+0x7df0], R4 ;  /* 0x007df00401007387 */ /* 0x0001e80000100a00 */
        /* <DEDUP_REMOVED lines=53> */
[----:B------:R0:W-:Y:S04]  /*a7510*/  STL.64 [R1+0x5c0], R4 ;  /* 0x0005c00401007387 */ /* 0x0001e80000100a00 */
[----:B------:R1:W-:Y:S04]  /*a7520*/  STL.64 [R1+0x5c8], R6 ;  /* 0x0005c80601007387 */ /* 0x0003e80000100a00 */
[----:B0-----:R-:W1:Y:S01]  /*a7530*/  LDL.LU.64 R4, [R1+0x7df0] ;  /* 0x007df00001047983 */ /* 0x001e620000300a00 */
[----:B--2---:R-:W-:Y:S02]  /*a7540*/  F2FP.F16.E5M2.UNPACK_B R2, R44.H1 ;  /* 0x0000002cff02723e */ /* 0x004fe400030004ff */
[----:B---3--:R-:W-:-:S03]  /*a7550*/  F2FP.F16.E5M2.UNPACK_B R3, R45.H1 ;  /* 0x0000002dff03723e */ /* 0x008fc600030004ff */
[----:B------:R-:W-:Y:S01]  /*a7560*/  STL [R1], R2 ;  /* 0x0000000201007387 */ /* 0x000fe20000100800 */
[----:B------:R-:W-:Y:S02]  /*a7570*/  F2FP.F16.E5M2.UNPACK_B R60, R60.H1 ;  /* 0x0000003cff3c723e */ /* 0x000fe400030004ff */
[----:B------:R-:W-:Y:S02]  /*a7580*/  F2FP.F16.E5M2.UNPACK_B R61, R61.H1 ;  /* 0x0000003dff3d723e */ /* 0x000fe400030004ff */
[----:B------:R-:W-:Y:S02]  /*a7590*/  F2FP.F16.E5M2.UNPACK_B R58, R58.H1 ;  /* 0x0000003aff3a723e */ /* 0x000fe400030004ff */
[----:B------:R-:W-:Y:S02]  /*a75a0*/  F2FP.F16.E5M2.UNPACK_B R59, R59.H1 ;  /* 0x0000003bff3b723e */ /* 0x000fe400030004ff */
[----:B------:R-:W-:Y:S02]  /*a75b0*/  F2FP.F16.E5M2.UNPACK_B R56, R56.H1 ;  /* 0x00000038ff38723e */ /* 0x000fe400030004ff */
[----:B------:R-:W-:-:S02]  /*a75c0*/  F2FP.F16.E5M2.UNPACK_B R57, R57.H1 ;  /* 0x00000039ff39723e */ /* 0x000fc400030004ff */
[----:B------:R-:W-:Y:S02]  /*a75d0*/  F2FP.F16.E5M2.UNPACK_B R54, R54.H1 ;  /* 0x00000036ff36723e */ /* 0x000fe400030004ff */
[----:B------:R-:W-:Y:S02]  /*a75e0*/  F2FP.F16.E5M2.UNPACK_B R55, R55.H1 ;  /* 0x00000037ff37723e */ /* 0x000fe400030004ff */
[----:B------:R-:W-:Y:S02]  /*a75f0*/  F2FP.F16.E5M2.UNPACK_B R52, R52.H1 ;  /* 0x00000034ff34723e */ /* 0x000fe400030004ff */
[----:B------:R-:W-:Y:S02]  /*a7600*/  F2FP.F16.E5M2.UNPACK_B R53, R53.H1 ;  /* 0x00000035ff35723e */ /* 0x000fe400030004ff */
[----:B------:R-:W-:Y:S02]  /*a7610*/  F2FP.F16.E5M2.UNPACK_B R50, R50.H1 ;  /* 0x00000032ff32723e */ /* 0x000fe400030004ff */
[----:B------:R-:W-:Y:S01]  /*a7620*/  F2FP.F16.E5M2.UNPACK_B R51, R51.H1 ;  /* 0x00000033ff33723e */ /* 0x000fe200030004ff */
[----:B-1----:R-:W-:-:S15]  /*a7630*/  HMMA.16816.F32 R4, R32, R4, R36 ;  /* 0x000000042004723c */ /* 0x002fde0000001824 */
[----:B------:R-:W-:-:S08]  /*a7640*/  NOP ;  /* 0x0000000000007918 */ /* 0x000fd00000000000 */
[----:B------:R-:W-:Y:S04]  /*a7650*/  STL.64 [R1+0x5e0], R4 ;  /* 0x0005e00401007387 */ /* 0x000fe80000100a00 */
[----:B------:R0:W-:Y:S02]  /*a7660*/  STL.64 [R1+0x5e8], R6 ;  /* 0x0005e80601007387 */ /* 0x0001e40000100a00 */
[----:B0-----:R-:W-:Y:S06]  /*a7670*/  HMMA.16816.F32 R4, R32, R2, R28 ;  /* 0x000000022004723c */ /* 0x001fec000000181c */
[----:B------:R-:W-:-:S15]  /*a7680*/  STL [R1+0x4], R3 ;  /* 0x0000040301007387 */ /* 0x000fde0000100800 */
[----:B------:R-:W-:-:S02]  /*a7690*/  NOP ;  /* 0x0000000000007918 */ /* 0x000fc40000000000 */
        /* <DEDUP_REMOVED lines=62> */
[----:B------:R-:W-:-:S02]  /*a7a80*/  F2FP.F16.E5M2.UNPACK_B R48, R48.H1 ;  /* 0x00000030ff30723e */ /* 0x000fc400030004ff */
[----:B------:R-:W-:Y:S01]  /*a7a90*/  F2FP.F16.E5M2.UNPACK_B R49, R49.H1 ;  /* 0x00000031ff31723e */ /* 0x000fe200030004ff */
        /* <DEDUP_REMOVED lines=20> */
[----:B----4-:R-:W-:-:S15]  /*a7be0*/  HMMA.16816.F32 R20, R32, R48, R20 ;  /* 0x000000302014723c */ /* 0x010fde0000001814 */
[----:B------:R-:W-:-:S08]  /*a7bf0*/  NOP ;  /* 0x0000000000007918 */ /* 0x000fd00000000000 */
[----:B------:R-:W-:Y:S04]  /*a7c00*/  STL.64 [R1+0x780], R20 ;  /* 0x0007801401007387 */ /* 0x000fe80000100a00 */
[----:B------:R0:W-:Y:S04]  /*a7c10*/  STL.64 [R1+0x788], R22 ;  /* 0x0007881601007387 */ /* 0x0001e80000100a00 */
[----:B0-----:R-:W4:Y:S04]  /*a7c20*/  LDL.LU.64 R22, [R1+0x7de8] ;  /* 0x007de80001167983 */ /* 0x001f280000300a00 */
[----:B------:R-:W4:Y:S04]  /*a7c30*/  LDL.LU.64 R20, [R1+0x7de0] ;  /* 0x007de00001147983 */ /* 0x000f280000300a00 */
[----:B------:R-:W-:Y:S04]  /*a7c40*/  STL.64 [R1+0x7dc0], R50 ;  /* 0x007dc03201007387 */ /* 0x000fe80000100a00 */
[----:B------:R2:W-:Y:S02]  /*a7c50*/  STL.64 [R1+0x7db8], R48 ;  /* 0x007db83001007387 */ /* 0x0005e40000100a00 */
[----:B--2---:R-:W-:Y:S01]  /*a7c60*/  HMMA.16816.F32 R48, R32, R46, R52 ;  /* 0x0000002e2030723c */ /* 0x004fe20000001834 */
[----:B---3--:R-:W-:-:S02]  /*a7c70*/  F2FP.F16.E5M2.UNPACK_B R44, R44.H1 ;  /* 0x0000002cff2c723e */ /* 0x008fc400030004ff */
[----:B------:R-:W-:Y:S02]  /*a7c80*/  F2FP.F16.E5M2.UNPACK_B R45, R45.H1 ;  /* 0x0000002dff2d723e */ /* 0x000fe400030004ff */
[----:B------:R-:W-:Y:S02]  /*a7c90*/  F2FP.F16.E5M2.UNPACK_B R42, R42.H1 ;  /* 0x0000002aff2a723e */ /* 0x000fe400030004ff */
[----:B------:R-:W-:-:S07]  /*a7ca0*/  F2FP.F16.E5M2.UNPACK_B R43, R43.H1 ;  /* 0x0000002bff2b723e */ /* 0x000fce00030004ff */
[C---:B------:R-:W-:Y:S09]  /*a7cb0*/  HMMA.16816.F32 R4, R32.reuse, R42, R4 ;  /* 0x0000002a2004723c */ /* 0x040ff20000001804 */
        /* <DEDUP_REMOVED lines=8> */
[----:B------:R-:W-:Y:S04]  /*a7d40*/  STL.64 [R1+0x838], R50 ;  /* 0x0008383201007387 */ /* 0x000fe80000100a00 */
        /* <DEDUP_REMOVED lines=15> */
[----:B------:R4:W-:Y:S01]  /*a7e40*/  STL.64 [R1+0x8c8], R6 ;  /* 0x0008c80601007387 */ /* 0x0009e20000100a00 */
[----:B------:R-:W-:Y:S02]  /*a7e50*/  F2FP.F16.E5M2.UNPACK_B R8, R8.H1 ;  /* 0x00000008ff08723e */ /* 0x000fe400030004ff */
[----:B------:R-:W-:Y:S01]  /*a7e60*/  F2FP.F16.E5M2.UNPACK_B R9, R9.H1 ;  /* 0x00000009ff09723e */ /* 0x000fe200030004ff */
[----:B----4-:R-:W-:-:S15]  /*a7e70*/  HMMA.16816.F32 R4, R32, R2, R20 ;  /* 0x000000022004723c */ /* 0x010fde0000001814 */
[----:B------:R-:W-:-:S08]  /*a7e80*/  NOP ;  /* 0x0000000000007918 */ /* 0x000fd00000000000 */
[----:B------:R-:W-:Y:S04]  /*a7e90*/  STL.64 [R1+0x8f0], R4 ;  /* 0x0008f00401007387 */ /* 0x000fe80000100a00 */
[----:B------:R0:W-:Y:S02]  /*a7ea0*/  STL.64 [R1+0x8f8], R6 ;  /* 0x0008f80601007387 */ /* 0x0001e40000100a00 */
[----:B0-----:R-:W-:-:S15]  /*a7eb0*/  HMMA.16816.F32 R4, R32, R8, R16 ;  /* 0x000000082004723c */ /* 0x001fde0000001810 */
[----:B------:R-:W-:-:S08]  /*a7ec0*/  NOP ;  /* 0x0000000000007918 */ /* 0x000fd00000000000 */
[----:B------:R0:W-:Y:S04]  /*a7ed0*/  STL.64 [R1+0x930], R4 ;  /* 0x0009300401007387 */ /* 0x0001e80000100a00 */
        /* <DEDUP_REMOVED lines=14> */
[----:B------:R-:W2:Y:S01]  /*a7fc0*/  LDL.LU R41, [R1+0x12b4] ;  /* 0x0012b40001297983 */ /* 0x000ea20000300800 */
[----:B------:R-:W-:-:S02]  /*a7fd0*/  F2FP.F16.E5M2.UNPACK_B R10, R10.H1 ;  /* 0x0000000aff0a723e */ /* 0x000fc400030004ff */
[----:B------:R-:W-:Y:S01]  /*a7fe0*/  F2FP.F16.E5M2.UNPACK_B R11, R11.H1 ;  /* 0x0000000bff0b723e */ /* 0x000fe200030004ff */
[----:B------:R-:W2:Y:S04]  /*a7ff0*/  LDL.LU R42, [R1+0x12b8] ;  /* 0x0012b800012a7983 */ /* 0x000ea80000300800 */
[----:B------:R-:W2:Y:S04]  /*a8000*/  LDL.LU R43, [R1+0x12bc] ;  /* 0x0012bc00012b7983 */ /* 0x000ea80000300800 */
[----:B------:R-:W3:Y:S04]  /*a8010*/  LDL.LU R44, [R1+0x1250] ;  /* 0x00125000012c7983 */ /* 0x000ee80000300800 */
[----:B------:R-:W3:Y:S04]  /*a8020*/  LDL.LU R45, [R1+0x1254] ;  /* 0x00125400012d7983 */ /* 0x000ee80000300800 */
[----:B------:R-:W3:Y:S04]  /*a8030*/  LDL.LU R46, [R1+0x1258] ;  /* 0x00125800012e7983 */ /* 0x000ee80000300800 */
[----:B------:R-:W3:Y:S04]  /*a8040*/  LDL.LU R47, [R1+0x125c] ;  /* 0x00125c00012f7983 */ /* 0x000ee80000300800 */
        /* <DEDUP_REMOVED lines=29> */
[----:B------:R-:W-:Y:S04]  /*a8220*/  STL.64 [R1+0x7d40], R10 ;  /* 0x007d400a01007387 */ /* 0x000fe80000100a00 */
[----:B------:R0:W-:Y:S04]  /*a8230*/  STL.64 [R1+0x7d38], R8 ;  /* 0x007d380801007387 */ /* 0x0001e80000100a00 */
[----:B0-----:R-:W4:Y:S04]  /*a8240*/  LDL.LU R8, [R1+0x1280] ;  /* 0x0012800001087983 */ /* 0x001f280000300800 */
[----:B------:R-:W4:Y:S04]  /*a8250*/  LDL.LU R9, [R1+0x1284] ;  /* 0x0012840001097983 */ /* 0x000f280000300800 */
[----:B------:R-:W4:Y:S04]  /*a8260*/  LDL.LU R10, [R1+0x1288] ;  /* 0x00128800010a7983 */ /* 0x000f280000300800 */
[----:B------:R-:W4:Y:S01]  /*a8270*/  LDL.LU R11, [R1+0x128c] ;  /* 0x00128c00010b7983 */ /* 0x000f220000300800 */
[----:B------:R-:W-:-:S02]  /*a8280*/  F2FP.F16.E5M2.UNPACK_B R12, R12.H1 ;  /* 0x0000000cff0c723e */ /* 0x000fc400030004ff */
[----:B------:R-:W-:Y:S02]  /*a8290*/  F2FP.F16.E5M2.UNPACK_B R13, R13.H1 ;  /* 0x0000000dff0d723e */ /* 0x000fe400030004ff */
[----:B--2---:R-:W-:Y:S02]  /*a82a0*/  F2FP.F16.E5M2.UNPACK_B R14, R14.H1 ;  /* 0x0000000eff0e723e */ /* 0x004fe400030004ff */
[----:B---3--:R-:W-:-:S03]  /*a82b0*/  F2FP.F16.E5M2.UNPACK_B R15, R15.H1 ;  /* 0x0000000fff0f723e */ /* 0x008fc600030004ff */
[----:B------:R-:W-:Y:S01]  /*a82c0*/  HMMA.16816.F32 R44, R32, R12, R44 ;  /* 0x0000000c202c723c */ /* 0x000fe2000000182c */
[----:B------:R-:W-:Y:S02]  /*a82d0*/  F2FP.F16.E5M2.UNPACK_B R16, R16.H1 ;  /* 0x00000010ff10723e */ /* 0x000fe400030004ff */
[----:B------:R-:W-:-:S15]  /*a82e0*/  F2FP.F16.E5M2.UNPACK_B R17, R17.H1 ;  /* 0x00000011ff11723e */ /* 0x000fde00030004ff */
[----:B------:R-:W-:-:S05]  /*a82f0*/  NOP ;  /* 0x0000000000007918 */ /* 0x000fca0000000000 */
[----:B------:R-:W-:Y:S04]  /*a8300*/  STL.64 [R1+0x980], R44 ;  /* 0x0009802c01007387 */ /* 0x000fe80000100a00 */
[----:B------:R0:W-:Y:S04]  /*a8310*/  STL.64 [R1+0x988], R46 ;  /* 0x0009882e01007387 */ /* 0x0001e80000100a00 */
[----:B0-----:R-:W2:Y:S04]  /*a8320*/  LDL.LU.64 R46, [R1+0x7dd0] ;  /* 0x007dd000012e7983 */ /* 0x001ea80000300a00 */
[----:B------:R-:W3:Y:S04]  /*a8330*/  LDL.LU.64 R44, [R1+0x7dc8] ;  /* 0x007dc800012c7983 */ /* 0x000ee80000300a00 */
[----:B------:R-:W-:Y:S04]  /*a8340*/  STL.64 [R1+0x7d20], R14 ;  /* 0x007d200e01007387 */ /* 0x000fe80000100a00 */
[----:B------:R-:W-:Y:S01]  /*a8350*/  STL.64 [R1+0x7d18], R12 ;  /* 0x007d180c01007387 */ /* 0x000fe20000100a00 */
[----:B------:R-:W-:-:S02]  /*a8360*/  F2FP.F16.E5M2.UNPACK_B R18, R18.H1 ;  /* 0x00000012ff12723e */ /* 0x000fc400030004ff */
[----:B------:R-:W-:Y:S02]  /*a8370*/  F2FP.F16.E5M2.UNPACK_B R19, R19.H1 ;  /* 0x00000013ff13723e */ /* 0x000fe400030004ff */
[----:B------:R-:W-:Y:S02]  /*a8380*/  F2FP.F16.E5M2.UNPACK_B R20, R20.H1 ;  /* 0x00000014ff14723e */ /* 0x000fe400030004ff */
[----:B------:R-:W-:Y:S02]  /*a8390*/  F2FP.F16.E5M2.UNPACK_B R21, R21.H1 ;  /* 0x00000015ff15723e */ /* 0x000fe400030004ff */
[----:B------:R-:W-:Y:S02]  /*a83a0*/  F2FP.F16.E5M2.UNPACK_B R22, R22.H1 ;  /* 0x00000016ff16723e */ /* 0x000fe400030004ff */
[----:B------:R-:W-:Y:S02]  /*a83b0*/  F2FP.F16.E5M2.UNPACK_B R23, R23.H1 ;  /* 0x00000017ff17723e */ /* 0x000fe400030004ff */
[----:B------:R-:W-:-:S02]  /*a83c0*/  F2FP.F16.E5M2.UNPACK_B R24, R24.H1 ;  /* 0x00000018ff18723e */ /* 0x000fc400030004ff */
[----:B------:R-:W-:Y:S01]  /*a83d0*/  F2FP.F16.E5M2.UNPACK_B R25, R25.H1 ;  /* 0x00000019ff19723e */ /* 0x000fe200030004ff */
[----:B----4-:R-:W-:-:S15]  /*a83e0*/  HMMA.16816.F32 R8, R32, R14, R8 ;  /* 0x0000000e2008723c */ /* 0x010fde0000001808 */
[----:B------:R-:W-:-:S08]  /*a83f0*/  NOP ;  /* 0x0000000000007918 */ /* 0x000fd00000000000 */
        /* <DEDUP_REMOVED lines=20> */
[----:B------:R-:W4:Y:S01]  /*a8540*/  LDL.LU R16, [R1+0x1410] ;  /* 0x0014100001107983 */ /* 0x000f220000300800 */
[----:B0-----:R-:W-:Y:S07]  /*a8550*/  HMMA.16816.F32 R8, R32, R24, R4 ;  /* 0x000000182008723c */ /* 0x001fee0000001804 */
[----:B------:R-:W-:-:S15]  /*a8560*/  IMAD R4, R29, 0x100, R28 ;  /* 0x000001001d047824 */ /* 0x000fde00078e021c */
[----:B------:R-:W-:-:S01]  /*a8570*/  NOP ;  /* 0x0000000000007918 */ /* 0x000fc20000000000 */
[----:B------:R0:W-:Y:S04]  /*a8580*/  STL.64 [R1+0x1020], R8 ;  /* 0x0010200801007387 */ /* 0x0001e80000100a00 */
[----:B------:R1:W-:Y:S04]  /*a8590*/  STL.64 [R1+0x1028], R10 ;  /* 0x0010280a01007387 */ /* 0x0003e80000100a00 */
[----:B------:R-:W4:Y:S04]  /*a85a0*/  LDL.LU R17, [R1+0x1414] ;  /* 0x0014140001117983 */ /* 0x000f280000300800 */
[----:B------:R-:W4:Y:S04]  /*a85b0*/  LDL.LU R18, [R1+0x1418] ;  /* 0x0014180001127983 */ /* 0x000f280000300800 */
[----:B------:R-:W4:Y:S04]  /*a85c0*/  LDL.LU R19, [R1+0x141c] ;  /* 0x00141c0001137983 */ /* 0x000f280000300800 */
[----:B------:R-:W2:Y:S04]  /*a85d0*/  LDL.LU R22, [R1+0x2288] ;  /* 0x0022880001167983 */ /* 0x000ea80000300800 */
[----:B------:R-:W2:Y:S04]  /*a85e0*/  LDL.LU R5, [R1+0x2284] ;  /* 0x0022840001057983 */ /* 0x000ea80000300800 */
[----:B------:R-:W3:Y:S04]  /*a85f0*/  LDL.LU R23, [R1+0x2290] ;  /* 0x0022900001177983 */ /* 0x000ee80000300800 */
[----:B------:R-:W3:Y:S04]  /*a8600*/  LDL.LU R6, [R1+0x228c] ;  /* 0x00228c0001067983 */ /* 0x000ee80000300800 */
[----:B------:R-:W2:Y:S04]  /*a8610*/  LDL.LU R28, [R1+0x1768] ;  /* 0x00176800011c7983 */ /* 0x000ea80000300800 */
        /* <DEDUP_REMOVED lines=29> */
[----:B------:R-:W3:Y:S01]  /*a87f0*/  LDL.64 R58, [R1+0x28] ;  /* 0x00002800013a7983 */ /* 0x000ee20000100a00 */
[----:B------:R-:W-:-:S02]  /*a8800*/  F2FP.F16.E5M2.UNPACK_B R26, R26.H1 ;  /* 0x0000001aff1a723e */ /* 0x000fc400030004ff */
[----:B------:R-:W-:-:S05]  /*a8810*/  F2FP.F16.E5M2.UNPACK_B R27, R27.H1 ;  /* 0x0000001bff1b723e */ /* 0x000fca00030004ff */
[----:B------:R-:W-:Y:S04]  /*a8820*/  STL.64 [R1+0x7d30], R26 ;  /* 0x007d301a01007387 */ /* 0x000fe80000100a00 */
[----:B------:R-:W-:Y:S01]  /*a8830*/  STL.64 [R1+0x7d28], R24 ;  /* 0x007d281801007387 */ /* 0x000fe20000100a00 */
[----:B------:R-:W-:Y:S01]  /*a8840*/  F2FP.F16.E5M2.UNPACK_B R4, R4 ;  /* 0x00000004ff04723e */ /* 0x000fe200020004ff */
[----:B----4-:R-:W-:Y:S01]  /*a8850*/  HMMA.16816.F32 R16, R32, R26, R16 ;  /* 0x0000001a2010723c */ /* 0x010fe20000001810 */
[----:B--2---:R-:W-:Y:S02]  /*a8860*/  F2FP.F16.E5M2.UNPACK_B R28, R28.H1 ;  /* 0x0000001cff1c723e */ /* 0x004fe400030004ff */
[----:B---3--:R-:W-:-:S07]  /*a8870*/  F2FP.F16.E5M2.UNPACK_B R29, R29.H1 ;  /* 0x0000001dff1d723e */ /* 0x008fce00030004ff */
[----:B------:R-:W-:Y:S01]  /*a8880*/  HMMA.16816.F32 R8, R32, R28, R8 ;  /* 0x0000001c2008723c */ /* 0x000fe20000001808 */
[----:B------:R-:W-:Y:S02]  /*a8890*/  F2FP.F16.E5M2.UNPACK_B R30, R30.H1 ;  /* 0x0000001eff1e723e */ /* 0x000fe400030004ff */
[----:B------:R-:W-:-:S07]  /*a88a0*/  F2FP.F16.E5M2.UNPACK_B R31, R31.H1 ;  /* 0x0000001fff1f723e */ /* 0x000fce00030004ff */
[----:B------:R-:W-:Y:S03]  /*a88b0*/  HMMA.16816.F32 R12, R32, R30, R12 ;  /* 0x0000001e200c723c */ /* 0x000fe6000000180c */
[----:B------:R-:W-:Y:S04]  /*a88c0*/  STL.64 [R1+0x1080], R16 ;  /* 0x0010801001007387 */ /* 0x000fe80000100a00 */
[----:B------:R-:W-:Y:S04]  /*a88d0*/  STL.64 [R1+0x1088], R18 ;  /* 0x0010881201007387 */ /* 0x000fe80000100a00 */
[----:B------:R-:W-:Y:S04]  /*a88e0*/  STL [R1+0x7cec], R28 ;  /* 0x007cec1c01007387 */ /* 0x000fe80000100800 */
[----:B------:R-:W-:Y:S04]  /*a88f0*/  STL [R1+0x7ce8], R29 ;  /* 0x007ce81d01007387 */ /* 0x000fe80000100800 */
[----:B------:R0:W-:Y:S01]  /*a8900*/  STL.64 [R1+0x11d0], R8 ;  /* 0x0011d00801007387 */ /* 0x0001e20000100a00 */
[----:B------:R-:W-:-:S02]  /*a8910*/  F2FP.F16.E5M2.UNPACK_B R36, R36.H1 ;  /* 0x00000024ff24723e */ /* 0x000fc400030004ff */
[----:B------:R-:W-:Y:S01]  /*a8920*/  F2FP.F16.E5M2.UNPACK_B R37, R37.H1 ;  /* 0x00000025ff25723e */ /* 0x000fe200030004ff */
[----:B------:R-:W-:Y:S01]  /*a8930*/  STL.64 [R1+0x11d8], R10 ;  /* 0x0011d80a01007387 */ /* 0x000fe20000100a00 */
[----:B0-----:R-:W-:Y:S02]  /*a8940*/  F2FP.F16.E5M2.UNPACK_B R8, R57.H1 ;  /* 0x00000039ff08723e */ /* 0x001fe400030004ff */
[----:B------:R-:W-:-:S03]  /*a8950*/  F2FP.F16.E5M2.UNPACK_B R9, R0.H1 ;  /* 0x00000000ff09723e */ /* 0x000fc600030004ff */
[----:B------:R-:W-:Y:S04]  /*a8960*/  STL [R1+0x20], R8 ;  /* 0x0000200801007387 */ /* 0x000fe80000100800 */
[----:B------:R-:W-:Y:S04]  /*a8970*/  STL [R1+0x24], R9 ;  /* 0x0000240901007387 */ /* 0x000fe80000100800 */
[----:B------:R-:W-:Y:S04]  /*a8980*/  STL [R1+0x7cf4], R30 ;  /* 0x007cf41e01007387 */ /* 0x000fe80000100800 */
[----:B------:R-:W-:Y:S04]  /*a8990*/  STL [R1+0x7cf0], R31 ;  /* 0x007cf01f01007387 */ /* 0x000fe80000100800 */
[----:B------:R-:W-:Y:S04]  /*a89a0*/  STL.64 [R1+0x1590], R12 ;  /* 0x0015900c01007387 */ /* 0x000fe80000100a00 */
[----:B------:R0:W-:Y:S02]  /*a89b0*/  STL.64 [R1+0x1598], R14 ;  /* 0x0015980e01007387 */ /* 0x0001e40000100a00 */
[----:B0-----:R-:W-:Y:S01]  /*a89c0*/  HMMA.16816.F32 R12, R32, R36, R40 ;  /* 0x00000024200c723c */ /* 0x001fe20000001828 */
[----:B------:R-:W-:-:S02]  /*a89d0*/  IMAD R5, R5, 0x100, R22 ;  /* 0x0000010005057824 */ /* 0x000fc400078e0216 */
[----:B------:R-:W-:Y:S02]  /*a89e0*/  IMAD R6, R6, 0x100, R23 ;  /* 0x0000010006067824 */ /* 0x000fe400078e0217 */
[----:B------:R-:W-:Y:S01]  /*a89f0*/  IMAD R7, R7, 0x100, R56 ;  /* 0x0000010007077824 */ /* 0x000fe200078e0238 */
[----:B------:R-:W-:Y:S01]  /*a8a00*/  STL [R1+0x7ce4], R36 ;  /* 0x007ce42401007387 */ /* 0x000fe20000100800 */
[----:B------:R-:W-:Y:S02]  /*a8a10*/  F2FP.F16.E5M2.UNPACK_B R5, R5 ;  /* 0x00000005ff05723e */ /* 0x000fe400020004ff */
[----:B------:R-:W-:Y:S02]  /*a8a20*/  F2FP.F16.E5M2.UNPACK_B R6, R6 ;  /* 0x00000006ff06723e */ /* 0x000fe400020004ff */
[----:B------:R-:W-:Y:S01]  /*a8a30*/  F2FP.F16.E5M2.UNPACK_B R7, R7 ;  /* 0x00000007ff07723e */ /* 0x000fe200020004ff */
[----:B------:R-:W-:Y:S01]  /*a8a40*/  STL [R1+0x7ce0], R37 ;  /* 0x007ce02501007387 */ /* 0x000fe20000100800 */
[----:B------:R-:W-:-:S02]  /*a8a50*/  IMAD.MOV.U32 R28, RZ, RZ, R8 ;  /* 0x000000ffff1c7224 */ /* 0x000fc400078e0008 */
[----:B------:R-:W-:-:S08]  /*a8a60*/  IMAD.MOV.U32 R29, RZ, RZ, R9 ;  /* 0x000000ffff1d7224 */ /* 0x000fd000078e0009 */
[----:B------:R-:W-:Y:S04]  /*a8a70*/  STL.64 [R1+0x1580], R12 ;  /* 0x0015800c01007387 */ /* 0x000fe80000100a00 */
[----:B------:R0:W-:Y:S02]  /*a8a80*/  STL.64 [R1+0x1588], R14 ;  /* 0x0015880e01007387 */ /* 0x0001e40000100a00 */
[----:B0-----:R-:W-:Y:S06]  /*a8a90*/  HMMA.16816.F32 R12, R32, R8, R48 ;  /* 0x00000008200c723c */ /* 0x001fec0000001830 */
[----:B------:R-:W-:-:S15]  /*a8aa0*/  HMMA.16816.F32 R8, R4, R58, R52 ;  /* 0x0000003a0408723c */ /* 0x000fde0000001834 */
[----:B------:R-:W-:-:S02]  /*a8ab0*/  NOP ;  /* 0x0000000000007918 */ /* 0x000fc40000000000 */
[----:B------:R0:W-:Y:S04]  /*a8ac0*/  STL.64 [R1+0x1310], R12 ;  /* 0x0013100c01007387 */ /* 0x0001e80000100a00 */
[----:B------:R1:W-:Y:S04]  /*a8ad0*/  STL.64 [R1+0x1318], R14 ;  /* 0x0013180e01007387 */ /* 0x0003e80000100a00 */
[----:B------:R2:W-:Y:S04]  /*a8ae0*/  STL.64 [R1+0x1330], R8 ;  /* 0x0013300801007387 */ /* 0x0005e80000100a00 */
[----:B------:R3:W-:Y:S04]  /*a8af0*/  STL.64 [R1+0x1338], R10 ;  /* 0x0013380a01007387 */ /* 0x0007e80000100a00 */
        /* <DEDUP_REMOVED lines=36> */
[----:B--2---:R-:W2:Y:S04]  /*a8d40*/  LDL.LU R8, [R1+0x1490] ;  /* 0x0014900001087983 */ /* 0x004ea80000300800 */
[----:B------:R-:W2:Y:S04]  /*a8d50*/  LDL.LU R9, [R1+0x1494] ;  /* 0x0014940001097983 */ /* 0x000ea80000300800 */
[----:B---3--:R-:W2:Y:S04]  /*a8d60*/  LDL.LU R10, [R1+0x1498] ;  /* 0x00149800010a7983 */ /* 0x008ea80000300800 */
[----:B------:R-:W2:Y:S04]  /*a8d70*/  LDL.LU R11, [R1+0x149c] ;  /* 0x00149c00010b7983 */ /* 0x000ea80000300800 */
[----:B------:R-:W-:Y:S04]  /*a8d80*/  STL.64 [R1+0x7d50], R30 ;  /* 0x007d501e01007387 */ /* 0x000fe80000100a00 */
[----:B------:R0:W-:Y:S04]  /*a8d90*/  STL.64 [R1+0x7d48], R28 ;  /* 0x007d481c01007387 */ /* 0x0001e80000100a00 */
[----:B0-----:R-:W3:Y:S04]  /*a8da0*/  LDL.LU R28, [R1+0x14f0] ;  /* 0x0014f000011c7983 */ /* 0x001ee80000300800 */
[----:B------:R-:W3:Y:S04]  /*a8db0*/  LDL.LU R29, [R1+0x14f4] ;  /* 0x0014f400011d7983 */ /* 0x000ee80000300800 */
[----:B------:R-:W3:Y:S04]  /*a8dc0*/  LDL.LU R30, [R1+0x14f8] ;  /* 0x0014f800011e7983 */ /* 0x000ee80000300800 */
[----:B------:R-:W3:Y:S01]  /*a8dd0*/  LDL.LU R31, [R1+0x14fc] ;  /* 0x0014fc00011f7983 */ /* 0x000ee20000300800 */
[C---:B----4-:R-:W-:Y:S06]  /*a8de0*/  HMMA.16816.F32 R32, R4.reuse, R42, R32 ;  /* 0x0000002a0420723c */ /* 0x050fec0000001820 */
[----:B------:R-:W-:-:S15]  /*a8df0*/  HMMA.16816.F32 R48, R4, R36, R48 ;  /* 0x000000240430723c */ /* 0x000fde0000001830 */
[----:B------:R-:W-:-:S02]  /*a8e00*/  NOP ;  /* 0x0000000000007918 */ /* 0x000fc40000000000 */
[----:B------:R0:W-:Y:S04]  /*a8e10*/  STL.64 [R1+0x1410], R32 ;  /* 0x0014102001007387 */ /* 0x0001e80000100a00 */
[----:B------:R1:W-:Y:S04]  /*a8e20*/  STL.64 [R1+0x1418], R34 ;  /* 0x0014182201007387 */ /* 0x0003e80000100a00 */
[----:B------:R-:W4:Y:S04]  /*a8e30*/  LDL.LU R40, [R1+0x1480] ;  /* 0x0014800001287983 */ /* 0x000f280000300800 */
[----:B------:R-:W4:Y:S01]  /*a8e40*/  LDL.LU R41, [R1+0x1484] ;  /* 0x0014840001297983 */ /* 0x000f220000300800 */
[----:B0-----:R-:W-:-:S02]  /*a8e50*/  IMAD.MOV.U32 R33, RZ, RZ, R42 ;  /* 0x000000ffff217224 */ /* 0x001fc400078e002a */
[----:B------:R-:W-:Y:S01]  /*a8e60*/  IMAD.MOV.U32 R32, RZ, RZ, R43 ;  /* 0x000000ffff207224 */ /* 0x000fe200078e002b */
[----:B------:R-:W4:Y:S04]  /*a8e70*/  LDL.LU R42, [R1+0x1488] ;  /* 0x00148800012a7983 */ /* 0x000f280000300800 */
[----:B------:R-:W4:Y:S01]  /*a8e80*/  LDL.LU R43, [R1+0x148c] ;  /* 0x00148c00012b7983 */ /* 0x000f220000300800 */
[----:B-1----:R-:W-:Y:S02]  /*a8e90*/  IMAD.MOV.U32 R35, RZ, RZ, R36 ;  /* 0x000000ffff237224 */ /* 0x002fe400078e0024 */
[----:B------:R-:W-:Y:S01]  /*a8ea0*/  IMAD.MOV.U32 R34, RZ, RZ, R37 ;  /* 0x000000ffff227224 */ /* 0x000fe200078e0025 */
[----:B------:R-:W-:Y:S04]  /*a8eb0*/  STL.64 [R1+0x1530], R48 ;  /* 0x0015303001007387 */ /* 0x000fe80000100a00 */
[----:B------:R0:W-:Y:S04]  /*a8ec0*/  STL.64 [R1+0x1538], R50 ;  /* 0x0015383201007387 */ /* 0x0001e80000100a00 */
[----:B0-----:R-:W2:Y:S04]  /*a8ed0*/  LDL.LU.64 R50, [R1+0x7dc0] ;  /* 0x007dc00001327983 */ /* 0x001ea80000300a00 */
[----:B------:R-:W4:Y:S04]  /*a8ee0*/  LDL.LU.64 R48, [R1+0x7db8] ;  /* 0x007db80001307983 */ /* 0x000f280000300a00 */
[----:B------:R0:W-:Y:S04]  /*a8ef0*/  STL.64 [R1+0x7d60], R34 ;  /* 0x007d602201007387 */ /* 0x0001e80000100a00 */
[----:B0-----:R-:W3:Y:S04]  /*a8f00*/  LDL.64 R34, [R1] ;  /* 0x0000000001227983 */ /* 0x001ee80000100a00 */
[----:B------:R0:W-:Y:S04]  /*a8f10*/  STL.64 [R1+0x7d58], R32 ;  /* 0x007d582001007387 */ /* 0x0001e80000100a00 */
[----:B0-----:R-:W2:Y:S01]  /*a8f20*/  LDL.64 R32, [R1+0x8] ;  /* 0x0000080001207983 */ /* 0x001ea20000100a00 */
        /* <DEDUP_REMOVED lines=10> */
[----:B------:R-:W4:Y:S01]  /*a8fd0*/  LDL.LU.64 R56, [R1+0x7d98] ;  /* 0x007d980001387983 */ /* 0x000f220000300a00 */
[C---:B------:R-:W-:Y:S06]  /*a8fe0*/  HMMA.16816.F32 R28, R4.reuse, R60, R28 ;  /* 0x0000003c041c723c */ /* 0x040fec000000181c */
[----:B------:R-:W-:Y:S01]  /*a8ff0*/  HMMA.16816.F32 R8, R4, R50, R8 ;  /* 0x000000320408723c */ /* 0x000fe20000001808 */
[----:B------:R-:W-:-:S02]  /*a9000*/  IMAD.MOV.U32 R37, RZ, RZ, R32 ;  /* 0x000000ffff257224 */ /* 0x000fc400078e0020 */
[----:B------:R-:W-:Y:S01]  /*a9010*/  IMAD.MOV.U32 R36, RZ, RZ, R35 ;  /* 0x000000ffff247224 */ /* 0x000fe200078e0023 */
[----:B------:R-:W-:Y:S04]  /*a9020*/  STL.64 [R1+0x7d70], R38 ;  /* 0x007d702601007387 */ /* 0x000fe80000100a00 */
[----:B------:R-:W-:Y:S09]  /*a9030*/  STL.64 [R1+0x7d68], R36 ;  /* 0x007d682401007387 */ /* 0x000ff20000100a00 */
[----:B------:R-:W-:Y:S04]  /*a9040*/  STL.64 [R1+0x14f0], R28 ;  /* 0x0014f01c01007387 */ /* 0x000fe80000100a00 */
[----:B------:R-:W-:Y:S01]  /*a9050*/  STL.64 [R1+0x14f8], R30 ;  /* 0x0014f81e01007387 */ /* 0x000fe20000100a00 */
[C---:B--2---:R-:W-:Y:S06]  /*a9060*/  HMMA.16816.F32 R16, R4.reuse, R54, R16 ;  /* 0x000000360410723c */ /* 0x044fec0000001810 */
[C---:B---3--:R-:W-:Y:S06]  /*a9070*/  HMMA.16816.F32 R12, R4.reuse, R52, R12 ;  /* 0x00000034040c723c */ /* 0x048fec000000180c */
[C---:B----4-:R-:W-:Y:S06]  /*a9080*/  HMMA.16816.F32 R24, R4.reuse, R58, R24 ;  /* 0x0000003a0418723c */ /* 0x050fec0000001818 */
[----:B------:R-:W-:Y:S01]  /*a9090*/  HMMA.16816.F32 R20, R4, R56, R20 ;  /* 0x000000380414723c */ /* 0x000fe20000001814 */
[----:B------:R-:W-:-:S15]  /*a90a0*/  STL.64 [R1+0x7cd8], R58 ;  /* 0x007cd83a01007387 */ /* 0x000fde0000100a00 */
[----:B------:R-:W-:-:S01]  /*a90b0*/  NOP ;  /* 0x0000000000007918 */ /* 0x000fc20000000000 */
        /* <DEDUP_REMOVED lines=11> */
[----:B0-----:R-:W2:Y:S04]  /*a9170*/  LDL.LU R52, [R1+0x1360] ;  /* 0x0013600001347983 */ /* 0x001ea80000300800 */
[----:B------:R-:W-:Y:S04]  /*a9180*/  STL.64 [R1+0x1490], R8 ;  /* 0x0014900801007387 */ /* 0x000fe80000100a00 */
[----:B------:R0:W-:Y:S04]  /*a9190*/  STL.64 [R1+0x1498], R10 ;  /* 0x0014980a01007387 */ /* 0x0001e80000100a00 */
[----:B------:R-:W2:Y:S04]  /*a91a0*/  LDL.LU R53, [R1+0x1364] ;  /* 0x0013640001357983 */ /* 0x000ea80000300800 */
[----:B------:R-:W3:Y:S04]  /*a91b0*/  LDL.LU R54, [R1+0x1368] ;  /* 0x0013680001367983 */ /* 0x000ee80000300800 */
[----:B------:R-:W3:Y:S01]  /*a91c0*/  LDL.LU R55, [R1+0x136c] ;  /* 0x00136c0001377983 */ /* 0x000ee20000300800 */
[----:B0-----:R-:W-:Y:S03]  /*a91d0*/  HMMA.16816.F32 R8, R4, R48, R40 ;  /* 0x000000300408723c */ /* 0x001fe60000001828 */
[----:B---3--:R-:W-:Y:S04]  /*a91e0*/  STL.64 [R1+0x7d90], R54 ;  /* 0x007d903601007387 */ /* 0x008fe80000100a00 */
[----:B--2---:R0:W-:Y:S04]  /*a91f0*/  STL.64 [R1+0x7d88], R52 ;  /* 0x007d883401007387 */ /* 0x0041e80000100a00 */
[----:B------:R-:W2:Y:S04]  /*a9200*/  LDL.LU R56, [R1+0x1350] ;  /* 0x0013500001387983 */ /* 0x000ea80000300800 */
[----:B------:R-:W2:Y:S04]  /*a9210*/  LDL.LU R57, [R1+0x1354] ;  /* 0x0013540001397983 */ /* 0x000ea80000300800 */
[----:B------:R-:W2:Y:S04]  /*a9220*/  LDL.LU R58, [R1+0x1358] ;  /* 0x00135800013a7983 */ /* 0x000ea80000300800 */
[----:B------:R-:W2:Y:S04]  /*a9230*/  LDL.LU R59, [R1+0x135c] ;  /* 0x00135c00013b7983 */ /* 0x000ea80000300800 */
[----:B------:R-:W3:Y:S04]  /*a9240*/  LDL.LU R12, [R1+0x13f0] ;  /* 0x0013f000010c7983 */ /* 0x000ee80000300800 */
[----:B------:R1:W-:Y:S04]  /*a9250*/  STL.64 [R1+0x1480], R8 ;  /* 0x0014800801007387 */ /* 0x0003e80000100a00 */
        /* <DEDUP_REMOVED lines=12> */
[----:B0-----:R-:W2:Y:S04]  /*a9320*/  LDL.LU R52, [R1+0x1470] ;  /* 0x0014700001347983 */ /* 0x001ea80000300800 */
        /* <DEDUP_REMOVED lines=12> */
[----:B-1----:R-:W2:Y:S04]  /*a93f0*/  LDL.LU R8, [R1+0x1420] ;  /* 0x0014200001087983 */ /* 0x002ea80000300800 */
[----:B------:R-:W2:Y:S04]  /*a9400*/  LDL.LU R9, [R1+0x1424] ;  /* 0x0014240001097983 */ /* 0x000ea80000300800 */
[----:B----4-:R-:W4:Y:S04]  /*a9410*/  LDL.LU R10, [R1+0x1428] ;  /* 0x00142800010a7983 */ /* 0x010f280000300800 */
        /* <DEDUP_REMOVED lines=40> */
[----:B0-----:R-:W3:Y:S01]  /*a96a0*/  LDL.LU.64 R38, [R1+0x7d70] ;  /* 0x007d700001267983 */ /* 0x001ee20000300a00 */
[C---:B----4-:R-:W-:Y:S06]  /*a96b0*/  HMMA.16816.F32 R32, R4.reuse, R40, R32 ;  /* 0x000000280420723c */ /* 0x050fec0000001820 */
[----:B------:R-:W-:Y:S01]  /*a96c0*/  HMMA.16816.F32 R8, R4, R2, R8 ;  /* 0x000000020408723c */ /* 0x000fe20000001808 */
[----:B------:R-:W4:-:S15]  /*a96d0*/  LDL.LU.64 R36, [R1+0x7d68] ;  /* 0x007d680001247983 */ /* 0x000f1e0000300a00 */
[----:B------:R-:W-:-:S01]  /*a96e0*/  NOP ;  /* 0x0000000000007918 */ /* 0x000fc20000000000 */
[----:B------:R-:W-:Y:S04]  /*a96f0*/  STL.64 [R1+0x1440], R32 ;  /* 0x0014402001007387 */ /* 0x000fe80000100a00 */
[----:B------:R0:W-:Y:S04]  /*a9700*/  STL.64 [R1+0x1448], R34 ;  /* 0x0014482201007387 */ /* 0x0001e80000100a00 */
[----:B0-----:R-:W4:Y:S04]  /*a9710*/  LDL.LU.64 R34, [R1+0x7d60] ;  /* 0x007d600001227983 */ /* 0x001f280000300a00 */
        /* <DEDUP_REMOVED lines=46> */
[----:B------:R4:W-:Y:S02]  /*a9a00*/  STL.64 [R1+0x7c70], R12 ;  /* 0x007c700c01007387 */ /* 0x0009e40000100a00 */
        /* <DEDUP_REMOVED lines=9> */
[C---:B0-----:R-:W-:Y:S06]  /*a9aa0*/  HMMA.16816.F32 R8, R4.reuse, R22, R48 ;  /* 0x000000160408723c */ /* 0x041fec0000001830 */
[----:B------:R-:W-:Y:S11]  /*a9ab0*/  STL.64 [R1+0x7c38], R22 ;  /* 0x007c381601007387 */ /* 0x000ff60000100a00 */
[----:B------:R-:W-:Y:S04]  /*a9ac0*/  STL.64 [R1+0x1390], R12 ;  /* 0x0013900c01007387 */ /* 0x000fe80000100a00 */
[----:B------:R0:W-:Y:S04]  /*a9ad0*/  STL.64 [R1+0x1398], R14 ;  /* 0x0013980e01007387 */ /* 0x0001e80000100a00 */
[----:B------:R-:W-:Y:S04]  /*a9ae0*/  STL.64 [R1+0x7c30], R20 ;  /* 0x007c301401007387 */ /* 0x000fe80000100a00 */
[----:B------:R-:W-:Y:S04]  /*a9af0*/  STL.64 [R1+0x1370], R8 ;  /* 0x0013700801007387 */ /* 0x000fe80000100a00 */
[----:B------:R1:W-:Y:S01]  /*a9b00*/  STL.64 [R1+0x1378], R10 ;  /* 0x0013780a01007387 */ /* 0x0003e20000100a00 */
[C---:B0-----:R-:W-:Y:S06]  /*a9b10*/  HMMA.16816.F32 R12, R4.reuse, R24, R52 ;  /* 0x00000018040c723c */ /* 0x041fec0000001834 */
[----:B-1----:R-:W-:Y:S07]  /*a9b20*/  HMMA.16816.F32 R8, R4, R26, R56 ;  /* 0x0000001a0408723c */ /* 0x002fee0000001838 */
[----:B------:R-:W-:-:S02]  /*a9b30*/  IMAD.MOV.U32 R57, RZ, RZ, R32 ;  /* 0x000000ffff397224 */ /* 0x000fc400078e0020 */
[----:B------:R-:W-:-:S08]  /*a9b40*/  IMAD.MOV.U32 R56, RZ, RZ, R33 ;  /* 0x000000ffff387224 */ /* 0x000fd000078e0021 */
[----:B------:R-:W-:Y:S04]  /*a9b50*/  STL.64 [R1+0x1360], R12 ;  /* 0x0013600c01007387 */ /* 0x000fe80000100a00 */
[----:B------:R-:W-:Y:S04]  /*a9b60*/  STL.64 [R1+0x1368], R14 ;  /* 0x0013680e01007387 */ /* 0x000fe80000100a00 */
[----:B------:R0:W-:Y:S04]  /*a9b70*/  STL.64 [R1+0x1350], R8 ;  /* 0x0013500801007387 */ /* 0x0001e80000100a00 */
[----:B------:R1:W-:Y:S04]  /*a9b80*/  STL.64 [R1+0x1358], R10 ;  /* 0x0013580a01007387 */ /* 0x0003e80000100a00 */
[----:B0-----:R-:W2:Y:S04]  /*a9b90*/  LDL.LU R8, [R1+0x12f0] ;  /* 0x0012f00001087983 */ /* 0x001ea80000300800 */
[----:B------:R-:W2:Y:S04]  /*a9ba0*/  LDL.LU R9, [R1+0x12f4] ;  /* 0x0012f40001097983 */ /* 0x000ea80000300800 */
[----:B-1----:R-:W2:Y:S04]  /*a9bb0*/  LDL.LU R10, [R1+0x12f8] ;  /* 0x0012f800010a7983 */ /* 0x002ea80000300800 */
[----:B------:R-:W2:Y:S04]  /*a9bc0*/  LDL.LU R11, [R1+0x12fc] ;  /* 0x0012fc00010b7983 */ /* 0x000ea80000300800 */
[----:B------:R-:W3:Y:S04]  /*a9bd0*/  LDL.LU R40, [R1+0x1340] ;  /* 0x0013400001287983 */ /* 0x000ee80000300800 */
[----:B------:R-:W3:Y:S04]  /*a9be0*/  LDL.LU R41, [R1+0x1344] ;  /* 0x0013440001297983 */ /* 0x000ee80000300800 */
[----:B------:R-:W3:Y:S04]  /*a9bf0*/  LDL.LU R42, [R1+0x1348] ;  /* 0x00134800012a7983 */ /* 0x000ee80000300800 */
[----:B------:R-:W3:Y:S04]  /*a9c00*/  LDL.LU R43, [R1+0x134c] ;  /* 0x00134c00012b7983 */ /* 0x000ee80000300800 */
[----:B------:R-:W4:Y:S04]  /*a9c10*/  LDL.LU R44, [R1+0x22a0] ;  /* 0x0022a000012c7983 */ /* 0x000f280000300800 */
[----:B------:R-:W4:Y:S04]  /*a9c20*/  LDL.LU R32, [R1+0x229c] ;  /* 0x00229c0001207983 */ /* 0x000f280000300800 */
[----:B------:R-:W2:Y:S04]  /*a9c30*/  LDL.LU R45, [R1+0x22a8] ;  /* 0x0022a800012d7983 */ /* 0x000ea80000300800 */
[----:B------:R-:W2:Y:S01]  /*a9c40*/  LDL.LU R33, [R1+0x22a4] ;  /* 0x0022a40001217983 */ /* 0x000ea20000300800 */
[----:B------:R-:W-:-:S03]  /*a9c50*/  IMAD.MOV.U32 R59, RZ, RZ, R34 ;  /* 0x000000ffff3b7224 */ /* 0x000fc600078e0022 */
[----:B------:R-:W2:Y:S04]  /*a9c60*/  LDL.LU R46, [R1+0x22b0] ;  /* 0x0022b000012e7983 */ /* 0x000ea80000300800 */
[----:B------:R-:W2:Y:S01]  /*a9c70*/  LDL.LU R34, [R1+0x22ac] ;  /* 0x0022ac0001227983 */ /* 0x000ea20000300800 */
[----:B------:R-:W-:-:S03]  /*a9c80*/  IMAD.MOV.U32 R58, RZ, RZ, R35 ;  /* 0x000000ffff3a7224 */ /* 0x000fc600078e0023 */
[----:B------:R-:W2:Y:S04]  /*a9c90*/  LDL.LU R47, [R1+0x22b8] ;  /* 0x0022b800012f7983 */ /* 0x000ea80000300800 */
[----:B------:R-:W2:Y:S04]  /*a9ca0*/  LDL.LU R35, [R1+0x22b4] ;  /* 0x0022b40001237983 */ /* 0x000ea80000300800 */
        /* <DEDUP_REMOVED lines=8> */
[----:B------:R-:W2:Y:S04]  /*a9d30*/  LDL.LU R16, [R1+0x1300] ;  /* 0x0013000001107983 */ /* 0x000ea80000300800 */
[----:B------:R-:W2:Y:S04]  /*a9d40*/  LDL.LU R17, [R1+0x1304] ;  /* 0x0013040001117983 */ /* 0x000ea80000300800 */
[----:B------:R-:W2:Y:S04]  /*a9d50*/  LDL.LU R18, [R1+0x1308] ;  /* 0x0013080001127983 */ /* 0x000ea80000300800 */
[----:B------:R-:W2:Y:S01]  /*a9d60*/  LDL.LU R19, [R1+0x130c] ;  /* 0x00130c0001137983 */ /* 0x000ea20000300800 */
[----:B------:R-:W-:-:S03]  /*a9d70*/  IMAD.MOV.U32 R12, RZ, RZ, R28 ;  /* 0x000000ffff0c7224 */ /* 0x000fc600078e001c */
[----:B------:R-:W3:Y:S01]  /*a9d80*/  LDL.LU R28, [R1+0x7cec] ;  /* 0x007cec00011c7983 */ /* 0x000ee20000300800 */
[----:B------:R-:W-:-:S03]  /*a9d90*/  IMAD.MOV.U32 R13, RZ, RZ, R29 ;  /* 0x000000ffff0d7224 */ /* 0x000fc600078e001d */
        /* <DEDUP_REMOVED lines=18> */
[----:B------:R4:W-:Y:S02]  /*a9ec0*/  STL.64 [R1+0x1348], R42 ;  /* 0x0013482a01007387 */ /* 0x0009e40000100a00 */
[----:B----4-:R-:W-:Y:S02]  /*a9ed0*/  HMMA.16816.F32 R40, R4, R30, R48 ;  /* 0x0000001e0428723c */ /* 0x010fe40000001830 */
[----:B------:R-:W3:Y:S01]  /*a9ee0*/  LDL R50, [R1] ;  /* 0x0000000001327983 */ /* 0x000ee20000100800 */
[----:B------:R-:W-:Y:S02]  /*a9ef0*/  IMAD R32, R32, 0x100, R44 ;  /* 0x0000010020207824 */ /* 0x000fe400078e022c */
[----:B--2---:R-:W-:-:S02]  /*a9f00*/  IMAD R33, R33, 0x100, R45 ;  /* 0x0000010021217824 */ /* 0x004fc400078e022d */
[----:B------:R-:W-:Y:S02]  /*a9f10*/  IMAD R34, R34, 0x100, R46 ;  /* 0x0000010022227824 */ /* 0x000fe400078e022e */
[----:B------:R-:W-:Y:S02]  /*a9f20*/  IMAD.MOV.U32 R51, RZ, RZ, R36 ;  /* 0x000000ffff337224 */ /* 0x000fe400078e0024 */
[----:B------:R-:W-:Y:S02]  /*a9f30*/  IMAD R35, R35, 0x100, R47 ;  /* 0x0000010023237824 */ /* 0x000fe400078e022f */
[----:B------:R-:W-:-:S10]  /*a9f40*/  IMAD.MOV.U32 R48, RZ, RZ, R37 ;  /* 0x000000ffff307224 */ /* 0x000fd400078e0025 */
[----:B------:R0:W-:Y:S04]  /*a9f50*/  STL.64 [R1+0x1550], R40 ;  /* 0x0015502801007387 */ /* 0x0001e80000100a00 */
[----:B------:R1:W-:Y:S04]  /*a9f60*/  STL.64 [R1+0x1558], R42 ;  /* 0x0015582a01007387 */ /* 0x0003e80000100a00 */
[----:B------:R-:W2:Y:S04]  /*a9f70*/  LDL.LU R36, [R1+0x7ce4] ;  /* 0x007ce40001247983 */ /* 0x000ea80000300800 */
[----:B------:R-:W3:Y:S04]  /*a9f80*/  LDL.LU R44, [R1+0x12c0] ;  /* 0x0012c000012c7983 */ /* 0x000ee80000300800 */
[----:B------:R-:W3:Y:S04]  /*a9f90*/  LDL.LU R45, [R1+0x12c4] ;  /* 0x0012c400012d7983 */ /* 0x000ee80000300800 */
[----:B------:R-:W3:Y:S04]  /*a9fa0*/  LDL.LU R46, [R1+0x12c8] ;  /* 0x0012c800012e7983 */ /* 0x000ee80000300800 */
[----:B------:R-:W3:Y:S04]  /*a9fb0*/  LDL.LU R47, [R1+0x12cc] ;  /* 0x0012cc00012f7983 */ /* 0x000ee80000300800 */
[----:B------:R-:W2:Y:S01]  /*a9fc0*/  LDL.LU R37, [R1+0x7ce0] ;  /* 0x007ce00001257983 */ /* 0x000ea20000300800 */
[----:B------:R-:W-:-:S02]  /*a9fd0*/  F2FP.F16.E5M2.UNPACK_B R32, R32 ;  /* 0x00000020ff20723e */ /* 0x000fc400020004ff */
[----:B------:R-:W-:Y:S02]  /*a9fe0*/  F2FP.F16.E5M2.UNPACK_B R33, R33 ;  /* 0x00000021ff21723e */ /* 0x000fe400020004ff */
[----:B------:R-:W-:Y:S02]  /*a9ff0*/  F2FP.F16.E5M2.UNPACK_B R34, R34 ;  /* 0x00000022ff22723e */ /* 0x000fe400020004ff */
[----:B------:R-:W-:Y:S01]  /*aa000*/  F2FP.F16.E5M2.UNPACK_B R35, R35 ;  /* 0x00000023ff23723e */ /* 0x000fe200020004ff */
[----:B0-----:R-:W4:Y:S04]  /*aa010*/  LDL.LU R40, [R1+0x12d0] ;  /* 0x0012d00001287983 */ /* 0x001f280000300800 */
[----:B------:R-:W4:Y:S04]  /*aa020*/  LDL.LU R41, [R1+0x12d4] ;  /* 0x0012d40001297983 */ /* 0x000f280000300800 */
[----:B-1----:R-:W4:Y:S04]  /*aa030*/  LDL.LU R42, [R1+0x12d8] ;  /* 0x0012d800012a7983 */ /* 0x002f280000300800 */
[----:B------:R-:W4:Y:S04]  /*aa040*/  LDL.LU R43, [R1+0x12dc] ;  /* 0x0012dc00012b7983 */ /* 0x000f280000300800 */
[----:B------:R-:W-:Y:S04]  /*aa050*/  STL.64 [R1+0x7cb8], R30 ;  /* 0x007cb81e01007387 */ /* 0x000fe80000100a00 */
[----:B------:R-:W-:Y:S01]  /*aa060*/  STL.64 [R1+0x7cb0], R28 ;  /* 0x007cb01c01007387 */ /* 0x000fe20000100a00 */
[----:B------:R-:W-:Y:S06]  /*aa070*/  HMMA.16816.F32 R8, R32, R56, R8 ;  /* 0x000000382008723c */ /* 0x000fec0000001808 */
[C---:B--2---:R-:W-:Y:S06]  /*aa080*/  HMMA.16816.F32 R24, R4.reuse, R36, R24 ;  /* 0x000000240418723c */ /* 0x044fec0000001818 */
[----:B------:R-:W-:Y:S06]  /*aa090*/  HMMA.16816.F32 R4, R4, R12, R20 ;  /* 0x0000000c0404723c */ /* 0x000fec0000001814 */
[C---:B------:R-:W-:Y:S11]  /*aa0a0*/  HMMA.16816.F32 R12, R32.reuse, R14, R16 ;  /* 0x0000000e200c723c */ /* 0x040ff60000001810 */
[----:B------:R-:W-:Y:S04]  /*aa0b0*/  STL.64 [R1+0x1540], R24 ;  /* 0x0015401801007387 */ /* 0x000fe80000100a00 */
[----:B------:R-:W-:Y:S04]  /*aa0c0*/  STL.64 [R1+0x1548], R26 ;  /* 0x0015481a01007387 */ /* 0x000fe80000100a00 */
[----:B------:R-:W-:Y:S04]  /*aa0d0*/  STL.64 [R1+0x1320], R4 ;  /* 0x0013200401007387 */ /* 0x000fe80000100a00 */
[----:B------:R0:W-:Y:S02]  /*aa0e0*/  STL.64 [R1+0x1328], R6 ;  /* 0x0013280601007387 */ /* 0x0001e40000100a00 */
[C---:B0-----:R-:W-:Y:S02]  /*aa0f0*/  HMMA.16816.F32 R4, R32.reuse, R58, R52 ;  /* 0x0000003a2004723c */ /* 0x041fe40000001834 */
        /* <DEDUP_REMOVED lines=26> */
[----:B------:R-:W-:Y:S01]  /*aa2a0*/  IMAD.MOV.U32 R49, RZ, RZ, R0 ;  /* 0x000000ffff317224 */ /* 0x000fe200078e0000 */
[C---:B---3--:R-:W-:Y:S02]  /*aa2b0*/  HMMA.16816.F32 R12, R32.reuse, R50, R44 ;  /* 0x00000032200c723c */ /* 0x048fe4000000182c */
        /* <DEDUP_REMOVED lines=40> */
[----:B--2---:R-:W-:-:S15]  /*aa540*/  HMMA.16816.F32 R52, R32, R58, R52 ;  /* 0x0000003a2034723c */ /* 0x004fde0000001834 */
        /* <DEDUP_REMOVED lines=76> */
[C---:B--2---:R-:W-:Y:S03]  /*aaa10*/  HMMA.16816.F32 R44, R32.reuse, R40, R44 ;  /* 0x00000028202c723c */ /* 0x044fe6000000182c */
[----:B------:R-:W-:Y:S04]  /*aaa20*/  STL.64 [R1+0x7b48], R42 ;  /* 0x007b482a01007387 */ /* 0x000fe80000100a00 */
[----:B------:R-:W-:Y:S01]  /*aaa30*/  STL.64 [R1+0x7b40], R40 ;  /* 0x007b402801007387 */ /* 0x000fe20000100a00 */
[----:B------:R-:W-:-:S15]  /*aaa40*/  HMMA.16816.F32 R48, R32, R38, R48 ;  /* 0x000000262030723c */ /* 0x000fde0000001830 */
[----:B------:R-:W-:Y:S04]  /*aaa50*/  STL.64 [R1+0x11a0], R44 ;  /* 0x0011a02c01007387 */ /* 0x000fe80000100a00 */
[----:B------:R0:W-:Y:S02]  /*aaa60*/  STL.64 [R1+0x11a8], R46 ;  /* 0x0011a82e01007387 */ /* 0x0001e40000100a00 */
[----:B0-----:R-:W-:Y:S02]  /*aaa70*/  HMMA.16816.F32 R44, R32, R2, R52 ;  /* 0x00000002202c723c */ /* 0x001fe40000001834 */
[----:B------:R-:W-:Y:S04]  /*aaa80*/  STL.64 [R1+0x1190], R48 ;  /* 0x0011903001007387 */ /* 0x000fe80000100a00 */
[----:B------:R-:W-:-:S15]  /*aaa90*/  STL.64 [R1+0x1198], R50 ;  /* 0x0011983201007387 */ /* 0x000fde0000100a00 */
[----:B------:R-:W-:-:S02]  /*aaaa0*/  NOP ;  /* 0x0000000000007918 */ /* 0x000fc40000000000 */
[----:B------:R-:W-:Y:S04]  /*aaab0*/  STL.64 [R1+0x1170], R44 ;  /* 0x0011702c01007387 */ /* 0x000fe80000100a00 */
[----:B------:R-:W-:Y:S01]  /*aaac0*/  STL.64 [R1+0x1178], R46 ;  /* 0x0011782e01007387 */ /* 0x000fe20000100a00 */
[C---:B----4-:R-:W-:Y:S06]  /*aaad0*/  HMMA.16816.F32 R40, R32.reuse, R8, R56 ;  /* 0x000000082028723c */ /* 0x050fec0000001838 */
[C---:B---3--:R-:W-:Y:S06]  /*aaae0*/  HMMA.16816.F32 R4, R32.reuse, R10, R4 ;  /* 0x0000000a2004723c */ /* 0x048fec0000001804 */
[----:B------:R-:W-:Y:S11]  /*aaaf0*/  STL.64 [R1+0x7b68], R10 ;  /* 0x007b680a01007387 */ /* 0x000ff60000100a00 */
[----:B------:R-:W-:Y:S04]  /*aab00*/  STL.64 [R1+0x1160], R40 ;  /* 0x0011602801007387 */ /* 0x000fe80000100a00 */
[----:B------:R-:W-:Y:S04]  /*aab10*/  STL.64 [R1+0x1168], R42 ;  /* 0x0011682a01007387 */ /* 0x000fe80000100a00 */
[----:B------:R0:W-:Y:S04]  /*aab20*/  STL.64 [R1+0x7b60], R8 ;  /* 0x007b600801007387 */ /* 0x0001e80000100a00 */
[----:B------:R-:W-:Y:S04]  /*aab30*/  STL.64 [R1+0x1140], R4 ;  /* 0x0011400401007387 */ /* 0x000fe80000100a00 */
[----:B------:R1:W-:Y:S04]  /*aab40*/  STL.64 [R1+0x1148], R6 ;  /* 0x0011480601007387 */ /* 0x0003e80000100a00 */
[----:B------:R-:W2:Y:S01]  /*aab50*/  LDL.LU R52, [R1+0x1090] ;  /* 0x0010900001347983 */ /* 0x000ea20000300800 */
[C---:B0-----:R-:W-:Y:S06]  /*aab60*/  HMMA.16816.F32 R8, R32.reuse, R12, R24 ;  /* 0x0000000c2008723c */ /* 0x041fec0000001818 */
        /* <DEDUP_REMOVED lines=22> */
[----:B---3--:R-:W3:Y:S04]  /*aacd0*/  LDL.LU R4, [R1+0x22bc] ;  /* 0x0022bc0001047983 */ /* 0x008ee80000300800 */
[----:B------:R-:W3:Y:S04]  /*aace0*/  LDL.LU R59, [R1+0x22c8] ;  /* 0x0022c800013b7983 */ /* 0x000ee80000300800 */
[----:B------:R-:W3:Y:S04]  /*aacf0*/  LDL.LU R5, [R1+0x22c4] ;  /* 0x0022c40001057983 */ /* 0x000ee80000300800 */
        /* <DEDUP_REMOVED lines=39> */
[----:B---3--:R-:W-:-:S02]  /*aaf70*/  IMAD R4, R4, 0x100, R58 ;  /* 0x0000010004047824 */ /* 0x008fc400078e023a */
[----:B------:R-:W-:Y:S01]  /*aaf80*/  IMAD R5, R5, 0x100, R59 ;  /* 0x0000010005057824 */ /* 0x000fe200078e023b */
[C---:B----4-:R-:W-:Y:S06]  /*aaf90*/  HMMA.16816.F32 R12, R32.reuse, R22, R12 ;  /* 0x00000016200c723c */ /* 0x050fec000000180c */
[----:B--2---:R-:W-:Y:S01]  /*aafa0*/  HMMA.16816.F32 R16, R32, R20, R16 ;  /* 0x000000142010723c */ /* 0x004fe20000001810 */
[----:B------:R-:W-:-:S15]  /*aafb0*/  STL.64 [R1+0x7b38], R22 ;  /* 0x007b381601007387 */ /* 0x000fde0000100a00 */
[----:B------:R-:W-:-:S07]  /*aafc0*/  NOP ;  /* 0x0000000000007918 */ /* 0x000fce0000000000 */
[----:B------:R-:W-:Y:S04]  /*aafd0*/  STL.64 [R1+0x10c0], R16 ;  /* 0x0010c01001007387 */ /* 0x000fe80000100a00 */
[----:B------:R-:W-:Y:S04]  /*aafe0*/  STL.64 [R1+0x10c8], R18 ;  /* 0x0010c81201007387 */ /* 0x000fe80000100a00 */
[----:B------:R-:W-:Y:S04]  /*aaff0*/  STL.64 [R1+0x7b30], R20 ;  /* 0x007b301401007387 */ /* 0x000fe80000100a00 */
[----:B------:R-:W-:Y:S04]  /*ab000*/  STL.64 [R1+0x10b0], R12 ;  /* 0x0010b00c01007387 */ /* 0x000fe80000100a00 */
[----:B------:R0:W-:Y:S02]  /*ab010*/  STL.64 [R1+0x10b8], R14 ;  /* 0x0010b80e01007387 */ /* 0x0001e40000100a00 */
[C---:B0-----:R-:W-:Y:S06]  /*ab020*/  HMMA.16816.F32 R12, R32.reuse, R24, R8 ;  /* 0x00000018200c723c */ /* 0x041fec0000001808 */
[C---:B------:R-:W-:Y:S06]  /*ab030*/  HMMA.16816.F32 R8, R32.reuse, R26, R52 ;  /* 0x0000001a2008723c */ /* 0x040fec0000001834 */
[----:B------:R-:W-:Y:S11]  /*ab040*/  STL.64 [R1+0x7b18], R26 ;  /* 0x007b181a01007387 */ /* 0x000ff60000100a00 */
[----:B------:R-:W-:Y:S04]  /*ab050*/  STL.64 [R1+0x10a0], R12 ;  /* 0x0010a00c01007387 */ /* 0x000fe80000100a00 */
        /* <DEDUP_REMOVED lines=8> */
[----:B------:R-:W2:Y:S01]  /*ab0e0*/  LDL.64 R58, [R1+0x20] ;  /* 0x00002000013a7983 */ /* 0x000ea20000100a00 */
[----:B0-----:R-:W-:-:S15]  /*ab0f0*/  HMMA.16816.F32 R8, R32, R28, R40 ;  /* 0x0000001c2008723c */ /* 0x001fde0000001828 */
        /* <DEDUP_REMOVED lines=8> */
[----:B0-----:R-:W-:Y:S02]  /*ab180*/  HMMA.16816.F32 R8, R32, R36, R48 ;  /* 0x000000242008723c */ /* 0x001fe40000001830 */
[----:B------:R-:W-:Y:S04]  /*ab190*/  STL.64 [R1+0x7ba8], R38 ;  /* 0x007ba82601007387 */ /* 0x000fe80000100a00 */
[----:B------:R-:W-:-:S15]  /*ab1a0*/  STL.64 [R1+0x7ba0], R36 ;  /* 0x007ba02401007387 */ /* 0x000fde0000100a00 */
[----:B------:R-:W-:-:S02]  /*ab1b0*/  NOP ;  /* 0x0000000000007918 */ /* 0x000fc40000000000 */
[----:B------:R-:W-:Y:S04]  /*ab1c0*/  STL.64 [R1+0x1050], R8 ;  /* 0x0010500801007387 */ /* 0x000fe80000100a00 */
[----:B------:R2:W-:Y:S04]  /*ab1d0*/  STL.64 [R1+0x1058], R10 ;  /* 0x0010580a01007387 */ /* 0x0005e80000100a00 */
[----:B------:R-:W3:Y:S04]  /*ab1e0*/  LDL.LU R16, [R1+0xeb0] ;  /* 0x000eb00001107983 */ /* 0x000ee80000300800 */
[----:B------:R-:W3:Y:S04]  /*ab1f0*/  LDL.LU R17, [R1+0xeb4] ;  /* 0x000eb40001117983 */ /* 0x000ee80000300800 */
[----:B------:R-:W4:Y:S04]  /*ab200*/  LDL.LU R18, [R1+0xeb8] ;  /* 0x000eb80001127983 */ /* 0x000f280000300800 */
[----:B------:R-:W4:Y:S04]  /*ab210*/  LDL.LU R19, [R1+0xebc] ;  /* 0x000ebc0001137983 */ /* 0x000f280000300800 */
[----:B----4-:R0:W-:Y:S04]  /*ab220*/  STL.64 [R1+0x7bc8], R18 ;  /* 0x007bc81201007387 */ /* 0x0101e80000100a00 */
[----:B---3--:R-:W-:Y:S04]  /*ab230*/  STL.64 [R1+0x7bc0], R16 ;  /* 0x007bc01001007387 */ /* 0x008fe80000100a00 */
[----:B------:R-:W3:Y:S04]  /*ab240*/  LDL.LU R24, [R1+0xed0] ;  /* 0x000ed00001187983 */ /* 0x000ee80000300800 */
[----:B------:R-:W3:Y:S04]  /*ab250*/  LDL.LU R25, [R1+0xed4] ;  /* 0x000ed40001197983 */ /* 0x000ee80000300800 */
[----:B------:R-:W4:Y:S04]  /*ab260*/  LDL.LU R26, [R1+0xed8] ;  /* 0x000ed800011a7983 */ /* 0x000f280000300800 */
[----:B------:R-:W4:Y:S01]  /*ab270*/  LDL.LU R27, [R1+0xedc] ;  /* 0x000edc00011b7983 */ /* 0x000f220000300800 */
[----:B--2---:R-:W-:Y:S03]  /*ab280*/  HMMA.16816.F32 R8, R32, R58, R52 ;  /* 0x0000003a2008723c */ /* 0x004fe60000001834 */
[----:B----4-:R-:W-:Y:S04]  /*ab290*/  STL.64 [R1+0x7bd8], R26 ;  /* 0x007bd81a01007387 */ /* 0x010fe80000100a00 */
[----:B---3--:R1:W-:Y:S04]  /*ab2a0*/  STL.64 [R1+0x7bd0], R24 ;  /* 0x007bd01801007387 */ /* 0x0083e80000100a00 */
[----:B------:R-:W2:Y:S04]  /*ab2b0*/  LDL.LU R20, [R1+0xec0] ;  /* 0x000ec00001147983 */ /* 0x000ea80000300800 */
[----:B------:R-:W2:Y:S04]  /*ab2c0*/  LDL.LU R21, [R1+0xec4] ;  /* 0x000ec40001157983 */ /* 0x000ea80000300800 */
[----:B------:R-:W3:Y:S04]  /*ab2d0*/  LDL.LU R22, [R1+0xec8] ;  /* 0x000ec80001167983 */ /* 0x000ee80000300800 */
[----:B------:R-:W3:Y:S01]  /*ab2e0*/  LDL.LU R23, [R1+0xecc] ;  /* 0x000ecc0001177983 */ /* 0x000ee20000300800 */
[----:B------:R-:W-:-:S03]  /*ab2f0*/  IMAD.MOV.U32 R31, RZ, RZ, R58 ;  /* 0x000000ffff1f7224 */ /* 0x000fc600078e003a */
[----:B---3--:R-:W-:Y:S04]  /*ab300*/  STL.64 [R1+0x7be8], R22 ;  /* 0x007be81601007387 */ /* 0x008fe80000100a00 */
[----:B--2---:R2:W-:Y:S04]  /*ab310*/  STL.64 [R1+0x7be0], R20 ;  /* 0x007be01401007387 */ /* 0x0045e80000100a00 */
[----:B------:R-:W-:Y:S04]  /*ab320*/  STL.64 [R1+0x1040], R8 ;  /* 0x0010400801007387 */ /* 0x000fe80000100a00 */
[----:B------:R-:W-:Y:S04]  /*ab330*/  STL.64 [R1+0x1048], R10 ;  /* 0x0010480a01007387 */ /* 0x000fe80000100a00 */
[----:B------:R3:W-:Y:S04]  /*ab340*/  STL.64 [R1+0x7bf8], R30 ;  /* 0x007bf81e01007387 */ /* 0x0007e80000100a00 */
[----:B------:R4:W-:Y:S04]  /*ab350*/  STL.64 [R1+0x7bf0], R28 ;  /* 0x007bf01c01007387 */ /* 0x0009e80000100a00 */
[----:B------:R-:W2:Y:S04]  /*ab360*/  LDL.LU R52, [R1+0xfa0] ;  /* 0x000fa00001347983 */ /* 0x000ea80000300800 */
[----:B------:R-:W2:Y:S04]  /*ab370*/  LDL.LU R53, [R1+0xfa4] ;  /* 0x000fa40001357983 */ /* 0x000ea80000300800 */
[----:B------:R-:W3:Y:S04]  /*ab380*/  LDL.LU R54, [R1+0xfa8] ;  /* 0x000fa80001367983 */ /* 0x000ee80000300800 */
[----:B------:R-:W3:Y:S01]  /*ab390*/  LDL.LU R55, [R1+0xfac] ;  /* 0x000fac0001377983 */ /* 0x000ee20000300800 */
[----:B------:R-:W-:-:S02]  /*ab3a0*/  IMAD R6, R6, 0x100, R57 ;  /* 0x0000010006067824 */ /* 0x000fc400078e0239 */
[----:B------:R-:W-:Y:S02]  /*ab3b0*/  IMAD R7, R0, 0x100, R7 ;  /* 0x0000010000077824 */ /* 0x000fe400078e0207 */
[----:B------:R-:W-:Y:S01]  /*ab3c0*/  IMAD.MOV.U32 R0, RZ, RZ, R59 ;  /* 0x000000ffff007224 */ /* 0x000fe200078e003b */
        /* <DEDUP_REMOVED lines=8> */
[----:B0-----:R-:W2:Y:S04]  /*ab450*/  LDL R18, [R1] ;  /* 0x0000000001127983 */ /* 0x001ea80000100800 */
[----:B------:R-:W2:Y:S04]  /*ab460*/  LDL R19, [R1+0x4] ;  /* 0x0000040001137983 */ /* 0x000ea80000100800 */
[----:B-1----:R-:W3:Y:S04]  /*ab470*/  LDL.LU R24, [R1+0xfe0] ;  /* 0x000fe00001187983 */ /* 0x002ee80000300800 */
[----:B------:R-:W3:Y:S04]  /*ab480*/  LDL.LU R25, [R1+0xfe4] ;  /* 0x000fe40001197983 */ /* 0x000ee80000300800 */
[----:B------:R-:W4:Y:S04]  /*ab490*/  LDL.LU R26, [R1+0xfe8] ;  /* 0x000fe800011a7983 */ /* 0x000f280000300800 */
[----:B------:R-:W4:Y:S04]  /*ab4a0*/  LDL.LU R27, [R1+0xfec] ;  /* 0x000fec00011b7983 */ /* 0x000f280000300800 */
[----:B----4-:R-:W-:Y:S04]  /*ab4b0*/  STL.64 [R1+0x7c28], R26 ;  /* 0x007c281a01007387 */ /* 0x010fe80000100a00 */
[----:B---3--:R0:W-:Y:S04]  /*ab4c0*/  STL.64 [R1+0x7c20], R24 ;  /* 0x007c201801007387 */ /* 0x0081e80000100a00 */
[----:B------:R-:W3:Y:S04]  /*ab4d0*/  LDL R16, [R1+0x8] ;  /* 0x0000080001107983 */ /* 0x000ee80000100800 */
[----:B------:R-:W3:Y:S04]  /*ab4e0*/  LDL R17, [R1+0xc] ;  /* 0x00000c0001117983 */ /* 0x000ee80000100800 */
[----:B------:R-:W3:Y:S04]  /*ab4f0*/  LDL.LU R20, [R1+0xff0] ;  /* 0x000ff00001147983 */ /* 0x000ee80000300800 */
[----:B------:R-:W3:Y:S04]  /*ab500*/  LDL.LU R21, [R1+0xff4] ;  /* 0x000ff40001157983 */ /* 0x000ee80000300800 */
[----:B------:R-:W3:Y:S04]  /*ab510*/  LDL.LU R22, [R1+0xff8] ;  /* 0x000ff80001167983 */ /* 0x000ee80000300800 */
[----:B------:R-:W3:Y:S04]  /*ab520*/  LDL.LU R23, [R1+0xffc] ;  /* 0x000ffc0001177983 */ /* 0x000ee80000300800 */
[----:B------:R-:W4:Y:S04]  /*ab530*/  LDL R30, [R1+0x10] ;  /* 0x00001000011e7983 */ /* 0x000f280000100800 */
[----:B------:R-:W4:Y:S04]  /*ab540*/  LDL R31, [R1+0x14] ;  /* 0x00001400011f7983 */ /* 0x000f280000100800 */
[----:B------:R-:W2:Y:S04]  /*ab550*/  LDL R28, [R1+0x18] ;  /* 0x00001800011c7983 */ /* 0x000ea80000100800 */
[----:B------:R-:W2:Y:S04]  /*ab560*/  LDL R29, [R1+0x1c] ;  /* 0x00001c00011d7983 */ /* 0x000ea80000100800 */
[----:B------:R-:W3:Y:S04]  /*ab570*/  LDL R42, [R1+0x28] ;  /* 0x00002800012a7983 */ /* 0x000ee80000100800 */
[----:B------:R-:W3:Y:S04]  /*ab580*/  LDL R43, [R1+0x2c] ;  /* 0x00002c00012b7983 */ /* 0x000ee80000100800 */
[----:B0-----:R-:W3:Y:S04]  /*ab590*/  LDL.LU R24, [R1+0x1030] ;  /* 0x0010300001187983 */ /* 0x001ee80000300800 */
[----:B------:R-:W3:Y:S04]  /*ab5a0*/  LDL.LU R25, [R1+0x1034] ;  /* 0x0010340001197983 */ /* 0x000ee80000300800 */
[----:B------:R-:W3:Y:S04]  /*ab5b0*/  LDL.LU R26, [R1+0x1038] ;  /* 0x00103800011a7983 */ /* 0x000ee80000300800 */
[----:B------:R-:W3:Y:S04]  /*ab5c0*/  LDL.LU R27, [R1+0x103c] ;  /* 0x00103c00011b7983 */ /* 0x000ee80000300800 */
[----:B------:R-:W2:Y:S04]  /*ab5d0*/  LDL.LU R56, [R1+0x1010] ;  /* 0x0010100001387983 */ /* 0x000ea80000300800 */
[----:B------:R-:W2:Y:S04]  /*ab5e0*/  LDL.LU R57, [R1+0x1014] ;  /* 0x0010140001397983 */ /* 0x000ea80000300800 */
[----:B------:R-:W2:Y:S04]  /*ab5f0*/  LDL.LU R58, [R1+0x1018] ;  /* 0x00101800013a7983 */ /* 0x000ea80000300800 */
[----:B------:R-:W2:Y:S01]  /*ab600*/  LDL.LU R59, [R1+0x101c] ;  /* 0x00101c00013b7983 */ /* 0x000ea20000300800 */
[----:B------:R-:W-:-:S02]  /*ab610*/  F2FP.F16.E5M2.UNPACK_B R4, R4 ;  /* 0x00000004ff04723e */ /* 0x000fc400020004ff */
[----:B------:R-:W-:Y:S02]  /*ab620*/  F2FP.F16.E5M2.UNPACK_B R5, R5 ;  /* 0x00000005ff05723e */ /* 0x000fe400020004ff */
[----:B------:R-:W-:Y:S02]  /*ab630*/  F2FP.F16.E5M2.UNPACK_B R6, R6 ;  /* 0x00000006ff06723e */ /* 0x000fe400020004ff */
[----:B------:R-:W-:Y:S01]  /*ab640*/  F2FP.F16.E5M2.UNPACK_B R7, R7 ;  /* 0x00000007ff07723e */ /* 0x000fe200020004ff */
        /* <DEDUP_REMOVED lines=28> */
[C---:B---3--:R-:W-:Y:S06]  /*ab810*/  HMMA.16816.F32 R40, R4.reuse, R42, R24 ;  /* 0x0000002a0428723c */ /* 0x048fec0000001818 */
[----:B--2---:R-:W-:Y:S01]  /*ab820*/  HMMA.16816.F32 R56, R4, R28, R56 ;  /* 0x0000001c0438723c */ /* 0x004fe20000001838 */
[----:B------:R-:W2:Y:S04]  /*ab830*/  LDL.LU.64 R26, [R1+0x7c28] ;  /* 0x007c2800011a7983 */ /* 0x000ea80000300a00 */
[----:B------:R-:W2:-:S12]  /*ab840*/  LDL.LU.64 R24, [R1+0x7c20] ;  /* 0x007c200001187983 */ /* 0x000e980000300a00 */
        /* <DEDUP_REMOVED lines=8> */
[----:B0-----:R-:W3:Y:S04]  /*ab8d0*/  LDL.LU.64 R58, [R1+0x7c18] ;  /* 0x007c1800013a7983 */ /* 0x001ee80000300a00 */
[----:B------:R-:W3:Y:S01]  /*ab8e0*/  LDL.LU.64 R56, [R1+0x7c10] ;  /* 0x007c100001387983 */ /* 0x000ee20000300a00 */
[C---:B----4-:R-:W-:Y:S06]  /*ab8f0*/  HMMA.16816.F32 R28, R4.reuse, R30, R52 ;  /* 0x0000001e041c723c */ /* 0x050fec0000001834 */
[----:B------:R-:W-:Y:S01]  /*ab900*/  HMMA.16816.F32 R20, R4, R16, R20 ;  /* 0x000000100414723c */ /* 0x000fe20000001814 */
[----:B------:R-:W4:Y:S04]  /*ab910*/  LDL.LU.64 R54, [R1+0x7c08] ;  /* 0x007c080001367983 */ /* 0x000f280000300a00 */
[----:B------:R-:W4:-:S12]  /*ab920*/  LDL.LU.64 R52, [R1+0x7c00] ;  /* 0x007c000001347983 */ /* 0x000f180000300a00 */
[----:B------:R-:W-:Y:S04]  /*ab930*/  STL.64 [R1+0x1000], R28 ;  /* 0x0010001c01007387 */ /* 0x000fe80000100a00 */
[----:B------:R0:W-:Y:S04]  /*ab940*/  STL.64 [R1+0x1008], R30 ;  /* 0x0010081e01007387 */ /* 0x0001e80000100a00 */
[----:B0-----:R-:W4:Y:S04]  /*ab950*/  LDL.LU.64 R30, [R1+0x7bf8] ;  /* 0x007bf800011e7983 */ /* 0x001f280000300a00 */
[----:B------:R-:W4:Y:S04]  /*ab960*/  LDL.LU.64 R28, [R1+0x7bf0] ;  /* 0x007bf000011c7983 */ /* 0x000f280000300a00 */
[----:B------:R-:W-:Y:S04]  /*ab970*/  STL.64 [R1+0xff0], R20 ;  /* 0x000ff01401007387 */ /* 0x000fe80000100a00 */
[----:B------:R0:W-:Y:S04]  /*ab980*/  STL.64 [R1+0xff8], R22 ;  /* 0x000ff81601007387 */ /* 0x0001e80000100a00 */
[----:B0-----:R-:W4:Y:S04]  /*ab990*/  LDL.LU.64 R22, [R1+0x7be8] ;  /* 0x007be80001167983 */ /* 0x001f280000300a00 */
[----:B------:R-:W4:Y:S01]  /*ab9a0*/  LDL.LU.64 R20, [R1+0x7be0] ;  /* 0x007be00001147983 */ /* 0x000f220000300a00 */
[----:B--2---:R-:W-:Y:S03]  /*ab9b0*/  HMMA.16816.F32 R16, R4, R18, R24 ;  /* 0x000000120410723c */ /* 0x004fe60000001818 */
[----:B------:R-:W2:Y:S04]  /*ab9c0*/  LDL.LU.64 R26, [R1+0x7bd8] ;  /* 0x007bd800011a7983 */ /* 0x000ea80000300a00 */
[----:B------:R-:W2:-:S15]  /*ab9d0*/  LDL.LU.64 R24, [R1+0x7bd0] ;  /* 0x007bd00001187983 */ /* 0x000e9e0000300a00 */
[----:B------:R-:W-:-:S01]  /*ab9e0*/  NOP ;  /* 0x0000000000007918 */ /* 0x000fc20000000000 */
        /* <DEDUP_REMOVED lines=68> */
[----:B--2---:R-:W-:-:S15]  /*abe30*/  HMMA.16816.F32 R48, R4, R44, R48 ;  /* 0x0000002c0430723c */ /* 0x004fde0000001830 */
[----:B------:R-:W-:-:S08]  /*abe40*/  NOP ;  /* 0x0000000000007918 */ /* 0x000fd00000000000 */
[----:B------:R-:W-:Y:S04]  /*abe50*/  STL.64 [R1+0xf20], R48 ;  /* 0x000f203001007387 */ /* 0x000fe80000100a00 */
[----:B------:R4:W-:Y:S01]  /*abe60*/  STL.64 [R1+0xf28], R50 ;  /* 0x000f283201007387 */ /* 0x0009e20000100a00 */
[C---:B---3--:R-:W-:Y:S06]  /*abe70*/  HMMA.16816.F32 R52, R4.reuse, R42, R52 ;  /* 0x0000002a0434723c */ /* 0x048fec0000001834 */
[----:B------:R-:W-:Y:S01]  /*abe80*/  STL.64 [R1+0x7ab8], R42 ;  /* 0x007ab82a01007387 */ /* 0x000fe20000100a00 */
[----:B----4-:R-:W-:-:S15]  /*abe90*/  HMMA.16816.F32 R48, R4, R40, R56 ;  /* 0x000000280430723c */ /* 0x010fde0000001838 */
[----:B------:R-:W-:-:S01]  /*abea0*/  NOP ;  /* 0x0000000000007918 */ /* 0x000fc20000000000 */
[----:B------:R-:W-:Y:S04]  /*abeb0*/  STL.64 [R1+0xf10], R52 ;  /* 0x000f103401007387 */ /* 0x000fe80000100a00 */
[----:B------:R-:W-:Y:S04]  /*abec0*/  STL.64 [R1+0xf18], R54 ;  /* 0x000f183601007387 */ /* 0x000fe80000100a00 */
[----:B------:R0:W-:Y:S02]  /*abed0*/  STL.64 [R1+0x7ab0], R40 ;  /* 0x007ab02801007387 */ /* 0x0001e40000100a00 */
[C---:B0-----:R-:W-:Y:S06]  /*abee0*/  HMMA.16816.F32 R40, R4.reuse, R38, R32 ;  /* 0x000000260428723c */ /* 0x041fec0000001820 */
[C---:B------:R-:W-:Y:S06]  /*abef0*/  HMMA.16816.F32 R32, R4.reuse, R2, R24 ;  /* 0x000000020420723c */ /* 0x040fec0000001818 */
[C---:B------:R-:W-:Y:S06]  /*abf00*/  HMMA.16816.F32 R24, R4.reuse, R8, R20 ;  /* 0x000000080418723c */ /* 0x040fec0000001814 */
[C---:B------:R-:W-:Y:S01]  /*abf10*/  HMMA.16816.F32 R20, R4.reuse, R10, R16 ;  /* 0x0000000a0414723c */ /* 0x040fe20000001810 */
[----:B------:R-:W-:Y:S04]  /*abf20*/  STL.64 [R1+0xf00], R48 ;  /* 0x000f003001007387 */ /* 0x000fe80000100a00 */
[----:B------:R-:W-:Y:S04]  /*abf30*/  STL.64 [R1+0xf08], R50 ;  /* 0x000f083201007387 */ /* 0x000fe80000100a00 */
[----:B------:R-:W-:Y:S04]  /*abf40*/  STL.64 [R1+0xee0], R40 ;  /* 0x000ee02801007387 */ /* 0x000fe80000100a00 */
[----:B------:R-:W-:Y:S04]  /*abf50*/  STL.64 [R1+0xee8], R42 ;  /* 0x000ee82a01007387 */ /* 0x000fe80000100a00 */
        /* <DEDUP_REMOVED lines=65> */
[----:B------:R2:W-:Y:S02]  /*ac370*/  STL.64 [R1+0xcb8], R54 ;  /* 0x000cb83601007387 */ /* 0x0005e40000100a00 */
[----:B--2---:R-:W-:Y:S02]  /*ac380*/  HMMA.16816.F32 R52, R4, R18, R56 ;  /* 0x000000120434723c */ /* 0x004fe40000001838 */
[----:B------:R-:W2:-:S15]  /*ac390*/  LDL.LU R56, [R1+0xde0] ;  /* 0x000de00001387983 */ /* 0x000e9e0000300800 */
[----:B------:R-:W-:-:S06]  /*ac3a0*/  NOP ;  /* 0x0000000000007918 */ /* 0x000fcc0000000000 */
        /* <DEDUP_REMOVED lines=9> */
[----:B------:R-:W-:Y:S04]  /*ac440*/  STL.64 [R1+0x7a88], R18 ;  /* 0x007a881201007387 */ /* 0x000fe80000100a00 */
[----:B------:R0:W-:Y:S04]  /*ac450*/  STL.64 [R1+0x7a80], R16 ;  /* 0x007a801001007387 */ /* 0x0001e80000100a00 */
[----:B0-----:R-:W4:Y:S04]  /*ac460*/  LDL.LU R16, [R1+0xe40] ;  /* 0x000e400001107983 */ /* 0x001f280000300800 */
[----:B------:R-:W4:Y:S04]  /*ac470*/  LDL.LU R17, [R1+0xe44] ;  /* 0x000e440001117983 */ /* 0x000f280000300800 */
[----:B------:R-:W4:Y:S04]  /*ac480*/  LDL.LU R18, [R1+0xe48] ;  /* 0x000e480001127983 */ /* 0x000f280000300800 */
[----:B------:R-:W4:Y:S04]  /*ac490*/  LDL.LU R19, [R1+0xe4c] ;  /* 0x000e4c0001137983 */ /* 0x000f280000300800 */
[----:B------:R-:W-:Y:S04]  /*ac4a0*/  STL.64 [R1+0xc90], R24 ;  /* 0x000c901801007387 */ /* 0x000fe80000100a00 */
[----:B------:R0:W-:Y:S04]  /*ac4b0*/  STL.64 [R1+0xc98], R26 ;  /* 0x000c981a01007387 */ /* 0x0001e80000100a00 */
[----:B0-----:R-:W2:Y:S04]  /*ac4c0*/  LDL.LU.64 R26, [R1+0x7b18] ;  /* 0x007b1800011a7983 */ /* 0x001ea80000300a00 */
[----:B------:R-:W3:Y:S04]  /*ac4d0*/  LDL.LU.64 R24, [R1+0x7b10] ;  /* 0x007b100001187983 */ /* 0x000ee80000300a00 */
[----:B------:R-:W-:Y:S04]  /*ac4e0*/  STL.64 [R1+0x7a98], R22 ;  /* 0x007a981601007387 */ /* 0x000fe80000100a00 */
[----:B------:R-:W-:Y:S01]  /*ac4f0*/  STL.64 [R1+0x7a90], R20 ;  /* 0x007a901401007387 */ /* 0x000fe20000100a00 */
[----:B------:R-:W-:Y:S01]  /*ac500*/  IMAD.MOV.U32 R40, RZ, RZ, R31 ;  /* 0x000000ffff287224 */ /* 0x000fe200078e001f */
[C---:B----4-:R-:W-:Y:S06]  /*ac510*/  HMMA.16816.F32 R16, R4.reuse, R22, R16 ;  /* 0x000000160410723c */ /* 0x050fec0000001810 */
[C---:B---3--:R-:W-:Y:S06]  /*ac520*/  HMMA.16816.F32 R12, R4.reuse, R24, R12 ;  /* 0x00000018040c723c */ /* 0x048fec000000180c */
[C---:B--2---:R-:W-:Y:S11]  /*ac530*/  HMMA.16816.F32 R8, R4.reuse, R26, R8 ;  /* 0x0000001a0408723c */ /* 0x044ff60000001808 */
[----:B------:R-:W-:Y:S04]  /*ac540*/  STL.64 [R1+0xc80], R16 ;  /* 0x000c801001007387 */ /* 0x000fe80000100a00 */
[----:B------:R-:W-:Y:S04]  /*ac550*/  STL.64 [R1+0xc88], R18 ;  /* 0x000c881201007387 */ /* 0x000fe80000100a00 */
[----:B------:R-:W-:Y:S04]  /*ac560*/  STL [R1+0x7a4c], R27 ;  /* 0x007a4c1b01007387 */ /* 0x000fe80000100800 */
        /* <DEDUP_REMOVED lines=9> */
[----:B------:R-:W2:Y:S04]  /*ac600*/  LDL.LU R16, [R1+0xdb0] ;  /* 0x000db00001107983 */ /* 0x000ea80000300800 */
[----:B------:R-:W2:Y:S04]  /*ac610*/  LDL.LU R17, [R1+0xdb4] ;  /* 0x000db40001117983 */ /* 0x000ea80000300800 */
[----:B------:R-:W2:Y:S04]  /*ac620*/  LDL.LU R18, [R1+0xdb8] ;  /* 0x000db80001127983 */ /* 0x000ea80000300800 */
[----:B------:R-:W2:Y:S04]  /*ac630*/  LDL.LU R19, [R1+0xdbc] ;  /* 0x000dbc0001137983 */ /* 0x000ea80000300800 */
[----:B------:R-:W0:Y:S04]  /*ac640*/  LDL.LU R31, [R1+0x7b08] ;  /* 0x007b0800011f7983 */ /* 0x000e280000300800 */
[----:B------:R-:W3:Y:S04]  /*ac650*/  LDL.LU R48, [R1+0xdc0] ;  /* 0x000dc00001307983 */ /* 0x000ee80000300800 */
[----:B------:R-:W3:Y:S04]  /*ac660*/  LDL.LU R49, [R1+0xdc4] ;  /* 0x000dc40001317983 */ /* 0x000ee80000300800 */
[----:B------:R-:W3:Y:S04]  /*ac670*/  LDL.LU R50, [R1+0xdc8] ;  /* 0x000dc80001327983 */ /* 0x000ee80000300800 */
[----:B------:R-:W3:Y:S01]  /*ac680*/  LDL.LU R51, [R1+0xdcc] ;  /* 0x000dcc0001337983 */ /* 0x000ee20000300800 */
[----:B------:R-:W-:Y:S01]  /*ac690*/  HMMA.16816.F32 R12, R4, R36, R56 ;  /* 0x00000024040c723c */ /* 0x000fe20000001838 */
[----:B------:R-:W-:-:S02]  /*ac6a0*/  IMAD R32, R32, 0x100, R42 ;  /* 0x0000010020207824 */ /* 0x000fc400078e022a */
[----:B------:R-:W-:Y:S02]  /*ac6b0*/  IMAD R33, R33, 0x100, R43 ;  /* 0x0000010021217824 */ /* 0x000fe400078e022b */
[----:B------:R-:W2:Y:S01]  /*ac6c0*/  LDL.64 R42, [R1+0x28] ;  /* 0x00002800012a7983 */ /* 0x000ea20000100a00 */
[----:B------:R-:W-:Y:S02]  /*ac6d0*/  IMAD.MOV.U32 R41, RZ, RZ, R0 ;  /* 0x000000ffff297224 */ /* 0x000fe400078e0000 */
[----:B------:R-:W-:Y:S02]  /*ac6e0*/  IMAD R34, R34, 0x100, R60 ;  /* 0x0000010022227824 */ /* 0x000fe400078e023c */
[----:B------:R-:W-:Y:S01]  /*ac6f0*/  IMAD R35, R35, 0x100, R61 ;  /* 0x0000010023237824 */ /* 0x000fe200078e023d */
[C---:B0-----:R-:W-:Y:S06]  /*ac700*/  HMMA.16816.F32 R8, R4.reuse, R30, R52 ;  /* 0x0000001e0408723c */ /* 0x041fec0000001834 */
[----:B---3--:R-:W-:-:S15]  /*ac710*/  HMMA.16816.F32 R4, R4, R40, R48 ;  /* 0x000000280404723c */ /* 0x008fde0000001830 */
        /* <DEDUP_REMOVED lines=9> */
[----:B0-----:R-:W3:Y:S04]  /*ac7b0*/  LDL.LU R12, [R1+0xd40] ;  /* 0x000d4000010c7983 */ /* 0x001ee80000300800 */
[----:B------:R-:W3:Y:S04]  /*ac7c0*/  LDL.LU R13, [R1+0xd44] ;  /* 0x000d4400010d7983 */ /* 0x000ee80000300800 */
[----:B----4-:R-:W3:Y:S04]  /*ac7d0*/  LDL.LU R14, [R1+0xd48] ;  /* 0x000d4800010e7983 */ /* 0x010ee80000300800 */
        /* <DEDUP_REMOVED lines=13> */
[----:B------:R-:W3:Y:S04]  /*ac8b0*/  LDL.64 R60, [R1+0x10] ;  /* 0x00001000013c7983 */ /* 0x000ee80000100a00 */
[----:B------:R0:W-:Y:S04]  /*ac8c0*/  STL.64 [R1+0x7aa8], R38 ;  /* 0x007aa82601007387 */ /* 0x0001e80000100a00 */
[----:B0-----:R-:W4:Y:S04]  /*ac8d0*/  LDL.64 R38, [R1] ;  /* 0x0000000001267983 */ /* 0x001f280000100a00 */
[----:B------:R0:W-:Y:S04]  /*ac8e0*/  STL.64 [R1+0x7aa0], R36 ;  /* 0x007aa02401007387 */ /* 0x0001e80000100a00 */
[----:B0-----:R-:W4:Y:S04]  /*ac8f0*/  LDL.64 R36, [R1+0x8] ;  /* 0x0000080001247983 */ /* 0x001f280000100a00 */
[----:B------:R-:W4:Y:S04]  /*ac900*/  LDL.LU.64 R50, [R1+0x7b00] ;  /* 0x007b000001327983 */ /* 0x000f280000300a00 */
[----:B------:R-:W4:Y:S04]  /*ac910*/  LDL.LU.64 R48, [R1+0x7af8] ;  /* 0x007af80001307983 */ /* 0x000f280000300a00 */
[----:B------:R-:W-:Y:S04]  /*ac920*/  STL.64 [R1+0xc20], R4 ;  /* 0x000c200401007387 */ /* 0x000fe80000100a00 */
[----:B------:R0:W-:Y:S04]  /*ac930*/  STL.64 [R1+0xc28], R6 ;  /* 0x000c280601007387 */ /* 0x0001e80000100a00 */
[----:B0-----:R-:W4:Y:S01]  /*ac940*/  LDL.64 R6, [R1+0x18] ;  /* 0x0000180001067983 */ /* 0x001f220000100a00 */
[----:B------:R-:W-:-:S02]  /*ac950*/  F2FP.F16.E5M2.UNPACK_B R32, R32 ;  /* 0x00000020ff20723e */ /* 0x000fc400020004ff */
[----:B------:R-:W-:Y:S02]  /*ac960*/  F2FP.F16.E5M2.UNPACK_B R33, R33 ;  /* 0x00000021ff21723e */ /* 0x000fe400020004ff */
[----:B------:R-:W-:Y:S02]  /*ac970*/  F2FP.F16.E5M2.UNPACK_B R34, R34 ;  /* 0x00000022ff22723e */ /* 0x000fe400020004ff */
[----:B------:R-:W-:-:S07]  /*ac980*/  F2FP.F16.E5M2.UNPACK_B R35, R35 ;  /* 0x00000023ff23723e */ /* 0x000fce00020004ff */
[----:B--2---:R-:W-:Y:S06]  /*ac990*/  HMMA.16816.F32 R16, R32, R42, R16 ;  /* 0x0000002a2010723c */ /* 0x004fec0000001810 */
[----:B------:R-:W-:Y:S02]  /*ac9a0*/  IMAD.MOV.U32 R28, RZ, RZ, R43 ;  /* 0x000000ffff1c7224 */ /* 0x000fe400078e002b */
[----:B------:R-:W-:-:S15]  /*ac9b0*/  IMAD.MOV.U32 R27, RZ, RZ, R42 ;  /* 0x000000ffff1b7224 */ /* 0x000fde00078e002a */
[----:B------:R0:W-:Y:S04]  /*ac9c0*/  STL.64 [R1+0xc10], R16 ;  /* 0x000c101001007387 */ /* 0x0001e80000100a00 */
[----:B------:R1:W-:Y:S04]  /*ac9d0*/  STL.64 [R1+0xc18], R18 ;  /* 0x000c181201007387 */ /* 0x0003e80000100a00 */
        /* <DEDUP_REMOVED lines=8> */
[----:B------:R-:W-:Y:S04]  /*aca60*/  STL.64 [R1+0x7ac8], R30 ;  /* 0x007ac81e01007387 */ /* 0x000fe80000100a00 */
[----:B------:R0:W-:Y:S04]  /*aca70*/  STL [R1+0x7ac0], R28 ;  /* 0x007ac01c01007387 */ /* 0x0001e80000100800 */
[----:B0-----:R-:W2:Y:S04]  /*aca80*/  LDL.LU R28, [R1+0xd60] ;  /* 0x000d6000011c7983 */ /* 0x001ea80000300800 */
        /* <DEDUP_REMOVED lines=10> */
[----:B------:R-:W-:Y:S01]  /*acb30*/  IMAD.MOV.U32 R5, RZ, RZ, R61 ;  /* 0x000000ffff057224 */ /* 0x000fe200078e003d */
[----:B----4-:R-:W-:Y:S06]  /*acb40*/  HMMA.16816.F32 R52, R32, R6, R52 ;  /* 0x000000062034723c */ /* 0x010fec0000001834 */
[----:B------:R-:W-:-:S02]  /*acb50*/  IMAD.MOV.U32 R4, RZ, RZ, R6 ;  /* 0x000000ffff047224 */ /* 0x000fc400078e0006 */
[----:B------:R-:W-:-:S15]  /*acb60*/  IMAD.MOV.U32 R6, RZ, RZ, R60 ;  /* 0x000000ffff067224 */ /* 0x000fde00078e003c */
        /* <DEDUP_REMOVED lines=8> */
[----:B------:R-:W3:Y:S01]  /*acbf0*/  LDL.LU.64 R60, [R1+0x7ad0] ;  /* 0x007ad000013c7983 */ /* 0x000ee20000300a00 */
[C---:B--2---:R-:W-:Y:S06]  /*acc00*/  HMMA.16816.F32 R28, R32.reuse, R38, R28 ;  /* 0x00000026201c723c */ /* 0x044fec000000181c */
[----:B------:R-:W-:-:S15]  /*acc10*/  HMMA.16816.F32 R24, R32, R36, R24 ;  /* 0x000000242018723c */ /* 0x000fde0000001818 */
[----:B------:R-:W-:-:S08]  /*acc20*/  NOP ;  /* 0x0000000000007918 */ /* 0x000fd00000000000 */
[----:B------:R-:W-:Y:S04]  /*acc30*/  STL.64 [R1+0xbd0], R24 ;  /* 0x000bd01801007387 */ /* 0x000fe80000100a00 */
[----:B------:R-:W-:Y:S04]  /*acc40*/  STL.64 [R1+0xbd8], R26 ;  /* 0x000bd81a01007387 */ /* 0x000fe80000100a00 */
[----:B------:R-:W-:Y:S04]  /*acc50*/  STL.64 [R1+0xbc0], R28 ;  /* 0x000bc01c01007387 */ /* 0x000fe80000100a00 */
[----:B------:R3:W-:Y:S02]  /*acc60*/  STL.64 [R1+0xbc8], R30 ;  /* 0x000bc81e01007387 */ /* 0x0007e40000100a00 */
[C---:B---3--:R-:W-:Y:S06]  /*acc70*/  HMMA.16816.F32 R28, R32.reuse, R60, R20 ;  /* 0x0000003c201c723c */ /* 0x048fec0000001814 */
[C---:B------:R-:W-:Y:S06]  /*acc80*/  HMMA.16816.F32 R20, R32.reuse, R58, R12 ;  /* 0x0000003a2014723c */ /* 0x040fec000000180c */
[C---:B----4-:R-:W-:Y:S11]  /*acc90*/  HMMA.16816.F32 R12, R32.reuse, R56, R8 ;  /* 0x00000038200c723c */ /* 0x050ff60000001808 */
[----:B------:R-:W-:Y:S04]  /*acca0*/  STL.64 [R1+0xbb0], R28 ;  /* 0x000bb01c01007387 */ /* 0x000fe80000100a00 */
[----:B------:R-:W-:Y:S04]  /*accb0*/  STL.64 [R1+0xbb8], R30 ;  /* 0x000bb81e01007387 */ /* 0x000fe80000100a00 */
[----:B------:R-:W2:Y:S04]  /*accc0*/  LDL.LU R8, [R1+0xce0] ;  /* 0x000ce00001087983 */ /* 0x000ea80000300800 */
[----:B------:R-:W-:Y:S04]  /*accd0*/  STL.64 [R1+0xba0], R20 ;  /* 0x000ba01401007387 */ /* 0x000fe80000100a00 */
[----:B------:R0:W-:Y:S04]  /*acce0*/  STL.64 [R1+0xba8], R22 ;  /* 0x000ba81601007387 */ /* 0x0001e80000100a00 */
[----:B------:R1:W-:Y:S01]  /*accf0*/  STL.64 [R1+0xb90], R12 ;  /* 0x000b900c01007387 */ /* 0x0003e20000100a00 */
[C---:B0-----:R-:W-:Y:S06]  /*acd00*/  HMMA.16816.F32 R20, R32.reuse, R54, R16 ;  /* 0x000000362014723c */ /* 0x041fec0000001810 */
[----:B------:R-:W-:Y:S01]  /*acd10*/  HMMA.16816.F32 R16, R32, R52, R40 ;  /* 0x000000342010723c */ /* 0x000fe20000001828 */
[----:B------:R0:W-:Y:S04]  /*acd20*/  STL.64 [R1+0xb98], R14 ;  /* 0x000b980e01007387 */ /* 0x0001e80000100a00 */
[----:B------:R-:W2:Y:S04]  /*acd30*/  LDL.LU R9, [R1+0xce4] ;  /* 0x000ce40001097983 */ /* 0x000ea80000300800 */
[----:B------:R-:W2:Y:S04]  /*acd40*/  LDL.LU R10, [R1+0xce8] ;  /* 0x000ce800010a7983 */ /* 0x000ea80000300800 */
[----:B------:R-:W2:Y:S04]  /*acd50*/  LDL.LU R11, [R1+0xcec] ;  /* 0x000cec00010b7983 */ /* 0x000ea80000300800 */
[----:B-1----:R-:W3:Y:S04]  /*acd60*/  LDL.LU R12, [R1+0xcf0] ;  /* 0x000cf000010c7983 */ /* 0x002ee80000300800 */
[----:B------:R-:W3:Y:S04]  /*acd70*/  LDL.LU R13, [R1+0xcf4] ;  /* 0x000cf400010d7983 */ /* 0x000ee80000300800 */
[----:B0-----:R-:W3:Y:S04]  /*acd80*/  LDL.LU R14, [R1+0xcf8] ;  /* 0x000cf800010e7983 */ /* 0x001ee80000300800 */
[----:B------:R-:W3:Y:S04]  /*acd90*/  LDL.LU R15, [R1+0xcfc] ;  /* 0x000cfc00010f7983 */ /* 0x000ee80000300800 */
[----:B------:R-:W-:Y:S04]  /*acda0*/  STL.64 [R1+0x79f8], R58 ;  /* 0x0079f83a01007387 */ /* 0x000fe80000100a00 */
[----:B------:R0:W-:Y:S04]  /*acdb0*/  STL.64 [R1+0x79f0], R56 ;  /* 0x0079f03801007387 */ /* 0x0001e80000100a00 */
[----:B0-----:R-:W4:Y:S04]  /*acdc0*/  LDL.LU R56, [R1+0x860] ;  /* 0x0008600001387983 */ /* 0x001f280000300800 */
[----:B------:R0:W-:Y:S04]  /*acdd0*/  STL.64 [R1+0xb80], R20 ;  /* 0x000b801401007387 */ /* 0x0001e80000100a00 */
[----:B------:R1:W-:Y:S04]  /*acde0*/  STL.64 [R1+0xb88], R22 ;  /* 0x000b881601007387 */ /* 0x0003e80000100a00 */
[----:B------:R-:W-:Y:S04]  /*acdf0*/  STL.64 [R1+0xb70], R16 ;  /* 0x000b701001007387 */ /* 0x000fe80000100a00 */
[----:B------:R-:W-:Y:S04]  /*ace00*/  STL.64 [R1+0xb78], R18 ;  /* 0x000b781201007387 */ /* 0x000fe80000100a00 */
        /* <DEDUP_REMOVED lines=15> */
[----:B------:R-:W-:-:S02]  /*acf00*/  IMAD.MOV.U32 R0, RZ, RZ, R7 ;  /* 0x000000ffff007224 */ /* 0x000fc400078e0007 */
[----:B------:R-:W-:Y:S02]  /*acf10*/  IMAD.MOV.U32 R24, RZ, RZ, R36 ;  /* 0x000000ffff187224 */ /* 0x000fe400078e0024 */
[----:B------:R-:W-:Y:S01]  /*acf20*/  IMAD.MOV.U32 R7, RZ, RZ, R37 ;  /* 0x000000ffff077224 */ /* 0x000fe200078e0025 */
[----:B------:R-:W4:Y:S01]  /*acf30*/  LDL.LU R36, [R1+0x9e0] ;  /* 0x0009e00001247983 */ /* 0x000f220000300800 */
[----:B------:R-:W-:-:S03]  /*acf40*/  IMAD.MOV.U32 R26, RZ, RZ, R38 ;  /* 0x000000ffff1a7224 */ /* 0x000fc600078e0026 */
[----:B------:R-:W4:Y:S01]  /*acf50*/  LDL.LU R37, [R1+0x9e4] ;  /* 0x0009e40001257983 */ /* 0x000f220000300800 */
[----:B------:R-:W-:-:S03]  /*acf60*/  IMAD.MOV.U32 R25, RZ, RZ, R39 ;  /* 0x000000ffff197224 */ /* 0x000fc600078e0027 */
[----:B------:R-:W4:Y:S04]  /*acf70*/  LDL.LU R38, [R1+0x9e8] ;  /* 0x0009e80001267983 */ /* 0x000f280000300800 */
[----:B------:R-:W4:Y:S04]  /*acf80*/  LDL.LU R39, [R1+0x9ec] ;  /* 0x0009ec0001277983 */ /* 0x000f280000300800 */
[----:B------:R-:W-:Y:S04]  /*acf90*/  STL.64 [R1+0x79e8], R54 ;  /* 0x0079e83601007387 */ /* 0x000fe80000100a00 */
[----:B------:R0:W-:Y:S04]  /*acfa0*/  STL.64 [R1+0x79e0], R52 ;  /* 0x0079e03401007387 */ /* 0x0001e80000100a00 */
[----:B0-----:R-:W4:Y:S04]  /*acfb0*/  LDL.LU R52, [R1+0x890] ;  /* 0x0008900001347983 */ /* 0x001f280000300800 */
        /* <DEDUP_REMOVED lines=8> */
[----:B------:R-:W-:Y:S04]  /*ad040*/  STL.64 [R1+0xb58], R14 ;  /* 0x000b580e01007387 */ /* 0x000fe80000100a00 */
[----:B------:R0:W-:Y:S04]  /*ad050*/  STL.64 [R1+0xb40], R8 ;  /* 0x000b400801007387 */ /* 0x0001e80000100a00 */
[----:B------:R1:W-:Y:S04]  /*ad060*/  STL.64 [R1+0xb48], R10 ;  /* 0x000b480a01007387 */ /* 0x0003e80000100a00 */
[----:B------:R-:W2:Y:S04]  /*ad070*/  LDL.LU R17, [R1+0x994] ;  /* 0x0009940001117983 */ /* 0x000ea80000300800 */
[----:B------:R-:W2:Y:S04]  /*ad080*/  LDL.LU R18, [R1+0x998] ;  /* 0x0009980001127983 */ /* 0x000ea80000300800 */
[----:B------:R-:W2:Y:S01]  /*ad090*/  LDL.LU R19, [R1+0x99c] ;  /* 0x00099c0001137983 */ /* 0x000ea20000300800 */
[C---:B----4-:R-:W-:Y:S06]  /*ad0a0*/  HMMA.16816.F32 R40, R32.reuse, R44, R40 ;  /* 0x0000002c2028723c */ /* 0x050fec0000001828 */
[C---:B------:R-:W-:Y:S01]  /*ad0b0*/  HMMA.16816.F32 R28, R32.reuse, R46, R28 ;  /* 0x0000002e201c723c */ /* 0x040fe2000000181c */
        /* <DEDUP_REMOVED lines=16> */
[----:B0-----:R-:W4:Y:S04]  /*ad1c0*/  LDL.LU.64 R30, [R1+0x7ac8] ;  /* 0x007ac800011e7983 */ /* 0x001f280000300a00 */
[----:B------:R-:W4:Y:S04]  /*ad1d0*/  LDL.LU R28, [R1+0x7ac0] ;  /* 0x007ac000011c7983 */ /* 0x000f280000300800 */
        /* <DEDUP_REMOVED lines=16> */
[C---:B---3--:R-:W-:Y:S06]  /*ad2e0*/  HMMA.16816.F32 R20, R32.reuse, R40, R20 ;  /* 0x000000282014723c */ /* 0x048fec0000001814 */
        /* <DEDUP_REMOVED lines=18> */
[----:B------:R-:W-:Y:S04]  /*ad410*/  STL.64 [R1+0x7a08], R38 ;  /* 0x007a082601007387 */ /* 0x000fe80000100a00 */
[----:B----4-:R0:W-:Y:S04]  /*ad420*/  STL.64 [R1+0x7a00], R36 ;  /* 0x007a002401007387 */ /* 0x0101e80000100a00 */
[----:B0-----:R-:W4:Y:S04]  /*ad430*/  LDL.LU R36, [R1+0x920] ;  /* 0x0009200001247983 */ /* 0x001f280000300800 */
[----:B------:R-:W4:Y:S04]  /*ad440*/  LDL.LU R37, [R1+0x924] ;  /* 0x0009240001257983 */ /* 0x000f280000300800 */
[----:B------:R-:W4:Y:S04]  /*ad450*/  LDL.LU R38, [R1+0x928] ;  /* 0x0009280001267983 */ /* 0x000f280000300800 */
[----:B------:R-:W4:Y:S04]  /*ad460*/  LDL.LU R39, [R1+0x92c] ;  /* 0x00092c0001277983 */ /* 0x000f280000300800 */
        /* <DEDUP_REMOVED lines=8> */
[----:B0-----:R-:W3:Y:S04]  /*ad4f0*/  LDL.LU.64 R14, [R1+0x7a68] ;  /* 0x007a6800010e7983 */ /* 0x001ee80000300a00 */
[----:B------:R-:W2:Y:S01]  /*ad500*/  LDL.LU.64 R12, [R1+0x7a60] ;  /* 0x007a6000010c7983 */ /* 0x000ea20000300a00 */
[----:B----4-:R-:W-:Y:S06]  /*ad510*/  HMMA.16816.F32 R36, R32, R10, R36 ;  /* 0x0000000a2024723c */ /* 0x010fec0000001824 */
[----:B------:R-:W-:Y:S04]  /*ad520*/  STL.64 [R1+0x7978], R10 ;  /* 0x0079780a01007387 */ /* 0x000fe80000100a00 */
[----:B------:R-:W-:-:S13]  /*ad530*/  STL.64 [R1+0x7970], R8 ;  /* 0x0079700801007387 */ /* 0x000fda0000100a00 */
[----:B------:R-:W-:Y:S04]  /*ad540*/  STL.64 [R1+0xac0], R36 ;  /* 0x000ac02401007387 */ /* 0x000fe80000100a00 */
[----:B------:R2:W-:Y:S02]  /*ad550*/  STL.64 [R1+0xac8], R38 ;  /* 0x000ac82601007387 */ /* 0x0005e40000100a00 */
[C---:B--2---:R-:W-:Y:S06]  /*ad560*/  HMMA.16816.F32 R36, R32.reuse, R12, R40 ;  /* 0x0000000c2024723c */ /* 0x044fec0000001828 */
[C---:B---3--:R-:W-:Y:S06]  /*ad570*/  HMMA.16816.F32 R8, R32.reuse, R14, R44 ;  /* 0x0000000e2008723c */ /* 0x048fec000000182c */
[----:B------:R-:W-:Y:S11]  /*ad580*/  STL.64 [R1+0x7998], R14 ;  /* 0x0079980e01007387 */ /* 0x000ff60000100a00 */
[----:B------:R-:W-:Y:S04]  /*ad590*/  STL.64 [R1+0xab0], R36 ;  /* 0x000ab02401007387 */ /* 0x000fe80000100a00 */
[----:B------:R-:W-:Y:S04]  /*ad5a0*/  STL.64 [R1+0xab8], R38 ;  /* 0x000ab82601007387 */ /* 0x000fe80000100a00 */
[----:B------:R0:W-:Y:S04]  /*ad5b0*/  STL.64 [R1+0x7990], R12 ;  /* 0x0079900c01007387 */ /* 0x0001e80000100a00 */
[----:B------:R-:W-:Y:S04]  /*ad5c0*/  STL.64 [R1+0xaa0], R8 ;  /* 0x000aa00801007387 */ /* 0x000fe80000100a00 */
[----:B------:R1:W-:Y:S01]  /*ad5d0*/  STL.64 [R1+0xaa8], R10 ;  /* 0x000aa80a01007387 */ /* 0x0003e20000100a00 */
[C---:B0-----:R-:W-:Y:S06]  /*ad5e0*/  HMMA.16816.F32 R12, R32.reuse, R16, R48 ;  /* 0x00000010200c723c */ /* 0x041fec0000001830 */
[C---:B-1----:R-:W-:Y:S06]  /*ad5f0*/  HMMA.16816.F32 R8, R32.reuse, R18, R52 ;  /* 0x000000122008723c */ /* 0x042fec0000001834 */
        /* <DEDUP_REMOVED lines=38> */
[----:B------:R-:W4:Y:S04]  /*ad860*/  LDL.LU R26, [R1+0x848] ;  /* 0x00084800011a7983 */ /* 0x000f280000300800 */
[----:B------:R-:W4:Y:S04]  /*ad870*/  LDL.LU R27, [R1+0x84c] ;  /* 0x00084c00011b7983 */ /* 0x000f280000300800 */
[----:B-1----:R-:W2:Y:S04]  /*ad880*/  LDL.LU R40, [R1+0x820] ;  /* 0x0008200001287983 */ /* 0x002ea80000300800 */
        /* <DEDUP_REMOVED lines=10> */
[----:B------:R-:W3:Y:S01]  /*ad930*/  LDL.LU R4, [R1+0x2308] ;  /* 0x0023080001047983 */ /* 0x000ee20000300800 */
[----:B------:R-:W-:-:S03]  /*ad940*/  IMAD.MOV.U32 R10, RZ, RZ, R6 ;  /* 0x000000ffff0a7224 */ /* 0x000fc600078e0006 */
[----:B------:R-:W3:Y:S04]  /*ad950*/  LDL.LU R5, [R1+0x2310] ;  /* 0x0023100001057983 */ /* 0x000ee80000300800 */
[----:B------:R-:W3:Y:S01]  /*ad960*/  LDL.LU R6, [R1+0x2318] ;  /* 0x0023180001067983 */ /* 0x000ee20000300800 */
[----:B------:R-:W-:-:S03]  /*ad970*/  IMAD.MOV.U32 R9, RZ, RZ, R0 ;  /* 0x000000ffff097224 */ /* 0x000fc600078e0000 */
        /* <DEDUP_REMOVED lines=24> */
[----:B------:R4:W-:Y:S02]  /*adb00*/  STL.64 [R1+0x7958], R22 ;  /* 0x0079581601007387 */ /* 0x0009e40000100a00 */
[----:B----4-:R-:W-:-:S02]  /*adb10*/  IMAD.MOV.U32 R22, RZ, RZ, R27 ;  /* 0x000000ffff167224 */ /* 0x010fc400078e001b */
[----:B------:R-:W4:Y:S01]  /*adb20*/  LDL.LU R27, [R1+0x7a4c] ;  /* 0x007a4c00011b7983 */ /* 0x000f220000300800 */
[----:B--2---:R-:W-:Y:S01]  /*adb30*/  HMMA.16816.F32 R40, R32, R24, R40 ;  /* 0x000000182028723c */ /* 0x004fe20000001828 */
[----:B------:R-:W-:Y:S02]  /*adb40*/  IMAD.MOV.U32 R23, RZ, RZ, R28 ;  /* 0x000000ffff177224 */ /* 0x000fe400078e001c */
[----:B------:R-:W2:Y:S04]  /*adb50*/  LDL.LU R28, [R1+0x7a48] ;  /* 0x007a4800011c7983 */ /* 0x000ea80000300800 */
[----:B------:R0:W-:Y:S04]  /*adb60*/  STL.64 [R1+0x7950], R20 ;  /* 0x0079501401007387 */ /* 0x0001e80000100a00 */
[----:B0-----:R-:W2:Y:S04]  /*adb70*/  LDL.LU R20, [R1+0x2314] ;  /* 0x0023140001147983 */ /* 0x001ea80000300800 */
[----:B------:R-:W2:Y:S08]  /*adb80*/  LDL.LU R21, [R1+0x231c] ;  /* 0x00231c0001157983 */ /* 0x000eb00000300800 */
[----:B------:R-:W-:Y:S04]  /*adb90*/  STL.64 [R1+0xa50], R40 ;  /* 0x000a502801007387 */ /* 0x000fe80000100a00 */
[----:B------:R0:W-:Y:S01]  /*adba0*/  STL.64 [R1+0xa58], R42 ;  /* 0x000a582a01007387 */ /* 0x0001e20000100a00 */
[----:B---3--:R-:W-:-:S03]  /*adbb0*/  IMAD R4, R4, 0x100, R29 ;  /* 0x0000010004047824 */ /* 0x008fc600078e021d */
[----:B0-----:R-:W3:Y:S04]  /*adbc0*/  LDL.LU.64 R42, [R1+0x7a40] ;  /* 0x007a4000012a7983 */ /* 0x001ee80000300a00 */
[----:B------:R-:W3:Y:S01]  /*adbd0*/  LDL.LU.64 R40, [R1+0x7a38] ;  /* 0x007a380001287983 */ /* 0x000ee20000300a00 */
[----:B----4-:R-:W-:-:S15]  /*adbe0*/  HMMA.16816.F32 R48, R32, R26, R48 ;  /* 0x0000001a2030723c */ /* 0x010fde0000001830 */
[----:B------:R-:W-:-:S08]  /*adbf0*/  NOP ;  /* 0x0000000000007918 */ /* 0x000fd00000000000 */
[----:B------:R-:W-:Y:S04]  /*adc00*/  STL.64 [R1+0xa40], R48 ;  /* 0x000a403001007387 */ /* 0x000fe80000100a00 */
[----:B------:R0:W-:Y:S04]  /*adc10*/  STL.64 [R1+0xa48], R50 ;  /* 0x000a483201007387 */ /* 0x0001e80000100a00 */
[----:B0-----:R-:W4:Y:S04]  /*adc20*/  LDL.LU.64 R50, [R1+0x7a30] ;  /* 0x007a300001327983 */ /* 0x001f280000300a00 */
[----:B------:R-:W3:Y:S04]  /*adc30*/  LDL.LU.64 R48, [R1+0x7a28] ;  /* 0x007a280001307983 */ /* 0x000ee80000300a00 */
[----:B------:R-:W-:Y:S04]  /*adc40*/  STL.64 [R1+0x7938], R26 ;  /* 0x0079381a01007387 */ /* 0x000fe80000100a00 */
[----:B------:R0:W-:Y:S04]  /*adc50*/  STL.64 [R1+0x7930], R24 ;  /* 0x0079301801007387 */ /* 0x0001e80000100a00 */
[----:B0-----:R-:W4:Y:S04]  /*adc60*/  LDL.LU R24, [R1+0x740] ;  /* 0x0007400001187983 */ /* 0x001f280000300800 */
[----:B------:R-:W4:Y:S04]  /*adc70*/  LDL.LU R25, [R1+0x744] ;  /* 0x0007440001197983 */ /* 0x000f280000300800 */
[----:B------:R-:W4:Y:S04]  /*adc80*/  LDL.LU R26, [R1+0x748] ;  /* 0x00074800011a7983 */ /* 0x000f280000300800 */
[----:B------:R-:W4:Y:S04]  /*adc90*/  LDL.LU R27, [R1+0x74c] ;  /* 0x00074c00011b7983 */ /* 0x000f280000300800 */
[----:B------:R-:W2:Y:S01]  /*adca0*/  LDL.LU R29, [R1+0x7a20] ;  /* 0x007a2000011d7983 */ /* 0x000ea20000300800 */
[C---:B------:R-:W-:Y:S06]  /*adcb0*/  HMMA.16816.F32 R36, R32.reuse, R30, R36 ;  /* 0x0000001e2024723c */ /* 0x040fec0000001824 */
        /* <DEDUP_REMOVED lines=10> */
[----:B------:R0:W-:Y:S04]  /*add60*/  STL.64 [R1+0x7948], R30 ;  /* 0x0079481e01007387 */ /* 0x0001e80000100a00 */
[----:B0-----:R-:W2:Y:S04]  /*add70*/  LDL.64 R30, [R1+0x20] ;  /* 0x00002000011e7983 */ /* 0x001ea80000100a00 */
[----:B------:R-:W-:Y:S01]  /*add80*/  STL.64 [R1+0x7940], R28 ;  /* 0x0079401c01007387 */ /* 0x000fe20000100a00 */
[----:B----4-:R-:W-:-:S15]  /*add90*/  HMMA.16816.F32 R56, R32, R36, R56 ;  /* 0x000000242038723c */ /* 0x010fde0000001838 */
[----:B------:R-:W-:-:S08]  /*adda0*/  NOP ;  /* 0x0000000000007918 */ /* 0x000fd00000000000 */
[----:B------:R-:W-:Y:S04]  /*addb0*/  STL.64 [R1+0xa00], R56 ;  /* 0x000a003801007387 */ /* 0x000fe80000100a00 */
[----:B------:R0:W-:Y:S04]  /*addc0*/  STL.64 [R1+0xa08], R58 ;  /* 0x000a083a01007387 */ /* 0x0001e80000100a00 */
[----:B0-----:R-:W4:Y:S04]  /*addd0*/  LDL.LU.64 R58, [R1+0x79f8] ;  /* 0x0079f800013a7983 */ /* 0x001f280000300a00 */
[----:B------:R-:W4:Y:S04]  /*adde0*/  LDL.LU.64 R56, [R1+0x79f0] ;  /* 0x0079f00001387983 */ /* 0x000f280000300a00 */
[----:B---3--:R-:W-:Y:S04]  /*addf0*/  STL.64 [R1+0x79d8], R38 ;  /* 0x0079d82601007387 */ /* 0x008fe80000100a00 */
[----:B------:R0:W-:Y:S04]  /*ade00*/  STL.64 [R1+0x79d0], R36 ;  /* 0x0079d02401007387 */ /* 0x0001e80000100a00 */
[----:B0-----:R-:W3:Y:S04]  /*ade10*/  LDL.LU R36, [R1+0x760] ;  /* 0x0007600001247983 */ /* 0x001ee80000300800 */
[----:B------:R-:W3:Y:S04]  /*ade20*/  LDL.LU R37, [R1+0x764] ;  /* 0x0007640001257983 */ /* 0x000ee80000300800 */
[----:B------:R-:W3:Y:S04]  /*ade30*/  LDL.LU R38, [R1+0x768] ;  /* 0x0007680001267983 */ /* 0x000ee80000300800 */
[----:B------:R-:W3:Y:S01]  /*ade40*/  LDL.LU R39, [R1+0x76c] ;  /* 0x00076c0001277983 */ /* 0x000ee20000300800 */
[----:B------:R-:W-:-:S02]  /*ade50*/  IMAD R5, R5, 0x100, R20 ;  /* 0x0000010005057824 */ /* 0x000fc400078e0214 */
[----:B------:R-:W-:Y:S02]  /*ade60*/  IMAD R6, R6, 0x100, R21 ;  /* 0x0000010006067824 */ /* 0x000fe400078e0215 */
[----:B------:R-:W-:Y:S01]  /*ade70*/  IMAD R7, R0, 0x100, R7 ;  /* 0x0000010000077824 */ /* 0x000fe200078e0207 */
[----:B------:R-:W-:Y:S02]  /*ade80*/  F2FP.F16.E5M2.UNPACK_B R4, R4 ;  /* 0x00000004ff04723e */ /* 0x000fe400020004ff */
[----:B------:R-:W-:Y:S02]  /*ade90*/  F2FP.F16.E5M2.UNPACK_B R5, R5 ;  /* 0x00000005ff05723e */ /* 0x000fe400020004ff */
[----:B------:R-:W-:Y:S02]  /*adea0*/  F2FP.F16.E5M2.UNPACK_B R6, R6 ;  /* 0x00000006ff06723e */ /* 0x000fe400020004ff */
[----:B------:R-:W-:Y:S01]  /*adeb0*/  F2FP.F16.E5M2.UNPACK_B R7, R7 ;  /* 0x00000007ff07723e */ /* 0x000fe200020004ff */
[----:B--2---:R-:W-:-:S02]  /*adec0*/  IMAD.MOV.U32 R20, RZ, RZ, R30 ;  /* 0x000000ffff147224 */ /* 0x004fc400078e001e */
[----:B------:R-:W-:Y:S01]  /*aded0*/  IMAD.MOV.U32 R0, RZ, RZ, R31 ;  /* 0x000000ffff007224 */ /* 0x000fe200078e001f */
[----:B---3--:R-:W-:Y:S06]  /*adee0*/  HMMA.16816.F32 R32, R32, R30, R36 ;  /* 0x0000001e2020723c */ /* 0x008fec0000001824 */
[C---:B------:R-:W-:Y:S06]  /*adef0*/  HMMA.16816.F32 R28, R4.reuse, R22, R24 ;  /* 0x00000016041c723c */ /* 0x040fec0000001818 */
[C---:B------:R-:W-:Y:S06]  /*adf00*/  HMMA.16816.F32 R24, R4.reuse, R8, R16 ;  /* 0x000000080418723c */ /* 0x040fec0000001810 */
        /* <DEDUP_REMOVED lines=145> */
[----:B------:R-:W-:Y:S04]  /*ae820*/  STL.64 [R1+0x868], R46 ;  /* 0x0008682e01007387 */ /* 0x000fe80000100a00 */
[----:B------:R-:W-:Y:S04]  /*ae830*/  STL.64 [R1+0x7968], R38 ;  /* 0x0079682601007387 */ /* 0x000fe80000100a00 */
[----:B------:R-:W-:Y:S04]  /*ae840*/  STL.64 [R1+0x7960], R36 ;  /* 0x0079602401007387 */ /* 0x000fe80000100a00 */
[----:B------:R-:W-:Y:S04]  /*ae850*/  STL.64 [R1+0x850], R40 ;  /* 0x0008502801007387 */ /* 0x000fe80000100a00 */
[----:B------:R0:W-:Y:S02]  /*ae860*/  STL.64 [R1+0x858], R42 ;  /* 0x0008582a01007387 */ /* 0x0001e40000100a00 */
[C---:B0-----:R-:W-:Y:S06]  /*ae870*/  HMMA.16816.F32 R40, R4.reuse, R2, R52 ;  /* 0x000000020428723c */ /* 0x041fec0000001834 */
[----:B----4-:R-:W-:-:S15]  /*ae880*/  HMMA.16816.F32 R28, R4, R12, R28 ;  /* 0x0000000c041c723c */ /* 0x010fde000000181c */
[----:B------:R-:W-:-:S02]  /*ae890*/  NOP ;  /* 0x0000000000007918 */ /* 0x000fc40000000000 */
[----:B------:R-:W-:Y:S04]  /*ae8a0*/  STL.64 [R1+0x840], R40 ;  /* 0x0008402801007387 */ /* 0x000fe80000100a00 */
[----:B------:R-:W-:Y:S01]  /*ae8b0*/  STL.64 [R1+0x848], R42 ;  /* 0x0008482a01007387 */ /* 0x000fe20000100a00 */
[----:B------:R-:W-:Y:S01]  /*ae8c0*/  IMAD.MOV.U32 R54, RZ, RZ, R20 ;  /* 0x000000ffff367224 */ /* 0x000fe200078e0014 */
[C---:B---3--:R-:W-:Y:S06]  /*ae8d0*/  HMMA.16816.F32 R36, R4.reuse, R8, R56 ;  /* 0x000000080424723c */ /* 0x048fec0000001838 */
[C---:B------:R-:W-:Y:S06]  /*ae8e0*/  HMMA.16816.F32 R32, R4.reuse, R10, R32 ;  /* 0x0000000a0420723c */ /* 0x040fec0000001820 */
[----:B------:R-:W-:Y:S11]  /*ae8f0*/  STL.64 [R1+0x78a0], R10 ;  /* 0x0078a00a01007387 */ /* 0x000ff60000100a00 */
        /* <DEDUP_REMOVED lines=54> */
[----:B------:R-:W3:Y:S04]  /*aec60*/  LDL.LU.64 R60, [R1+0x28] ;  /* 0x00002800013c7983 */ /* 0x000ee80000300a00 */
        /* <DEDUP_REMOVED lines=45> */
[----:B------:R-:W-:Y:S01]  /*aef40*/  IMAD.MOV.U32 R0, RZ, RZ, R61 ;  /* 0x000000ffff007224 */ /* 0x000fe200078e003d */
[C---:B---3--:R-:W-:Y:S06]  /*aef50*/  HMMA.16816.F32 R8, R4.reuse, R28, R8 ;  /* 0x0000001c0408723c */ /* 0x048fec0000001808 */
        /* <DEDUP_REMOVED lines=58> */
[----:B------:R-:W4:Y:S04]  /*af300*/  LDL.LU.64 R60, [R1] ;  /* 0x00000000013c7983 */ /* 0x000f280000300a00 */
[----:B--2---:R-:W2:Y:S04]  /*af310*/  LDL.LU R4, [R1+0x3b0] ;  /* 0x0003b00001047983 */ /* 0x004ea80000300800 */
[----:B------:R-:W2:Y:S04]  /*af320*/  LDL.LU R5, [R1+0x3b4] ;  /* 0x0003b40001057983 */ /* 0x000ea80000300800 */
[----:B---3--:R-:W2:Y:S04]  /*af330*/  LDL.LU R6, [R1+0x3b8] ;  /* 0x0003b80001067983 */ /* 0x008ea80000300800 */
[----:B------:R-:W2:Y:S04]  /*af340*/  LDL.LU R7, [R1+0x3bc] ;  /* 0x0003bc0001077983 */ /* 0x000ea80000300800 */
        /* <DEDUP_REMOVED lines=27> */
[----:B0-----:R-:W3:Y:S02]  /*af500*/  LDL.LU.64 R30, [R1+0x10] ;  /* 0x00001000011e7983 */ /* 0x001ee40000300a00 */
[----:B---3--:R-:W-:Y:S06]  /*af510*/  HMMA.16816.F32 R44, R32, R30, R44 ;  /* 0x0000001e202c723c */ /* 0x008fec000000182c */
[----:B------:R-:W-:-:S15]  /*af520*/  IMAD.MOV.U32 R0, RZ, RZ, R30 ;  /* 0x000000ffff007224 */ /* 0x000fde00078e001e */
[----:B------:R-:W-:-:S02]  /*af530*/  NOP ;  /* 0x0000000000007918 */ /* 0x000fc40000000000 */
[----:B------:R-:W-:Y:S04]  /*af540*/  STL.64 [R1+0x6f0], R44 ;  /* 0x0006f02c01007387 */ /* 0x000fe80000100a00 */
[----:B------:R0:W-:Y:S04]  /*af550*/  STL.64 [R1+0x6f8], R46 ;  /* 0x0006f82e01007387 */ /* 0x0001e80000100a00 */
[----:B0-----:R-:W3:Y:S04]  /*af560*/  LDL.LU.64 R46, [R1+0x7918] ;  /* 0x00791800012e7983 */ /* 0x001ee80000300a00 */
[----:B------:R-:W4:Y:S04]  /*af570*/  LDL.LU.64 R44, [R1+0x7910] ;  /* 0x00791000012c7983 */ /* 0x000f280000300a00 */
[----:B------:R0:W-:Y:S04]  /*af580*/  STL [R1+0x7860], R31 ;  /* 0x0078601f01007387 */ /* 0x0001e80000100800 */
[----:B0-----:R-:W2:Y:S01]  /*af590*/  LDL.64 R30, [R1+0x8] ;  /* 0x00000800011e7983 */ /* 0x001ea20000100a00 */
[C---:B------:R-:W-:Y:S03]  /*af5a0*/  HMMA.16816.F32 R52, R32.reuse, R60, R52 ;  /* 0x0000003c2034723c */ /* 0x040fe60000001834 */
[----:B------:R0:W-:Y:S03]  /*af5b0*/  STL [R1+0x785c], R0 ;  /* 0x00785c0001007387 */ /* 0x0001e60000100800 */
[----:B0-----:R-:W-:Y:S01]  /*af5c0*/  IMAD.MOV.U32 R0, RZ, RZ, R61 ;  /* 0x000000ffff007224 */ /* 0x001fe200078e003d */
[----:B--2---:R-:W-:Y:S07]  /*af5d0*/  HMMA.16816.F32 R48, R32, R30, R48 ;  /* 0x0000001e2030723c */ /* 0x004fee0000001830 */
[----:B------:R-:W-:-:S02]  /*af5e0*/  IMAD.MOV.U32 R30, RZ, RZ, R31 ;  /* 0x000000ffff1e7224 */ /* 0x000fc400078e001f */
[----:B------:R-:W-:-:S14]  /*af5f0*/  IMAD.MOV.U32 R31, RZ, RZ, R60 ;  /* 0x000000ffff1f7224 */ /* 0x000fdc00078e003c */
[----:B------:R-:W-:Y:S04]  /*af600*/  STL.64 [R1+0x6e0], R48 ;  /* 0x0006e03001007387 */ /* 0x000fe80000100a00 */
[----:B------:R0:W-:Y:S04]  /*af610*/  STL.64 [R1+0x6e8], R50 ;  /* 0x0006e83201007387 */ /* 0x0001e80000100a00 */
[----:B0-----:R-:W2:Y:S04]  /*af620*/  LDL.LU.64 R50, [R1+0x7908] ;  /* 0x0079080001327983 */ /* 0x001ea80000300a00 */
        /* <DEDUP_REMOVED lines=8> */
[----:B0-----:R-:W4:Y:S04]  /*af6b0*/  LDL.LU R28, [R1+0x3c0] ;  /* 0x0003c000011c7983 */ /* 0x001f280000300800 */
[----:B------:R-:W4:Y:S04]  /*af6c0*/  LDL.LU R29, [R1+0x3c4] ;  /* 0x0003c400011d7983 */ /* 0x000f280000300800 */
[----:B------:R-:W4:Y:S04]  /*af6d0*/  LDL.LU R30, [R1+0x3c8] ;  /* 0x0003c800011e7983 */ /* 0x000f280000300800 */
[----:B------:R-:W4:Y:S01]  /*af6e0*/  LDL.LU R31, [R1+0x3cc] ;  /* 0x0003cc00011f7983 */ /* 0x000f220000300800 */
[----:B---3--:R-:W-:-:S15]  /*af6f0*/  HMMA.16816.F32 R56, R32, R60, R56 ;  /* 0x0000003c2038723c */ /* 0x008fde0000001838 */
[----:B------:R-:W-:-:S08]  /*af700*/  NOP ;  /* 0x0000000000007918 */ /* 0x000fd00000000000 */
[----:B------:R-:W-:Y:S04]  /*af710*/  STL.64 [R1+0x6b0], R56 ;  /* 0x0006b03801007387 */ /* 0x000fe80000100a00 */
[----:B------:R0:W-:Y:S04]  /*af720*/  STL.64 [R1+0x6b8], R58 ;  /* 0x0006b83a01007387 */ /* 0x0001e80000100a00 */
[----:B0-----:R-:W4:Y:S04]  /*af730*/  LDL.LU.64 R58, [R1+0x78e0] ;  /* 0x0078e000013a7983 */ /* 0x001f280000300a00 */
[----:B------:R-:W3:Y:S01]  /*af740*/  LDL.LU.64 R56, [R1+0x78d8] ;  /* 0x0078d80001387983 */ /* 0x000ee20000300a00 */
[C---:B--2---:R-:W-:Y:S06]  /*af750*/  HMMA.16816.F32 R20, R32.reuse, R50, R20 ;  /* 0x000000322014723c */ /* 0x044fec0000001814 */
[C---:B------:R-:W-:Y:S06]  /*af760*/  HMMA.16816.F32 R12, R32.reuse, R46, R12 ;  /* 0x0000002e200c723c */ /* 0x040fec000000180c */
[C---:B----4-:R-:W-:Y:S06]  /*af770*/  HMMA.16816.F32 R28, R32.reuse, R58, R28 ;  /* 0x0000003a201c723c */ /* 0x050fec000000181c */
[----:B---3--:R-:W-:Y:S01]  /*af780*/  HMMA.16816.F32 R4, R32, R56, R4 ;  /* 0x000000382004723c */ /* 0x008fe20000001804 */
[----:B------:R-:W-:-:S15]  /*af790*/  STL.64 [R1+0x7790], R58 ;  /* 0x0077903a01007387 */ /* 0x000fde0000100a00 */
[----:B------:R-:W-:-:S01]  /*af7a0*/  NOP ;  /* 0x0000000000007918 */ /* 0x000fc20000000000 */
[----:B------:R-:W-:Y:S04]  /*af7b0*/  STL.64 [R1+0x6a0], R28 ;  /* 0x0006a01c01007387 */ /* 0x000fe80000100a00 */
[----:B------:R0:W-:Y:S04]  /*af7c0*/  STL.64 [R1+0x6a8], R30 ;  /* 0x0006a81e01007387 */ /* 0x0001e80000100a00 */
[----:B------:R-:W-:Y:S04]  /*af7d0*/  STL.64 [R1+0x7788], R56 ;  /* 0x0077883801007387 */ /* 0x000fe80000100a00 */
[----:B------:R-:W-:Y:S04]  /*af7e0*/  STL.64 [R1+0x690], R4 ;  /* 0x0006900401007387 */ /* 0x000fe80000100a00 */
[----:B------:R1:W-:Y:S01]  /*af7f0*/  STL.64 [R1+0x698], R6 ;  /* 0x0006980601007387 */ /* 0x0003e20000100a00 */
[C---:B0-----:R-:W-:Y:S06]  /*af800*/  HMMA.16816.F32 R28, R32.reuse, R54, R36 ;  /* 0x00000036201c723c */ /* 0x041fec0000001824 */
[----:B-1----:R-:W-:Y:S01]  /*af810*/  HMMA.16816.F32 R4, R32, R52, R24 ;  /* 0x000000342004723c */ /* 0x002fe20000001818 */
        /* <DEDUP_REMOVED lines=62> */
[----:B----4-:R-:W4:Y:S04]  /*afc00*/  LDL.LU R6, [R1+0x2358] ;  /* 0x0023580001067983 */ /* 0x010f280000300800 */
        /* <DEDUP_REMOVED lines=18> */
[C---:B------:R-:W-:Y:S03]  /*afd30*/  HMMA.16816.F32 R8, R32.reuse, R2, R8 ;  /* 0x000000022008723c */ /* 0x040fe60000001808 */
        /* <DEDUP_REMOVED lines=22> */
[----:B------:R-:W-:Y:S01]  /*afea0*/  STL [R1+0x774c], R3 ;  /* 0x00774c0301007387 */ /* 0x000fe20000100800 */
        /* <DEDUP_REMOVED lines=25> */
[----:B------:R3:W-:-:S13]  /*b0040*/  STL.64 [R1+0x7718], R12 ;  /* 0x0077180c01007387 */ /* 0x0007da0000100a00 */
[----:B------:R-:W-:Y:S04]  /*b0050*/  STL.64 [R1+0x510], R8 ;  /* 0x0005100801007387 */ /* 0x000fe80000100a00 */
[----:B------:R2:W-:Y:S01]  /*b0060*/  STL.64 [R1+0x518], R10 ;  /* 0x0005180a01007387 */ /* 0x0005e20000100a00 */
[----:B------:R-:W-:Y:S02]  /*b0070*/  IMAD R4, R5, 0x100, R4 ;  /* 0x0000010005047824 */ /* 0x000fe400078e0204 */
[----:B------:R-:W-:Y:S01]  /*b0080*/  IMAD R5, R7, 0x100, R6 ;  /* 0x0000010007057824 */ /* 0x000fe200078e0206 */
[C---:B---3--:R-:W-:Y:S06]  /*b0090*/  HMMA.16816.F32 R12, R32.reuse, R16, R36 ;  /* 0x00000010200c723c */ /* 0x048fec0000001824 */
[C---:B--2---:R-:W-:Y:S06]  /*b00a0*/  HMMA.16816.F32 R8, R32.reuse, R18, R40 ;  /* 0x000000122008723c */ /* 0x044fec0000001828 */
[----:B------:R-:W-:Y:S11]  /*b00b0*/  STL.64 [R1+0x76f8], R18 ;  /* 0x0076f81201007387 */ /* 0x000ff60000100a00 */
[----:B------:R-:W-:Y:S04]  /*b00c0*/  STL.64 [R1+0x500], R12 ;  /* 0x0005000c01007387 */ /* 0x000fe80000100a00 */
[----:B------:R0:W-:Y:S04]  /*b00d0*/  STL.64 [R1+0x508], R14 ;  /* 0x0005080e01007387 */ /* 0x0001e80000100a00 */
[----:B------:R-:W-:Y:S04]  /*b00e0*/  STL.64 [R1+0x76f0], R16 ;  /* 0x0076f01001007387 */ /* 0x000fe80000100a00 */
[----:B------:R-:W-:Y:S04]  /*b00f0*/  STL.64 [R1+0x4f0], R8 ;  /* 0x0004f00801007387 */ /* 0x000fe80000100a00 */
[----:B------:R1:W-:Y:S01]  /*b0100*/  STL.64 [R1+0x4f8], R10 ;  /* 0x0004f80a01007387 */ /* 0x0003e20000100a00 */
[C---:B0-----:R-:W-:Y:S06]  /*b0110*/  HMMA.16816.F32 R12, R32.reuse, R20, R44 ;  /* 0x00000014200c723c */ /* 0x041fec000000182c */
[C---:B-1----:R-:W-:Y:S06]  /*b0120*/  HMMA.16816.F32 R8, R32.reuse, R22, R48 ;  /* 0x000000162008723c */ /* 0x042fec0000001830 */
        /* <DEDUP_REMOVED lines=9> */
[----:B------:R0:W-:Y:S04]  /*b01c0*/  STL.64 [R1+0x4c0], R12 ;  /* 0x0004c00c01007387 */ /* 0x0001e80000100a00 */
[----:B------:R1:W-:Y:S04]  /*b01d0*/  STL.64 [R1+0x4c8], R14 ;  /* 0x0004c80e01007387 */ /* 0x0003e80000100a00 */
[----:B------:R2:W-:Y:S04]  /*b01e0*/  STL.64 [R1+0x76b8], R24 ;  /* 0x0076b81801007387 */ /* 0x0005e80000100a00 */
        /* <DEDUP_REMOVED lines=36> */
[----:B----4-:R-:W3:Y:S04]  /*b0430*/  LDL.LU R10, [R1+0x148] ;  /* 0x00014800010a7983 */ /* 0x010ee80000300800 */
[----:B------:R-:W3:Y:S04]  /*b0440*/  LDL.LU R11, [R1+0x14c] ;  /* 0x00014c00010b7983 */ /* 0x000ee80000300800 */
[----:B---3--:R-:W-:Y:S04]  /*b0450*/  STL.64 [R1+0x77f0], R10 ;  /* 0x0077f00a01007387 */ /* 0x008fe80000100a00 */
[----:B--2---:R0:W-:Y:S02]  /*b0460*/  STL.64 [R1+0x77e8], R8 ;  /* 0x0077e80801007387 */ /* 0x0041e40000100a00 */
[----:B0-----:R-:W-:-:S15]  /*b0470*/  HMMA.16816.F32 R8, R32, R28, R52 ;  /* 0x0000001c2008723c */ /* 0x001fde0000001834 */
[----:B------:R-:W-:-:S08]  /*b0480*/  NOP ;  /* 0x0000000000007918 */ /* 0x000fd00000000000 */
[----:B------:R0:W-:Y:S04]  /*b0490*/  STL.64 [R1+0x4a0], R8 ;  /* 0x0004a00801007387 */ /* 0x0001e80000100a00 */
[----:B------:R1:W-:Y:S04]  /*b04a0*/  STL.64 [R1+0x4a8], R10 ;  /* 0x0004a80a01007387 */ /* 0x0003e80000100a00 */
[----:B------:R-:W2:Y:S04]  /*b04b0*/  LDL.LU R44, [R1+0x1e0] ;  /* 0x0001e000012c7983 */ /* 0x000ea80000300800 */
[----:B------:R-:W2:Y:S04]  /*b04c0*/  LDL.LU R45, [R1+0x1e4] ;  /* 0x0001e400012d7983 */ /* 0x000ea80000300800 */
[----:B------:R-:W3:Y:S04]  /*b04d0*/  LDL.LU R46, [R1+0x1e8] ;  /* 0x0001e800012e7983 */ /* 0x000ee80000300800 */
[----:B------:R-:W3:Y:S01]  /*b04e0*/  LDL.LU R47, [R1+0x1ec] ;  /* 0x0001ec00012f7983 */ /* 0x000ee20000300800 */
[----:B------:R-:W-:-:S02]  /*b04f0*/  IMAD R6, R6, 0x100, R58 ;  /* 0x0000010006067824 */ /* 0x000fc400078e023a */
[----:B------:R-:W-:Y:S01]  /*b0500*/  IMAD R7, R7, 0x100, R59 ;  /* 0x0000010007077824 */ /* 0x000fe200078e023b */
        /* <DEDUP_REMOVED lines=9> */
[----:B--2---:R-:W-:Y:S04]  /*b05a0*/  STL.64 [R1+0x7808], R56 ;  /* 0x0078083801007387 */ /* 0x004fe80000100a00 */
[----:B------:R-:W2:Y:S04]  /*b05b0*/  LDL.LU R31, [R1+0x7860] ;  /* 0x00786000011f7983 */ /* 0x000ea80000300800 */
[----:B------:R-:W3:Y:S04]  /*b05c0*/  LDL.LU R0, [R1+0x785c] ;  /* 0x00785c0001007983 */ /* 0x000ee80000300800 */
[----:B------:R-:W4:Y:S04]  /*b05d0*/  LDL.LU R12, [R1+0x200] ;  /* 0x00020000010c7983 */ /* 0x000f280000300800 */
[----:B------:R-:W4:Y:S04]  /*b05e0*/  LDL.LU R13, [R1+0x204] ;  /* 0x00020400010d7983 */ /* 0x000f280000300800 */
[----:B------:R-:W2:Y:S04]  /*b05f0*/  LDL.LU R14, [R1+0x208] ;  /* 0x00020800010e7983 */ /* 0x000ea80000300800 */
[----:B------:R-:W2:Y:S01]  /*b0600*/  LDL.LU R15, [R1+0x20c] ;  /* 0x00020c00010f7983 */ /* 0x000ea20000300800 */
[----:B------:R-:W-:-:S03]  /*b0610*/  IMAD.MOV.U32 R41, RZ, RZ, R30 ;  /* 0x000000ffff297224 */ /* 0x000fc600078e001e */
[----:B--2---:R-:W-:Y:S04]  /*b0620*/  STL.64 [R1+0x7820], R14 ;  /* 0x0078200e01007387 */ /* 0x004fe80000100a00 */
[----:B----4-:R2:W-:Y:S04]  /*b0630*/  STL.64 [R1+0x7818], R12 ;  /* 0x0078180c01007387 */ /* 0x0105e80000100a00 */
[----:B------:R-:W4:Y:S04]  /*b0640*/  LDL.LU R40, [R1+0x8] ;  /* 0x0000080001287983 */ /* 0x000f280000300800 */
[----:B------:R-:W2:Y:S04]  /*b0650*/  LDL.LU R30, [R1+0x7858] ;  /* 0x00785800011e7983 */ /* 0x000ea80000300800 */
[----:B------:R-:W-:Y:S01]  /*b0660*/  STL.64 [R1+0x7830], R42 ;  /* 0x0078302a01007387 */ /* 0x000fe20000100a00 */
[----:B---3--:R-:W-:-:S02]  /*b0670*/  IMAD.MOV.U32 R22, RZ, RZ, R0 ;  /* 0x000000ffff167224 */ /* 0x008fc400078e0000 */
[----:B------:R-:W-:Y:S01]  /*b0680*/  IMAD.MOV.U32 R23, RZ, RZ, R31 ;  /* 0x000000ffff177224 */ /* 0x000fe200078e001f */
[----:B----4-:R3:W-:Y:S04]  /*b0690*/  STL.64 [R1+0x7828], R40 ;  /* 0x0078282801007387 */ /* 0x0107e80000100a00 */
[----:B------:R-:W4:Y:S04]  /*b06a0*/  LDL.LU R0, [R1+0x7854] ;  /* 0x0078540001007983 */ /* 0x000f280000300800 */
[----:B------:R-:W4:Y:S04]  /*b06b0*/  LDL.LU R31, [R1+0x7850] ;  /* 0x00785000011f7983 */ /* 0x000f280000300800 */
[----:B------:R-:W4:Y:S04]  /*b06c0*/  LDL.LU R24, [R1+0x220] ;  /* 0x0002200001187983 */ /* 0x000f280000300800 */
[----:B------:R-:W4:Y:S04]  /*b06d0*/  LDL.LU R25, [R1+0x224] ;  /* 0x0002240001197983 */ /* 0x000f280000300800 */
[----:B------:R-:W4:Y:S04]  /*b06e0*/  LDL.LU R26, [R1+0x228] ;  /* 0x00022800011a7983 */ /* 0x000f280000300800 */
[----:B------:R-:W4:Y:S04]  /*b06f0*/  LDL.LU R27, [R1+0x22c] ;  /* 0x00022c00011b7983 */ /* 0x000f280000300800 */
[----:B------:R-:W4:Y:S01]  /*b0700*/  LDL.LU R20, [R1+0x18] ;  /* 0x0000180001147983 */ /* 0x000f220000300800 */
[----:B--2---:R-:W-:-:S03]  /*b0710*/  IMAD.MOV.U32 R21, RZ, RZ, R30 ;  /* 0x000000ffff157224 */ /* 0x004fc600078e001e */
        /* <DEDUP_REMOVED lines=17> */
[----:B------:R-:W3:Y:S01]  /*b0830*/  LDL.LU.64 R44, [R1+0x20] ;  /* 0x00002000012c7983 */ /* 0x000ee20000300a00 */
[----:B----4-:R-:W-:-:S03]  /*b0840*/  IMAD.MOV.U32 R46, RZ, RZ, R31 ;  /* 0x000000ffff2e7224 */ /* 0x010fc600078e001f */
        /* <DEDUP_REMOVED lines=22> */
[----:B------:R-:W4:Y:S04]  /*b09b0*/  LDL.LU.64 R36, [R1+0x7838] ;  /* 0x0078380001247983 */ /* 0x000f280000300a00 */
[----:B------:R-:W-:Y:S04]  /*b09c0*/  STL.64 [R1+0x76d0], R30 ;  /* 0x0076d01e01007387 */ /* 0x000fe80000100a00 */
[----:B------:R0:W-:Y:S01]  /*b09d0*/  STL.64 [R1+0x76c8], R28 ;  /* 0x0076c81c01007387 */ /* 0x0001e20000100a00 */
[----:B------:R-:W-:Y:S01]  /*b09e0*/  IMAD.MOV.U32 R47, RZ, RZ, R0 ;  /* 0x000000ffff2f7224 */ /* 0x000fe200078e0000 */
[----:B------:R-:W-:-:S02]  /*b09f0*/  F2FP.F16.E5M2.UNPACK_B R4, R4 ;  /* 0x00000004ff04723e */ /* 0x000fc400020004ff */
[----:B------:R-:W-:Y:S02]  /*b0a00*/  F2FP.F16.E5M2.UNPACK_B R5, R5 ;  /* 0x00000005ff05723e */ /* 0x000fe400020004ff */
[----:B------:R-:W-:Y:S01]  /*b0a10*/  F2FP.F16.E5M2.UNPACK_B R6, R6 ;  /* 0x00000006ff06723e */ /* 0x000fe200020004ff */
[----:B0-----:R-:W2:Y:S04]  /*b0a20*/  LDL.LU R28, [R1+0x190] ;  /* 0x00019000011c7983 */ /* 0x001ea80000300800 */
[----:B------:R-:W2:Y:S04]  /*b0a30*/  LDL.LU R29, [R1+0x194] ;  /* 0x00019400011d7983 */ /* 0x000ea80000300800 */
[----:B------:R-:W2:Y:S04]  /*b0a40*/  LDL.LU R30, [R1+0x198] ;  /* 0x00019800011e7983 */ /* 0x000ea80000300800 */
[----:B------:R-:W2:Y:S01]  /*b0a50*/  LDL.LU R31, [R1+0x19c] ;  /* 0x00019c00011f7983 */ /* 0x000ea20000300800 */
[----:B------:R-:W-:Y:S01]  /*b0a60*/  F2FP.F16.E5M2.UNPACK_B R7, R7 ;  /* 0x00000007ff07723e */ /* 0x000fe200020004ff */
[----:B---3--:R-:W-:-:S02]  /*b0a70*/  IMAD.MOV.U32 R0, RZ, RZ, R44 ;  /* 0x000000ffff007224 */ /* 0x008fc400078e002c */
[----:B------:R-:W-:Y:S01]  /*b0a80*/  IMAD.MOV.U32 R3, RZ, RZ, R45 ;  /* 0x000000ffff037224 */ /* 0x000fe200078e002d */
[C---:B----4-:R-:W-:Y:S06]  /*b0a90*/  HMMA.16816.F32 R40, R32.reuse, R36, R40 ;  /* 0x000000242028723c */ /* 0x050fec0000001828 */
[----:B------:R-:W-:Y:S06]  /*b0aa0*/  HMMA.16816.F32 R32, R32, R44, R12 ;  /* 0x0000002c2020723c */ /* 0x000fec000000180c */
[C---:B------:R-:W-:Y:S11]  /*b0ab0*/  HMMA.16816.F32 R44, R4.reuse, R46, R56 ;  /* 0x0000002e042c723c */ /* 0x040ff60000001838 */
[----:B------:R-:W-:Y:S04]  /*b0ac0*/  STL.64 [R1+0x480], R40 ;  /* 0x0004802801007387 */ /* 0x000fe80000100a00 */
[----:B------:R0:W-:Y:S04]  /*b0ad0*/  STL.64 [R1+0x488], R42 ;  /* 0x0004882a01007387 */ /* 0x0001e80000100a00 */
[----:B0-----:R-:W3:Y:S04]  /*b0ae0*/  LDL.LU.64 R42, [R1+0x7830] ;  /* 0x00783000012a7983 */ /* 0x001ee80000300a00 */
[----:B------:R-:W4:Y:S04]  /*b0af0*/  LDL.LU.64 R40, [R1+0x7828] ;  /* 0x0078280001287983 */ /* 0x000f280000300a00 */
[----:B------:R-:W3:Y:S04]  /*b0b00*/  LDL.LU.64 R14, [R1+0x7820] ;  /* 0x00782000010e7983 */ /* 0x000ee80000300a00 */
[----:B------:R-:W3:Y:S04]  /*b0b10*/  LDL.LU.64 R12, [R1+0x7818] ;  /* 0x00781800010c7983 */ /* 0x000ee80000300a00 */
[----:B------:R0:W-:Y:S04]  /*b0b20*/  STL.64 [R1+0x450], R32 ;  /* 0x0004502001007387 */ /* 0x0001e80000100a00 */
[----:B------:R1:W-:Y:S04]  /*b0b30*/  STL.64 [R1+0x458], R34 ;  /* 0x0004582201007387 */ /* 0x0003e80000100a00 */
[----:B0-----:R-:W2:Y:S04]  /*b0b40*/  LDL.LU R32, [R1+0x1a0] ;  /* 0x0001a00001207983 */ /* 0x001ea80000300800 */
[----:B------:R-:W2:Y:S04]  /*b0b50*/  LDL.LU R33, [R1+0x1a4] ;  /* 0x0001a40001217983 */ /* 0x000ea80000300800 */
[----:B-1----:R-:W2:Y:S04]  /*b0b60*/  LDL.LU R34, [R1+0x1a8] ;  /* 0x0001a80001227983 */ /* 0x002ea80000300800 */
[----:B------:R-:W2:Y:S04]  /*b0b70*/  LDL.LU R35, [R1+0x1ac] ;  /* 0x0001ac0001237983 */ /* 0x000ea80000300800 */
[----:B------:R-:W2:Y:S04]  /*b0b80*/  LDL.LU.64 R58, [R1+0x7810] ;  /* 0x00781000013a7983 */ /* 0x000ea80000300a00 */
[----:B------:R-:W2:Y:S01]  /*b0b90*/  LDL.LU.64 R56, [R1+0x7808] ;  /* 0x0078080001387983 */ /* 0x000ea20000300a00 */
[C---:B------:R-:W-:Y:S06]  /*b0ba0*/  HMMA.16816.F32 R8, R4.reuse, R20, R8 ;  /* 0x000000140408723c */ /* 0x040fec0000001808 */
[C---:B------:R-:W-:Y:S01]  /*b0bb0*/  HMMA.16816.F32 R20, R4.reuse, R22, R24 ;  /* 0x000000160414723c */ /* 0x040fe20000001818 */
[----:B------:R-:W-:Y:S04]  /*b0bc0*/  STL.64 [R1+0x420], R44 ;  /* 0x0004202c01007387 */ /* 0x000fe80000100a00 */
[----:B------:R0:W-:Y:S04]  /*b0bd0*/  STL.64 [R1+0x428], R46 ;  /* 0x0004282e01007387 */ /* 0x0001e80000100a00 */
[----:B0-----:R-:W2:Y:S04]  /*b0be0*/  LDL.LU.64 R46, [R1+0x7800] ;  /* 0x00780000012e7983 */ /* 0x001ea80000300a00 */
[----:B------:R-:W2:Y:S04]  /*b0bf0*/  LDL.LU.64 R44, [R1+0x77f8] ;  /* 0x0077f800012c7983 */ /* 0x000ea80000300a00 */
[----:B------:R-:W-:Y:S04]  /*b0c00*/  STL.64 [R1+0x400], R8 ;  /* 0x0004000801007387 */ /* 0x000fe80000100a00 */
[----:B------:R0:W-:Y:S04]  /*b0c10*/  STL.64 [R1+0x408], R10 ;  /* 0x0004080a01007387 */ /* 0x0001e80000100a00 */
[----:B0-----:R-:W2:Y:S04]  /*b0c20*/  LDL.LU.64 R10, [R1+0x77f0] ;  /* 0x0077f000010a7983 */ /* 0x001ea80000300a00 */
[----:B------:R-:W2:Y:S04]  /*b0c30*/  LDL.LU.64 R8, [R1+0x77e8] ;  /* 0x0077e80001087983 */ /* 0x000ea80000300a00 */
[----:B------:R-:W2:Y:S04]  /*b0c40*/  LDL.LU.64 R26, [R1+0x77e0] ;  /* 0x0077e000011a7983 */ /* 0x000ea80000300a00 */
[----:B------:R-:W2:Y:S04]  /*b0c50*/  LDL.LU.64 R24, [R1+0x77d8] ;  /* 0x0077d80001187983 */ /* 0x000ea80000300a00 */
[----:B------:R-:W-:Y:S04]  /*b0c60*/  STL.64 [R1+0x3e0], R20 ;  /* 0x0003e01401007387 */ /* 0x000fe80000100a00 */
[----:B------:R0:W-:Y:S04]  /*b0c70*/  STL.64 [R1+0x3e8], R22 ;  /* 0x0003e81601007387 */ /* 0x0001e80000100a00 */
[----:B0-----:R-:W2:Y:S04]  /*b0c80*/  LDL.LU.64 R22, [R1+0x77d0] ;  /* 0x0077d00001167983 */ /* 0x001ea80000300a00 */
[----:B------:R-:W2:Y:S01]  /*b0c90*/  LDL.LU.64 R20, [R1+0x77c8] ;  /* 0x0077c80001147983 */ /* 0x000ea20000300a00 */
[C---:B----4-:R-:W-:Y:S06]  /*b0ca0*/  HMMA.16816.F32 R16, R4.reuse, R40, R16 ;  /* 0x000000280410723c */ /* 0x050fec0000001810 */
[C---:B---3--:R-:W-:Y:S06]  /*b0cb0*/  HMMA.16816.F32 R40, R4.reuse, R42, R12 ;  /* 0x0000002a0428723c */ /* 0x048fec000000180c */
[C---:B--2---:R-:W-:Y:S11]  /*b0cc0*/  HMMA.16816.F32 R56, R4.reuse, R60, R56 ;  /* 0x0000003c0438723c */ /* 0x044ff60000001838 */
[----:B------:R-:W-:Y:S04]  /*b0cd0*/  STL.64 [R1+0x3c0], R16 ;  /* 0x0003c01001007387 */ /* 0x000fe80000100a00 */
[----:B------:R0:W-:Y:S04]  /*b0ce0*/  STL.64 [R1+0x3c8], R18 ;  /* 0x0003c81201007387 */ /* 0x0001e80000100a00 */
[----:B0-----:R-:W2:Y:S04]  /*b0cf0*/  LDL.LU.64 R18, [R1+0x77c0] ;  /* 0x0077c00001127983 */ /* 0x001ea80000300a00 */
[----:B------:R-:W2:Y:S04]  /*b0d00*/  LDL.LU.64 R16, [R1+0x77b8] ;  /* 0x0077b80001107983 */ /* 0x000ea80000300a00 */
[----:B------:R-:W3:Y:S04]  /*b0d10*/  LDL.LU.64 R14, [R1+0x77b0] ;  /* 0x0077b000010e7983 */ /* 0x000ee80000300a00 */
[----:B------:R-:W3:Y:S04]  /*b0d20*/  LDL.LU.64 R12, [R1+0x77a8] ;  /* 0x0077a800010c7983 */ /* 0x000ee80000300a00 */
        /* <DEDUP_REMOVED lines=23> */
[----:B---3--:R-:W-:-:S15]  /*b0ea0*/  HMMA.16816.F32 R48, R4, R54, R48 ;  /* 0x000000360430723c */ /* 0x008fde0000001830 */
[----:B------:R-:W-:-:S08]  /*b0eb0*/  NOP ;  /* 0x0000000000007918 */ /* 0x000fd00000000000 */
[----:B------:R-:W-:Y:S04]  /*b0ec0*/  STL.64 [R1+0x320], R48 ;  /* 0x0003203001007387 */ /* 0x000fe80000100a00 */
[----:B------:R0:W-:Y:S04]  /*b0ed0*/  STL.64 [R1+0x328], R50 ;  /* 0x0003283201007387 */ /* 0x0001e80000100a00 */
[----:B0-----:R-:W3:Y:S04]  /*b0ee0*/  LDL.LU.64 R50, [R1+0x7760] ;  /* 0x0077600001327983 */ /* 0x001ee80000300a00 */
[----:B------:R-:W3:Y:S01]  /*b0ef0*/  LDL.LU.64 R48, [R1+0x7758] ;  /* 0x0077580001307983 */ /* 0x000ee20000300a00 */
[C---:B--2---:R-:W-:Y:S06]  /*b0f00*/  HMMA.16816.F32 R52, R4.reuse, R52, R56 ;  /* 0x000000340434723c */ /* 0x044fec0000001838 */
[C---:B------:R-:W-:Y:S06]  /*b0f10*/  HMMA.16816.F32 R24, R4.reuse, R46, R24 ;  /* 0x0000002e0418723c */ /* 0x040fec0000001818 */
[C---:B----4-:R-:W-:Y:S06]  /*b0f20*/  HMMA.16816.F32 R20, R4.reuse, R44, R20 ;  /* 0x0000002c0414723c */ /* 0x050fec0000001814 */
[C---:B------:R-:W-:Y:S06]  /*b0f30*/  HMMA.16816.F32 R16, R4.reuse, R42, R16 ;  /* 0x0000002a0410723c */ /* 0x040fec0000001810 */
[C---:B------:R-:W-:Y:S06]  /*b0f40*/  HMMA.16816.F32 R12, R4.reuse, R40, R12 ;  /* 0x00000028040c723c */ /* 0x040fec000000180c */
[C---:B------:R-:W-:Y:S01]  /*b0f50*/  HMMA.16816.F32 R8, R4.reuse, R38, R8 ;  /* 0x000000260408723c */ /* 0x040fe20000001808 */
[----:B------:R-:W-:Y:S04]  /*b0f60*/  STL.64 [R1+0x300], R52 ;  /* 0x0003003401007387 */ /* 0x000fe80000100a00 */
[----:B------:R-:W-:Y:S01]  /*b0f70*/  STL.64 [R1+0x308], R54 ;  /* 0x0003083601007387 */ /* 0x000fe20000100a00 */
[C---:B---3--:R-:W-:Y:S06]  /*b0f80*/  HMMA.16816.F32 R32, R4.reuse, R50, R32 ;  /* 0x000000320420723c */ /* 0x048fec0000001820 */
[----:B------:R-:W-:-:S15]  /*b0f90*/  HMMA.16816.F32 R28, R4, R48, R28 ;  /* 0x00000030041c723c */ /* 0x000fde000000181c */
[----:B------:R-:W-:-:S02]  /*b0fa0*/  NOP ;  /* 0x0000000000007918 */ /* 0x000fc40000000000 */
[----:B------:R-:W-:Y:S04]  /*b0fb0*/  STL.64 [R1+0x2e0], R32 ;  /* 0x0002e02001007387 */ /* 0x000fe80000100a00 */
[----:B------:R-:W-:Y:S04]  /*b0fc0*/  STL.64 [R1+0x2e8], R34 ;  /* 0x0002e82201007387 */ /* 0x000fe80000100a00 */
[----:B------:R-:W-:Y:S04]  /*b0fd0*/  STL.64 [R1+0x2c0], R28 ;  /* 0x0002c01c01007387 */ /* 0x000fe80000100a00 */
[----:B------:R-:W-:Y:S04]  /*b0fe0*/  STL.64 [R1+0x2c8], R30 ;  /* 0x0002c81e01007387 */ /* 0x000fe80000100a00 */
[----:B------:R0:W-:Y:S04]  /*b0ff0*/  STL.64 [R1+0x2a0], R24 ;  /* 0x0002a01801007387 */ /* 0x0001e80000100a00 */
[----:B------:R1:W-:Y:S04]  /*b1000*/  STL.64 [R1+0x2a8], R26 ;  /* 0x0002a81a01007387 */ /* 0x0003e80000100a00 */
[----:B------:R2:W-:Y:S04]  /*b1010*/  STL.64 [R1+0x280], R20 ;  /* 0x0002801401007387 */ /* 0x0005e80000100a00 */
[----:B------:R3:W-:Y:S04]  /*b1020*/  STL.64 [R1+0x288], R22 ;  /* 0x0002881601007387 */ /* 0x0007e80000100a00 */
[----:B------:R-:W-:Y:S04]  /*b1030*/  STL.64 [R1+0x260], R16 ;  /* 0x0002601001007387 */ /* 0x000fe80000100a00 */
[----:B------:R-:W-:Y:S04]  /*b1040*/  STL.64 [R1+0x268], R18 ;  /* 0x0002681201007387 */ /* 0x000fe80000100a00 */
[----:B------:R-:W-:Y:S04]  /*b1050*/  STL.64 [R1+0x76e8], R36 ;  /* 0x0076e82401007387 */ /* 0x000fe80000100a00 */
[----:B------:R4:W-:Y:S04]  /*b1060*/  STL.64 [R1+0x240], R12 ;  /* 0x0002400c01007387 */ /* 0x0009e80000100a00 */
[----:B------:R4:W-:Y:S04]  /*b1070*/  STL.64 [R1+0x248], R14 ;  /* 0x0002480e01007387 */ /* 0x0009e80000100a00 */
[----:B------:R-:W2:Y:S04]  /*b1080*/  LDL.LU R48, [R1+0x40] ;  /* 0x0000400001307983 */ /* 0x000ea80000300800 */
[----:B------:R4:W-:Y:S04]  /*b1090*/  STL.64 [R1+0x220], R8 ;  /* 0x0002200801007387 */ /* 0x0009e80000100a00 */
        /* <DEDUP_REMOVED lines=58> */
[----:B------:R-:W2:Y:S04]  /*b1440*/  LDL.LU R0, [R1+0x7750] ;  /* 0x0077500001007983 */ /* 0x000ea80000300800 */
[----:B------:R-:W3:Y:S04]  /*b1450*/  LDL.LU R3, [R1+0x774c] ;  /* 0x00774c0001037983 */ /* 0x000ee80000300800 */
[----:B------:R-:W4:Y:S04]  /*b1460*/  LDL R56, [R1+0x1a60] ;  /* 0x001a600001387983 */ /* 0x000f280000100800 */
[----:B------:R-:W4:Y:S04]  /*b1470*/  LDL R57, [R1+0x1a64] ;  /* 0x001a640001397983 */ /* 0x000f280000100800 */
[----:B------:R-:W4:Y:S04]  /*b1480*/  LDL.LU R52, [R1+0x60] ;  /* 0x0000600001347983 */ /* 0x000f280000300800 */
[----:B------:R-:W4:Y:S04]  /*b1490*/  LDL.LU R53, [R1+0x64] ;  /* 0x0000640001357983 */ /* 0x000f280000300800 */
[----:B------:R-:W4:Y:S01]  /*b14a0*/  LDL.LU R54, [R1+0x68] ;  /* 0x0000680001367983 */ /* 0x000f220000300800 */
[----:B---3--:R-:W-:Y:S01]  /*b14b0*/  HMMA.16816.F32 R8, R4, R2, R8 ;  /* 0x000000020408723c */ /* 0x008fe20000001808 */
[----:B--2---:R-:W-:-:S02]  /*b14c0*/  IMAD.MOV.U32 R55, RZ, RZ, R0 ;  /* 0x000000ffff377224 */ /* 0x004fc400078e0000 */
[----:B------:R-:W2:Y:S04]  /*b14d0*/  LDL.LU R0, [R1+0x7748] ;  /* 0x0077480001007983 */ /* 0x000ea80000300800 */
[----:B------:R-:W3:-:S15]  /*b14e0*/  LDL R60, [R1+0x1a70] ;  /* 0x001a7000013c7983 */ /* 0x000ede0000100800 */
[----:B------:R-:W-:-:S01]  /*b14f0*/  NOP ;  /* 0x0000000000007918 */ /* 0x000fc20000000000 */
[----:B------:R-:W-:Y:S04]  /*b1500*/  STL.64 [R1+0x200], R8 ;  /* 0x0002000801007387 */ /* 0x000fe80000100a00 */
[----:B------:R0:W-:Y:S04]  /*b1510*/  STL.64 [R1+0x208], R10 ;  /* 0x0002080a01007387 */ /* 0x0001e80000100a00 */
[----:B0-----:R-:W4:Y:S04]  /*b1520*/  LDL.LU.64 R10, [R1+0x7740] ;  /* 0x00774000010a7983 */ /* 0x001f280000300a00 */
[----:B------:R-:W2:Y:S04]  /*b1530*/  LDL.LU.64 R8, [R1+0x7738] ;  /* 0x0077380001087983 */ /* 0x000ea80000300a00 */
[----:B------:R-:W3:Y:S01]  /*b1540*/  LDL R61, [R1+0x1a74] ;  /* 0x001a7400013d7983 */ /* 0x000ee20000100800 */
[C---:B--2---:R-:W-:Y:S06]  /*b1550*/  HMMA.16816.F32 R40, R4.reuse, R8, R40 ;  /* 0x000000080428723c */ /* 0x044fec0000001828 */
[----:B----4-:R-:W-:-:S15]  /*b1560*/  HMMA.16816.F32 R8, R4, R10, R12 ;  /* 0x0000000a0408723c */ /* 0x010fde000000180c */
[----:B------:R-:W-:-:S02]  /*b1570*/  NOP ;  /* 0x0000000000007918 */ /* 0x000fc40000000000 */
[----:B------:R-:W-:Y:S04]  /*b1580*/  STL.64 [R1+0x1e0], R40 ;  /* 0x0001e02801007387 */ /* 0x000fe80000100a00 */
[----:B------:R0:W-:Y:S04]  /*b1590*/  STL.64 [R1+0x1e8], R42 ;  /* 0x0001e82a01007387 */ /* 0x0001e80000100a00 */
[----:B0-----:R-:W2:Y:S04]  /*b15a0*/  LDL.LU.64 R42, [R1+0x7730] ;  /* 0x00773000012a7983 */ /* 0x001ea80000300a00 */
[----:B------:R-:W2:Y:S04]  /*b15b0*/  LDL.LU.64 R40, [R1+0x7728] ;  /* 0x0077280001287983 */ /* 0x000ea80000300a00 */
[----:B------:R-:W4:Y:S04]  /*b15c0*/  LDL.LU.64 R14, [R1+0x7720] ;  /* 0x00772000010e7983 */ /* 0x000f280000300a00 */
[----:B------:R-:W3:Y:S04]  /*b15d0*/  LDL.LU.64 R12, [R1+0x7718] ;  /* 0x00771800010c7983 */ /* 0x000ee80000300a00 */
[----:B------:R0:W-:Y:S04]  /*b15e0*/  STL.64 [R1+0x1c0], R8 ;  /* 0x0001c00801007387 */ /* 0x0001e80000100a00 */
[----:B------:R1:W-:Y:S04]  /*b15f0*/  STL.64 [R1+0x1c8], R10 ;  /* 0x0001c80a01007387 */ /* 0x0003e80000100a00 */
[----:B0-----:R-:W2:Y:S04]  /*b1600*/  LDL.LU R8, [R1+0x70] ;  /* 0x0000700001087983 */ /* 0x001ea80000300800 */
[----:B------:R-:W2:Y:S04]  /*b1610*/  LDL.LU R9, [R1+0x74] ;  /* 0x0000740001097983 */ /* 0x000ea80000300800 */
[----:B-1----:R-:W2:Y:S01]  /*b1620*/  LDL.LU R10, [R1+0x78] ;  /* 0x00007800010a7983 */ /* 0x002ea20000300800 */
[----:B------:R-:W-:-:S03]  /*b1630*/  IMAD.MOV.U32 R11, RZ, RZ, R0 ;  /* 0x000000ffff0b7224 */ /* 0x000fc600078e0000 */
        /* <DEDUP_REMOVED lines=26> */
[----:B0-----:R-:W2:Y:S04]  /*b17e0*/  LDL.LU R16, [R1+0x90] ;  /* 0x0000900001107983 */ /* 0x001ea80000300800 */
[----:B------:R-:W2:Y:S04]  /*b17f0*/  LDL.LU R17, [R1+0x94] ;  /* 0x0000940001117983 */ /* 0x000ea80000300800 */
[----:B-1----:R-:W2:Y:S01]  /*b1800*/  LDL.LU R18, [R1+0x98] ;  /* 0x0000980001127983 */ /* 0x002ea20000300800 */
[C---:B---3--:R-:W-:Y:S06]  /*b1810*/  HMMA.16816.F32 R28, R4.reuse, R20, R28 ;  /* 0x00000014041c723c */ /* 0x048fec000000181c */
[----:B----4-:R-:W-:-:S15]  /*b1820*/  HMMA.16816.F32 R20, R4, R22, R24 ;  /* 0x000000160414723c */ /* 0x010fde0000001818 */
[----:B------:R-:W-:-:S02]  /*b1830*/  NOP ;  /* 0x0000000000007918 */ /* 0x000fc40000000000 */
[----:B------:R-:W-:Y:S04]  /*b1840*/  STL.64 [R1+0x120], R28 ;  /* 0x0001201c01007387 */ /* 0x000fe80000100a00 */
[----:B------:R0:W-:Y:S04]  /*b1850*/  STL.64 [R1+0x128], R30 ;  /* 0x0001281e01007387 */ /* 0x0001e80000100a00 */
[----:B0-----:R-:W3:Y:S04]  /*b1860*/  LDL.LU.64 R30, [R1+0x76d0] ;  /* 0x0076d000011e7983 */ /* 0x001ee80000300a00 */
[----:B------:R-:W4:Y:S04]  /*b1870*/  LDL.LU.64 R28, [R1+0x76c8] ;  /* 0x0076c800011c7983 */ /* 0x000f280000300a00 */
[----:B------:R-:W3:Y:S04]  /*b1880*/  LDL.LU.64 R26, [R1+0x76c0] ;  /* 0x0076c000011a7983 */ /* 0x000ee80000300a00 */
[----:B------:R-:W2:Y:S01]  /*b1890*/  LDL.LU.64 R24, [R1+0x76b8] ;  /* 0x0076b80001187983 */ /* 0x000ea20000300a00 */
[----:B------:R-:W-:Y:S01]  /*b18a0*/  IMAD.MOV.U32 R19, RZ, RZ, R0 ;  /* 0x000000ffff137224 */ /* 0x000fe200078e0000 */
[----:B------:R-:W-:Y:S01]  /*b18b0*/  F2FP.F16.E5M2.UNPACK_B R2, R56 ;  /* 0x00000038ff02723e */ /* 0x000fe200020004ff */
[----:B------:R-:W-:-:S02]  /*b18c0*/  IMAD R32, R32, 0x100, R44 ;  /* 0x0000010020207824 */ /* 0x000fc400078e022c */
[----:B------:R-:W-:Y:S02]  /*b18d0*/  IMAD R33, R33, 0x100, R45 ;  /* 0x0000010021217824 */ /* 0x000fe400078e022d */
[----:B------:R-:W-:Y:S02]  /*b18e0*/  IMAD R34, R34, 0x100, R46 ;  /* 0x0000010022227824 */ /* 0x000fe400078e022e */
[----:B------:R-:W-:Y:S01]  /*b18f0*/  IMAD R35, R35, 0x100, R47 ;  /* 0x0000010023237824 */ /* 0x000fe200078e022f */
[C---:B--2---:R-:W-:Y:S06]  /*b1900*/  HMMA.16816.F32 R16, R4.reuse, R24, R16 ;  /* 0x000000180410723c */ /* 0x044fec0000001810 */
[C---:B----4-:R-:W-:Y:S06]  /*b1910*/  HMMA.16816.F32 R8, R4.reuse, R28, R8 ;  /* 0x0000001c0408723c */ /* 0x050fec0000001808 */
[----:B---3--:R-:W-:Y:S11]  /*b1920*/  HMMA.16816.F32 R12, R4, R26, R12 ;  /* 0x0000001a040c723c */ /* 0x008ff6000000180c */
[----:B------:R-:W-:Y:S01]  /*b1930*/  STL.64 [R1+0xe0], R16 ;  /* 0x0000e01001007387 */ /* 0x000fe20000100a00 */
[----:B------:R-:W-:-:S03]  /*b1940*/  IMAD.MOV.U32 R0, RZ, RZ, R19 ;  /* 0x000000ffff007224 */ /* 0x000fc600078e0013 */
[----:B------:R-:W-:Y:S04]  /*b1950*/  STL.64 [R1+0x100], R20 ;  /* 0x0001001401007387 */ /* 0x000fe80000100a00 */
[----:B------:R-:W-:Y:S04]  /*b1960*/  STL.64 [R1+0x108], R22 ;  /* 0x0001081601007387 */ /* 0x000fe80000100a00 */
[----:B------:R-:W-:Y:S04]  /*b1970*/  STL [R1+0xe8], R18 ;  /* 0x0000e81201007387 */ /* 0x000fe80000100800 */
[----:B------:R0:W-:Y:S04]  /*b1980*/  STL [R1+0x6f18], R0 ;  /* 0x006f180001007387 */ /* 0x0001e80000100800 */
[----:B------:R-:W-:Y:S04]  /*b1990*/  STL.64 [R1+0xa0], R8 ;  /* 0x0000a00801007387 */ /* 0x000fe80000100a00 */
[----:B------:R-:W-:Y:S04]  /*b19a0*/  STL.64 [R1+0xc0], R12 ;  /* 0x0000c00c01007387 */ /* 0x000fe80000100a00 */
[----:B------:R-:W-:Y:S04]  /*b19b0*/  STL.64 [R1+0xc8], R14 ;  /* 0x0000c80e01007387 */ /* 0x000fe80000100a00 */
[----:B------:R1:W-:Y:S01]  /*b19c0*/  STL [R1+0xa8], R10 ;  /* 0x0000a80a01007387 */ /* 0x0003e20000100800 */
[----:B0-----:R-:W-:-:S02]  /*b19d0*/  IMAD.MOV.U32 R0, RZ, RZ, R11 ;  /* 0x000000ffff007224 */ /* 0x001fc400078e000b */
[----:B-1----:R-:W-:Y:S03]  /*b19e0*/  HMMA.16816.F32 R8, R4, R30, R40 ;  /* 0x0000001e0408723c */ /* 0x002fe60000001828 */
[----:B------:R-:W-:-:S15]  /*b19f0*/  STL [R1+0x6f60], R0 ;  /* 0x006f600001007387 */ /* 0x000fde0000100800 */
[----:B------:R-:W-:-:S05]  /*b1a00*/  NOP ;  /* 0x0000000000007918 */ /* 0x000fca0000000000 */
[----:B------:R-:W-:Y:S04]  /*b1a10*/  STL.64 [R1+0x80], R8 ;  /* 0x0000800801007387 */ /* 0x000fe80000100a00 */
[----:B------:R0:W-:Y:S02]  /*b1a20*/  STL.64 [R1+0x88], R10 ;  /* 0x0000880a01007387 */ /* 0x0001e40000100a00 */
[C---:B0-----:R-:W-:Y:S06]  /*b1a30*/  HMMA.16816.F32 R8, R4.reuse, R36, R48 ;  /* 0x000000240408723c */ /* 0x041fec0000001830 */
[----:B------:R-:W-:Y:S01]  /*b1a40*/  HMMA.16816.F32 R4, R4, R58, R52 ;  /* 0x0000003a0404723c */ /* 0x000fe20000001834 */
[----:B------:R-:W-:-:S02]  /*b1a50*/  F2FP.F16.E5M2.UNPACK_B R0, R57 ;  /* 0x00000039ff00723e */ /* 0x000fc400020004ff */
[----:B------:R-:W-:Y:S02]  /*b1a60*/  F2FP.F16.E5M2.UNPACK_B R36, R60 ;  /* 0x0000003cff24723e */ /* 0x000fe400020004ff */
[----:B------:R-:W-:-:S12]  /*b1a70*/  F2FP.F16.E5M2.UNPACK_B R37, R61 ;  /* 0x0000003dff25723e */ /* 0x000fd800020004ff */
[----:B------:R0:W-:Y:S04]  /*b1a80*/  STL.64 [R1+0x50], R8 ;  /* 0x0000500801007387 */ /* 0x0001e80000100a00 */
[----:B------:R1:W-:Y:S04]  /*b1a90*/  STL.64 [R1+0x58], R10 ;  /* 0x0000580a01007387 */ /* 0x0003e80000100a00 */
[----:B------:R-:W-:Y:S04]  /*b1aa0*/  STL [R1+0x28], R2 ;  /* 0x0000280201007387 */ /* 0x000fe80000100800 */
[----:B------:R-:W-:Y:S04]  /*b1ab0*/  STL.64 [R1+0x40], R4 ;  /* 0x0000400401007387 */ /* 0x000fe80000100a00 */
[----:B------:R-:W-:Y:S04]  /*b1ac0*/  STL.64 [R1+0x48], R6 ;  /* 0x0000480601007387 */ /* 0x000fe80000100a00 */
[----:B------:R-:W-:Y:S04]  /*b1ad0*/  STL [R1+0x2c], R0 ;  /* 0x00002c0001007387 */ /* 0x000fe80000100800 */
[----:B------:R-:W2:Y:S04]  /*b1ae0*/  LDL.LU R44, [R1+0x6c0] ;  /* 0x0006c000012c7983 */ /* 0x000ea80000300800 */
[----:B------:R-:W2:Y:S04]  /*b1af0*/  LDL.LU R45, [R1+0x6c4] ;  /* 0x0006c400012d7983 */ /* 0x000ea80000300800 */
[----:B------:R-:W-:Y:S04]  /*b1b00*/  STL [R1+0x18], R36 ;  /* 0x0000182401007387 */ /* 0x000fe80000100800 */
[----:B------:R-:W3:Y:S04]  /*b1b10*/  LDL.LU R46, [R1+0x6c8] ;  /* 0x0006c800012e7983 */ /* 0x000ee80000300800 */
[----:B------:R-:W-:Y:S04]  /*b1b20*/  STL [R1+0x1c], R37 ;  /* 0x00001c2501007387 */ /* 0x000fe80000100800 */
[----:B------:R-:W3:Y:S04]  /*b1b30*/  LDL.LU R47, [R1+0x6cc] ;  /* 0x0006cc00012f7983 */ /* 0x000ee80000300800 */
[----:B---3--:R3:W-:Y:S04]  /*b1b40*/  STL.64 [R1+0x76a0], R46 ;  /* 0x0076a02e01007387 */ /* 0x0087e80000100a00 */
[----:B--2---:R-:W-:Y:S04]  /*b1b50*/  STL.64 [R1+0x7698], R44 ;  /* 0x0076982c01007387 */ /* 0x004fe80000100a00 */
[----:B0-----:R-:W2:Y:S04]  /*b1b60*/  LDL.LU R8, [R1+0x630] ;  /* 0x0006300001087983 */ /* 0x001ea80000300800 */
[----:B------:R-:W2:Y:S04]  /*b1b70*/  LDL.LU R9, [R1+0x634] ;  /* 0x0006340001097983 */ /* 0x000ea80000300800 */
[----:B-1----:R-:W4:Y:S04]  /*b1b80*/  LDL.LU R10, [R1+0x638] ;  /* 0x00063800010a7983 */ /* 0x002f280000300800 */
        /* <DEDUP_REMOVED lines=48> */
[----:B------:R-:W-:Y:S01]  /*b1e90*/  IMAD.MOV.U32 R47, RZ, RZ, R0 ;  /* 0x000000ffff2f7224 */ /* 0x000fe200078e0000 */
        /* <DEDUP_REMOVED lines=9> */
[----:B------:R-:W2:Y:S01]  /*b1f30*/  LDL R51, [R1+0x1b04] ;  /* 0x001b040001337983 */ /* 0x000ea20000100800 */
[----:B---3--:R-:W-:Y:S03]  /*b1f40*/  HMMA.16816.F32 R44, R32, R46, R8 ;  /* 0x0000002e202c723c */ /* 0x008fe60000001808 */
[----:B------:R-:W3:Y:S04]  /*b1f50*/  LDL.LU.64 R10, [R1+0x76b0] ;  /* 0x0076b000010a7983 */ /* 0x000ee80000300a00 */
[----:B------:R-:W3:-:S15]  /*b1f60*/  LDL.LU.64 R8, [R1+0x76a8] ;  /* 0x0076a80001087983 */ /* 0x000ede0000300a00 */
[----:B------:R-:W-:-:S01]  /*b1f70*/  NOP ;  /* 0x0000000000007918 */ /* 0x000fc20000000000 */
[----:B------:R-:W-:Y:S04]  /*b1f80*/  STL.64 [R1+0x70], R44 ;  /* 0x0000702c01007387 */ /* 0x000fe80000100a00 */
[----:B------:R0:W-:Y:S01]  /*b1f90*/  STL [R1+0x78], R46 ;  /* 0x0000782e01007387 */ /* 0x0001e20000100800 */
[----:B------:R-:W-:-:S03]  /*b1fa0*/  IMAD.MOV.U32 R0, RZ, RZ, R47 ;  /* 0x000000ffff007224 */ /* 0x000fc600078e002f */
[----:B0-----:R-:W3:Y:S04]  /*b1fb0*/  LDL.LU.64 R46, [R1+0x76a0] ;  /* 0x0076a000012e7983 */ /* 0x001ee80000300a00 */
[----:B------:R-:W3:Y:S01]  /*b1fc0*/  LDL.LU.64 R44, [R1+0x7698] ;  /* 0x00769800012c7983 */ /* 0x000ee20000300a00 */
[----:B----4-:R-:W-:Y:S02]  /*b1fd0*/  F2FP.F16.E5M2.UNPACK_B R2, R2 ;  /* 0x00000002ff02723e */ /* 0x010fe400020004ff */
[----:B--2---:R-:W-:Y:S01]  /*b1fe0*/  F2FP.F16.E5M2.UNPACK_B R3, R3 ;  /* 0x00000003ff03723e */ /* 0x004fe200020004ff */
[C---:B------:R-:W-:Y:S06]  /*b1ff0*/  HMMA.16816.F32 R4, R32.reuse, R36, R4 ;  /* 0x000000242004723c */ /* 0x040fec0000001804 */
[----:B------:R-:W-:Y:S01]  /*b2000*/  HMMA.16816.F32 R28, R32, R2, R28 ;  /* 0x00000002201c723c */ /* 0x000fe2000000181c */
[----:B------:R-:W-:-:S15]  /*b2010*/  STL [R1+0x7058], R0 ;  /* 0x0070580001007387 */ /* 0x000fde0000100800 */
[----:B------:R-:W-:-:S01]  /*b2020*/  NOP ;  /* 0x0000000000007918 */ /* 0x000fc20000000000 */
[----:B------:R0:W-:Y:S04]  /*b2030*/  STL.64 [R1+0x90], R4 ;  /* 0x0000900401007387 */ /* 0x0001e80000100a00 */
[----:B------:R-:W-:Y:S04]  /*b2040*/  STL.64 [R1+0x98], R6 ;  /* 0x0000980601007387 */ /* 0x000fe80000100a00 */
[----:B------:R-:W-:Y:S04]  /*b2050*/  STL [R1+0x10], R2 ;  /* 0x0000100201007387 */ /* 0x000fe80000100800 */
[----:B------:R-:W-:Y:S01]  /*b2060*/  STL [R1+0x14], R3 ;  /* 0x0000140301007387 */ /* 0x000fe20000100800 */
[----:B0-----:R-:W-:-:S02]  /*b2070*/  F2FP.F16.E5M2.UNPACK_B R4, R38 ;  /* 0x00000026ff04723e */ /* 0x001fc400020004ff */
[----:B------:R-:W-:-:S03]  /*b2080*/  F2FP.F16.E5M2.UNPACK_B R5, R39 ;  /* 0x00000027ff05723e */ /* 0x000fc600020004ff */
        /* <DEDUP_REMOVED lines=11> */
[----:B0-----:R-:W-:Y:S01]  /*b2140*/  HMMA.16816.F32 R4, R32, R2, R20 ;  /* 0x000000022004723c */ /* 0x001fe20000001814 */
[----:B------:R-:W-:Y:S02]  /*b2150*/  F2FP.F16.E5M2.UNPACK_B R60, R60 ;  /* 0x0000003cff3c723e */ /* 0x000fe400020004ff */
[----:B------:R-:W-:-:S03]  /*b2160*/  F2FP.F16.E5M2.UNPACK_B R61, R61 ;  /* 0x0000003dff3d723e */ /* 0x000fc600020004ff */
[----:B------:R-:W-:-:S15]  /*b2170*/  STL [R1+0x4], R3 ;  /* 0x0000040301007387 */ /* 0x000fde0000100800 */
[----:B------:R-:W-:-:S02]  /*b2180*/  NOP ;  /* 0x0000000000007918 */ /* 0x000fc40000000000 */
[----:B------:R-:W-:Y:S04]  /*b2190*/  STL.64 [R1+0xf0], R4 ;  /* 0x0000f00401007387 */ /* 0x000fe80000100a00 */
[----:B------:R0:W-:Y:S02]  /*b21a0*/  STL.64 [R1+0xf8], R6 ;  /* 0x0000f80601007387 */ /* 0x0001e40000100a00 */
[----:B0-----:R-:W-:Y:S01]  /*b21b0*/  HMMA.16816.F32 R4, R32, R60, R16 ;  /* 0x0000003c2004723c */ /* 0x001fe20000001810 */
[----:B------:R-:W-:Y:S02]  /*b21c0*/  F2FP.F16.E5M2.UNPACK_B R58, R58 ;  /* 0x0000003aff3a723e */ /* 0x000fe400020004ff */
[----:B------:R-:W-:Y:S02]  /*b21d0*/  F2FP.F16.E5M2.UNPACK_B R59, R59 ;  /* 0x0000003bff3b723e */ /* 0x000fe400020004ff */
[----:B------:R-:W-:-:S15]  /*b21e0*/  F2FP.F16.E5M2.UNPACK_B R56, R56 ;  /* 0x00000038ff38723e */ /* 0x000fde00020004ff */
[----:B------:R-:W-:-:S03]  /*b21f0*/  NOP ;  /* 0x0000000000007918 */ /* 0x000fc60000000000 */
        /* <DEDUP_REMOVED lines=8> */
[----:B------:R3:W-:Y:S04]  /*b2280*/  STL.64 [R1+0x138], R6 ;  /* 0x0001380601007387 */ /* 0x0007e80000100a00 */
[----:B------:R-:W-:Y:S04]  /*b2290*/  STL.64 [R1+0x75f8], R58 ;  /* 0x0075f83a01007387 */ /* 0x000fe80000100a00 */
[----:B------:R-:W-:Y:S01]  /*b22a0*/  STL.64 [R1+0x75f0], R56 ;  /* 0x0075f03801007387 */ /* 0x000fe20000100a00 */
[----:B------:R-:W-:-:S02]  /*b22b0*/  F2FP.F16.E5M2.UNPACK_B R52, R52 ;  /* 0x00000034ff34723e */ /* 0x000fc400020004ff */
[----:B------:R-:W-:Y:S01]  /*b22c0*/  F2FP.F16.E5M2.UNPACK_B R53, R53 ;  /* 0x00000035ff35723e */ /* 0x000fe200020004ff */
[----:B---3--:R-:W-:-:S15]  /*b22d0*/  HMMA.16816.F32 R4, R32, R56, R8 ;  /* 0x000000382004723c */ /* 0x008fde0000001808 */
[----:B------:R-:W-:-:S08]  /*b22e0*/  NOP ;  /* 0x0000000000007918 */ /* 0x000fd00000000000 */
        /* <DEDUP_REMOVED lines=22> */
[----:B------:R-:W2:Y:S04]  /*b2450*/  LDL R48, [R1+0x1b10] ;  /* 0x001b100001307983 */ /* 0x000ea80000100800 */
[----:B------:R-:W3:Y:S04]  /*b2460*/  LDL R49, [R1+0x1b14] ;  /* 0x001b140001317983 */ /* 0x000ee80000100800 */
[----:B------:R-:W4:Y:S04]  /*b2470*/  LDL.LU R56, [R1+0x720] ;  /* 0x0007200001387983 */ /* 0x000f280000300800 */
[----:B------:R-:W4:Y:S04]  /*b2480*/  LDL.LU R57, [R1+0x724] ;  /* 0x0007240001397983 */ /* 0x000f280000300800 */
[----:B------:R-:W4:Y:S04]  /*b2490*/  LDL.LU R58, [R1+0x728] ;  /* 0x00072800013a7983 */ /* 0x000f280000300800 */
[----:B------:R-:W4:Y:S04]  /*b24a0*/  LDL.LU R59, [R1+0x72c] ;  /* 0x00072c00013b7983 */ /* 0x000f280000300800 */
[----:B------:R-:W4:Y:S04]  /*b24b0*/  LDL R46, [R1+0x1b20] ;  /* 0x001b2000012e7983 */ /* 0x000f280000100800 */
[----:B------:R-:W4:Y:S04]  /*b24c0*/  LDL R47, [R1+0x1b24] ;  /* 0x001b2400012f7983 */ /* 0x000f280000100800 */
[----:B------:R-:W4:Y:S04]  /*b24d0*/  LDL R44, [R1+0x1b30] ;  /* 0x001b3000012c7983 */ /* 0x000f280000100800 */
[----:B------:R-:W4:Y:S04]  /*b24e0*/  LDL R45, [R1+0x1b34] ;  /* 0x001b3400012d7983 */ /* 0x000f280000100800 */
        /* <DEDUP_REMOVED lines=19> */
[----:B------:R-:W4:Y:S01]  /*b2620*/  LDL.LU R15, [R1+0x8cc] ;  /* 0x0008cc00010f7983 */ /* 0x000f220000300800 */
[----:B------:R-:W-:-:S02]  /*b2630*/  F2FP.F16.E5M2.UNPACK_B R50, R50 ;  /* 0x00000032ff32723e */ /* 0x000fc400020004ff */
[----:B------:R-:W-:Y:S01]  /*b2640*/  F2FP.F16.E5M2.UNPACK_B R51, R51 ;  /* 0x00000033ff33723e */ /* 0x000fe200020004ff */
[----:B------:R-:W4:Y:S04]  /*b2650*/  LDL R8, [R1+0x1b80] ;  /* 0x001b800001087983 */ /* 0x000f280000100800 */
[----:B------:R-:W4:Y:S04]  /*b2660*/  LDL R9, [R1+0x1b84] ;  /* 0x001b840001097983 */ /* 0x000f280000100800 */
[----:B------:R-:W-:Y:S04]  /*b2670*/  STL.64 [R1+0x75d8], R54 ;  /* 0x0075d83601007387 */ /* 0x000fe80000100a00 */
[----:B------:R4:W-:Y:S01]  /*b2680*/  STL.64 [R1+0x75d0], R52 ;  /* 0x0075d03401007387 */ /* 0x0009e20000100a00 */
[----:B--2---:R-:W-:-:S02]  /*b2690*/  F2FP.F16.E5M2.UNPACK_B R48, R48 ;  /* 0x00000030ff30723e */ /* 0x004fc400020004ff */
[----:B---3--:R-:W-:Y:S01]  /*b26a0*/  F2FP.F16.E5M2.UNPACK_B R49, R49 ;  /* 0x00000031ff31723e */ /* 0x008fe200020004ff */
[C---:B----4-:R-:W-:Y:S06]  /*b26b0*/  HMMA.16816.F32 R52, R32.reuse, R50, R56 ;  /* 0x000000322034723c */ /* 0x050fec0000001838 */
[----:B------:R-:W-:Y:S01]  /*b26c0*/  HMMA.16816.F32 R4, R32, R48, R4 ;  /* 0x000000302004723c */ /* 0x000fe20000001804 */
[----:B------:R-:W-:Y:S02]  /*b26d0*/  F2FP.F16.E5M2.UNPACK_B R46, R46 ;  /* 0x0000002eff2e723e */ /* 0x000fe400020004ff */
[----:B------:R-:W-:-:S14]  /*b26e0*/  F2FP.F16.E5M2.UNPACK_B R47, R47 ;  /* 0x0000002fff2f723e */ /* 0x000fdc00020004ff */
[----:B------:R-:W-:Y:S04]  /*b26f0*/  STL.64 [R1+0x1b0], R52 ;  /* 0x0001b03401007387 */ /* 0x000fe80000100a00 */
[----:B------:R-:W-:Y:S04]  /*b2700*/  STL.64 [R1+0x1b8], R54 ;  /* 0x0001b83601007387 */ /* 0x000fe80000100a00 */
[----:B------:R-:W-:Y:S04]  /*b2710*/  STL.64 [R1+0x75b8], R50 ;  /* 0x0075b83201007387 */ /* 0x000fe80000100a00 */
[----:B------:R-:W-:Y:S04]  /*b2720*/  STL.64 [R1+0x75b0], R48 ;  /* 0x0075b03001007387 */ /* 0x000fe80000100a00 */
[----:B------:R-:W-:Y:S04]  /*b2730*/  STL.64 [R1+0x1d0], R4 ;  /* 0x0001d00401007387 */ /* 0x000fe80000100a00 */
[----:B------:R0:W-:Y:S02]  /*b2740*/  STL.64 [R1+0x1d8], R6 ;  /* 0x0001d80601007387 */ /* 0x0001e40000100a00 */
[----:B0-----:R-:W-:Y:S01]  /*b2750*/  HMMA.16816.F32 R4, R32, R46, R28 ;  /* 0x0000002e2004723c */ /* 0x001fe2000000181c */
[----:B------:R-:W-:-:S02]  /*b2760*/  F2FP.F16.E5M2.UNPACK_B R44, R44 ;  /* 0x0000002cff2c723e */ /* 0x000fc400020004ff */
[----:B------:R-:W-:Y:S02]  /*b2770*/  F2FP.F16.E5M2.UNPACK_B R45, R45 ;  /* 0x0000002dff2d723e */ /* 0x000fe400020004ff */
[----:B------:R-:W-:-:S15]  /*b2780*/  F2FP.F16.E5M2.UNPACK_B R42, R42 ;  /* 0x0000002aff2a723e */ /* 0x000fde00020004ff */
[----:B------:R-:W-:-:S03]  /*b2790*/  NOP ;  /* 0x0000000000007918 */ /* 0x000fc60000000000 */
[----:B------:R-:W-:Y:S04]  /*b27a0*/  STL.64 [R1+0x1f0], R4 ;  /* 0x0001f00401007387 */ /* 0x000fe80000100a00 */
[----:B------:R0:W-:Y:S02]  /*b27b0*/  STL.64 [R1+0x1f8], R6 ;  /* 0x0001f80601007387 */ /* 0x0001e40000100a00 */
[----:B0-----:R-:W-:Y:S01]  /*b27c0*/  HMMA.16816.F32 R4, R32, R44, R24 ;  /* 0x0000002c2004723c */ /* 0x001fe20000001818 */
[----:B------:R-:W-:Y:S01]  /*b27d0*/  F2FP.F16.E5M2.UNPACK_B R43, R43 ;  /* 0x0000002bff2b723e */ /* 0x000fe200020004ff */
[----:B------:R-:W-:Y:S04]  /*b27e0*/  STL.64 [R1+0x75c8], R46 ;  /* 0x0075c82e01007387 */ /* 0x000fe80000100a00 */
[----:B------:R-:W-:-:S15]  /*b27f0*/  STL.64 [R1+0x75c0], R44 ;  /* 0x0075c02c01007387 */ /* 0x000fde0000100a00 */
        /* <DEDUP_REMOVED lines=17> */
[----:B0-----:R-:W-:Y:S06]  /*b2910*/  HMMA.16816.F32 R4, R32, R38, R12 ;  /* 0x000000262004723c */ /* 0x001fec000000180c */
[----:B------:R-:W-:-:S15]  /*b2920*/  STL.64 [R1+0x7680], R38 ;  /* 0x0076802601007387 */ /* 0x000fde0000100a00 */
[----:B------:R-:W-:-:S02]  /*b2930*/  NOP ;  /* 0x0000000000007918 */ /* 0x000fc40000000000 */
[----:B------:R0:W-:Y:S04]  /*b2940*/  STL.64 [R1+0x270], R4 ;  /* 0x0002700401007387 */ /* 0x0001e80000100a00 */
[----:B------:R1:W-:Y:S04]  /*b2950*/  STL.64 [R1+0x278], R6 ;  /* 0x0002780601007387 */ /* 0x0003e80000100a00 */
[----:B0-----:R-:W2:Y:S04]  /*b2960*/  LDL.LU R4, [R1+0xb60] ;  /* 0x000b600001047983 */ /* 0x001ea80000300800 */
[----:B------:R-:W2:Y:S04]  /*b2970*/  LDL.LU R5, [R1+0xb64] ;  /* 0x000b640001057983 */ /* 0x000ea80000300800 */
[----:B-1----:R-:W3:Y:S04]  /*b2980*/  LDL.LU R6, [R1+0xb68] ;  /* 0x000b680001067983 */ /* 0x002ee80000300800 */
        /* <DEDUP_REMOVED lines=55> */
[----:B--2---:R-:W-:-:S15]  /*b2d00*/  HMMA.16816.F32 R4, R32, R2, R4 ;  /* 0x000000022004723c */ /* 0x004fde0000001804 */
[----:B------:R-:W-:-:S08]  /*b2d10*/  NOP ;  /* 0x0000000000007918 */ /* 0x000fd00000000000 */
[----:B------:R-:W-:Y:S04]  /*b2d20*/  STL.64 [R1+0x290], R4 ;  /* 0x0002900401007387 */ /* 0x000fe80000100a00 */
[----:B------:R0:W-:Y:S04]  /*b2d30*/  STL.64 [R1+0x298], R6 ;  /* 0x0002980601007387 */ /* 0x0001e80000100a00 */
[----:B0-----:R-:W2:Y:S04]  /*b2d40*/  LDL.LU.64 R6, [R1+0x7690] ;  /* 0x0076900001067983 */ /* 0x001ea80000300a00 */
[----:B------:R-:W2:Y:S01]  /*b2d50*/  LDL.LU.64 R4, [R1+0x7688] ;  /* 0x0076880001047983 */ /* 0x000ea20000300a00 */
[----:B----4-:R-:W-:Y:S01]  /*b2d60*/  HMMA.16816.F32 R36, R32, R8, R36 ;  /* 0x000000082024723c */ /* 0x010fe20000001824 */
[----:B---3--:R-:W-:-:S02]  /*b2d70*/  F2FP.F16.E5M2.UNPACK_B R10, R10 ;  /* 0x0000000aff0a723e */ /* 0x008fc400020004ff */
[----:B------:R-:W-:Y:S02]  /*b2d80*/  F2FP.F16.E5M2.UNPACK_B R11, R11 ;  /* 0x0000000bff0b723e */ /* 0x000fe400020004ff */
[----:B------:R-:W-:Y:S02]  /*b2d90*/  F2FP.F16.E5M2.UNPACK_B R12, R12 ;  /* 0x0000000cff0c723e */ /* 0x000fe400020004ff */
[----:B------:R-:W-:-:S03]  /*b2da0*/  F2FP.F16.E5M2.UNPACK_B R13, R13 ;  /* 0x0000000dff0d723e */ /* 0x000fc600020004ff */
[----:B------:R-:W-:-:S13]  /*b2db0*/  HMMA.16816.F32 R40, R32, R10, R40 ;  /* 0x0000000a2028723c */ /* 0x000fda0000001828 */
[----:B------:R-:W-:Y:S04]  /*b2dc0*/  STL.64 [R1+0x2b0], R36 ;  /* 0x0002b02401007387 */ /* 0x000fe80000100a00 */
[----:B------:R0:W-:Y:S04]  /*b2dd0*/  STL.64 [R1+0x2b8], R38 ;  /* 0x0002b82601007387 */ /* 0x0001e80000100a00 */
[----:B0-----:R-:W3:Y:S04]  /*b2de0*/  LDL.LU.64 R38, [R1+0x7680] ;  /* 0x0076800001267983 */ /* 0x001ee80000300a00 */
[----:B------:R-:W-:Y:S04]  /*b2df0*/  STL.64 [R1+0x7608], R10 ;  /* 0x0076080a01007387 */ /* 0x000fe80000100a00 */
[----:B------:R0:W-:Y:S02]  /*b2e00*/  STL.64 [R1+0x7600], R8 ;  /* 0x0076000801007387 */ /* 0x0001e40000100a00 */
[----:B0-----:R-:W-:Y:S01]  /*b2e10*/  HMMA.16816.F32 R8, R32, R12, R44 ;  /* 0x0000000c2008723c */ /* 0x001fe2000000182c */
[----:B------:R-:W-:-:S02]  /*b2e20*/  F2FP.F16.E5M2.UNPACK_B R14, R14 ;  /* 0x0000000eff0e723e */ /* 0x000fc400020004ff */
[----:B------:R-:W-:Y:S01]  /*b2e30*/  F2FP.F16.E5M2.UNPACK_B R15, R15 ;  /* 0x0000000fff0f723e */ /* 0x000fe200020004ff */
[----:B------:R-:W-:Y:S04]  /*b2e40*/  STL.64 [R1+0x2d0], R40 ;  /* 0x0002d02801007387 */ /* 0x000fe80000100a00 */
[----:B------:R-:W-:-:S15]  /*b2e50*/  STL.64 [R1+0x2d8], R42 ;  /* 0x0002d82a01007387 */ /* 0x000fde0000100a00 */
[----:B------:R-:W-:Y:S04]  /*b2e60*/  STL.64 [R1+0x2f0], R8 ;  /* 0x0002f00801007387 */ /* 0x000fe80000100a00 */
[----:B------:R0:W-:Y:S02]  /*b2e70*/  STL.64 [R1+0x2f8], R10 ;  /* 0x0002f80a01007387 */ /* 0x0001e40000100a00 */
[----:B0-----:R-:W-:Y:S01]  /*b2e80*/  HMMA.16816.F32 R8, R32, R14, R48 ;  /* 0x0000000e2008723c */ /* 0x001fe20000001830 */
[----:B------:R-:W-:Y:S02]  /*b2e90*/  F2FP.F16.E5M2.UNPACK_B R16, R16 ;  /* 0x00000010ff10723e */ /* 0x000fe400020004ff */
[----:B------:R-:W-:-:S03]  /*b2ea0*/  F2FP.F16.E5M2.UNPACK_B R17, R17 ;  /* 0x00000011ff11723e */ /* 0x000fc600020004ff */
[----:B------:R-:W-:Y:S04]  /*b2eb0*/  STL.64 [R1+0x7598], R14 ;  /* 0x0075980e01007387 */ /* 0x000fe80000100a00 */
[----:B------:R-:W-:-:S13]  /*b2ec0*/  STL.64 [R1+0x7590], R12 ;  /* 0x0075900c01007387 */ /* 0x000fda0000100a00 */
[----:B------:R-:W-:Y:S04]  /*b2ed0*/  STL.64 [R1+0x310], R8 ;  /* 0x0003100801007387 */ /* 0x000fe80000100a00 */
[----:B------:R0:W-:Y:S02]  /*b2ee0*/  STL.64 [R1+0x318], R10 ;  /* 0x0003180a01007387 */ /* 0x0001e40000100a00 */
[----:B0-----:R-:W-:Y:S01]  /*b2ef0*/  HMMA.16816.F32 R8, R32, R16, R52 ;  /* 0x000000102008723c */ /* 0x001fe20000001834 */
[----:B------:R-:W-:Y:S02]  /*b2f00*/  F2FP.F16.E5M2.UNPACK_B R18, R18 ;  /* 0x00000012ff12723e */ /* 0x000fe400020004ff */
[----:B------:R-:W-:Y:S02]  /*b2f10*/  F2FP.F16.E5M2.UNPACK_B R19, R19 ;  /* 0x00000013ff13723e */ /* 0x000fe400020004ff */
[----:B------:R-:W-:-:S02]  /*b2f20*/  F2FP.F16.E5M2.UNPACK_B R20, R20 ;  /* 0x00000014ff14723e */ /* 0x000fc400020004ff */
[----:B------:R-:W-:-:S15]  /*b2f30*/  F2FP.F16.E5M2.UNPACK_B R21, R21 ;  /* 0x00000015ff15723e */ /* 0x000fde00020004ff */
[----:B------:R-:W-:-:S01]  /*b2f40*/  NOP ;  /* 0x0000000000007918 */ /* 0x000fc20000000000 */
        /* <DEDUP_REMOVED lines=8> */
[----:B------:R-:W-:Y:S01]  /*b2fd0*/  STL.64 [R1+0x358], R10 ;  /* 0x0003580a01007387 */ /* 0x000fe20000100a00 */
        /* <DEDUP_REMOVED lines=12> */
[----:B------:R-:W4:Y:S04]  /*b30a0*/  LDL.LU R16, [R1+0x1020] ;  /* 0x0010200001107983 */ /* 0x000f280000300800 */
[----:B------:R-:W4:Y:S04]  /*b30b0*/  LDL.LU R17, [R1+0x1024] ;  /* 0x0010240001117983 */ /* 0x000f280000300800 */
[----:B------:R-:W4:Y:S04]  /*b30c0*/  LDL.LU R18, [R1+0x1028] ;  /* 0x0010280001127983 */ /* 0x000f280000300800 */
[----:B------:R-:W4:Y:S04]  /*b30d0*/  LDL.LU R19, [R1+0x102c] ;  /* 0x00102c0001137983 */ /* 0x000f280000300800 */
[----:B------:R-:W3:Y:S04]  /*b30e0*/  LDL R26, [R1+0x1c10] ;  /* 0x001c1000011a7983 */ /* 0x000ee80000100800 */
[----:B------:R-:W2:Y:S04]  /*b30f0*/  LDL R27, [R1+0x1c14] ;  /* 0x001c1400011b7983 */ /* 0x000ea80000100800 */
[----:B------:R-:W4:Y:S04]  /*b3100*/  LDL.LU R15, [R1+0x2390] ;  /* 0x00239000010f7983 */ /* 0x000f280000300800 */
[----:B0-----:R-:W4:Y:S04]  /*b3110*/  LDL.LU R4, [R1+0x238c] ;  /* 0x00238c0001047983 */ /* 0x001f280000300800 */
[----:B------:R-:W4:Y:S04]  /*b3120*/  LDL.LU R44, [R1+0x2398] ;  /* 0x00239800012c7983 */ /* 0x000f280000300800 */
[----:B------:R-:W4:Y:S04]  /*b3130*/  LDL.LU R5, [R1+0x2394] ;  /* 0x0023940001057983 */ /* 0x000f280000300800 */
[----:B------:R-:W4:Y:S04]  /*b3140*/  LDL.LU R45, [R1+0x23a0] ;  /* 0x0023a000012d7983 */ /* 0x000f280000300800 */
[----:B-1----:R-:W4:Y:S04]  /*b3150*/  LDL.LU R6, [R1+0x239c] ;  /* 0x00239c0001067983 */ /* 0x002f280000300800 */
[----:B------:R-:W4:Y:S04]  /*b3160*/  LDL R28, [R1+0x1c20] ;  /* 0x001c2000011c7983 */ /* 0x000f280000100800 */
[----:B------:R-:W4:Y:S04]  /*b3170*/  LDL R29, [R1+0x1c24] ;  /* 0x001c2400011d7983 */ /* 0x000f280000100800 */
[----:B------:R-:W4:Y:S04]  /*b3180*/  LDL.LU R8, [R1+0x1080] ;  /* 0x0010800001087983 */ /* 0x000f280000300800 */
[----:B------:R-:W4:Y:S04]  /*b3190*/  LDL.LU R9, [R1+0x1084] ;  /* 0x0010840001097983 */ /* 0x000f280000300800 */
[----:B------:R-:W4:Y:S04]  /*b31a0*/  LDL.LU R10, [R1+0x1088] ;  /* 0x00108800010a7983 */ /* 0x000f280000300800 */
[----:B------:R-:W4:Y:S04]  /*b31b0*/  LDL.LU R11, [R1+0x108c] ;  /* 0x00108c00010b7983 */ /* 0x000f280000300800 */
[----:B------:R-:W4:Y:S04]  /*b31c0*/  LDL.LU R46, [R1+0x23a8] ;  /* 0x0023a800012e7983 */ /* 0x000f280000300800 */
[----:B------:R-:W4:Y:S04]  /*b31d0*/  LDL.LU R7, [R1+0x23a4] ;  /* 0x0023a40001077983 */ /* 0x000f280000300800 */
        /* <DEDUP_REMOVED lines=18> */
[----:B------:R-:W-:-:S02]  /*b3300*/  F2FP.F16.E5M2.UNPACK_B R24, R24 ;  /* 0x00000018ff18723e */ /* 0x000fc400020004ff */
[----:B------:R-:W-:Y:S01]  /*b3310*/  F2FP.F16.E5M2.UNPACK_B R25, R25 ;  /* 0x00000019ff19723e */ /* 0x000fe200020004ff */
[----:B------:R-:W-:Y:S04]  /*b3320*/  STL.64 [R1+0x7558], R22 ;  /* 0x0075581601007387 */ /* 0x000fe80000100a00 */
[----:B------:R-:W-:Y:S01]  /*b3330*/  STL.64 [R1+0x7550], R20 ;  /* 0x0075501401007387 */ /* 0x000fe20000100a00 */
[----:B---3--:R-:W-:Y:S02]  /*b3340*/  F2FP.F16.E5M2.UNPACK_B R26, R26 ;  /* 0x0000001aff1a723e */ /* 0x008fe400020004ff */
[----:B--2---:R-:W-:Y:S01]  /*b3350*/  F2FP.F16.E5M2.UNPACK_B R27, R27 ;  /* 0x0000001bff1b723e */ /* 0x004fe200020004ff */
[C---:B----4-:R-:W-:Y:S06]  /*b3360*/  HMMA.16816.F32 R16, R32.reuse, R24, R16 ;  /* 0x000000182010723c */ /* 0x050fec0000001810 */
[----:B------:R-:W-:Y:S01]  /*b3370*/  HMMA.16816.F32 R8, R32, R26, R8 ;  /* 0x0000001a2008723c */ /* 0x000fe20000001808 */
[----:B------:R-:W-:-:S02]  /*b3380*/  F2FP.F16.E5M2.UNPACK_B R28, R28 ;  /* 0x0000001cff1c723e */ /* 0x000fc400020004ff */
[----:B------:R-:W-:Y:S02]  /*b3390*/  F2FP.F16.E5M2.UNPACK_B R29, R29 ;  /* 0x0000001dff1d723e */ /* 0x000fe400020004ff */
[----:B------:R-:W-:Y:S02]  /*b33a0*/  F2FP.F16.E5M2.UNPACK_B R30, R30 ;  /* 0x0000001eff1e723e */ /* 0x000fe400020004ff */
[----:B------:R-:W-:-:S10]  /*b33b0*/  F2FP.F16.E5M2.UNPACK_B R31, R31 ;  /* 0x0000001fff1f723e */ /* 0x000fd400020004ff */
[----:B------:R-:W-:Y:S04]  /*b33c0*/  STL.64 [R1+0x3b0], R16 ;  /* 0x0003b01001007387 */ /* 0x000fe80000100a00 */
[----:B------:R-:W-:Y:S04]  /*b33d0*/  STL.64 [R1+0x3b8], R18 ;  /* 0x0003b81201007387 */ /* 0x000fe80000100a00 */
[----:B------:R-:W-:Y:S04]  /*b33e0*/  STL.64 [R1+0x7568], R26 ;  /* 0x0075681a01007387 */ /* 0x000fe80000100a00 */
[----:B------:R-:W-:Y:S04]  /*b33f0*/  STL.64 [R1+0x7560], R24 ;  /* 0x0075601801007387 */ /* 0x000fe80000100a00 */
[----:B------:R-:W-:Y:S04]  /*b3400*/  STL.64 [R1+0x3d0], R8 ;  /* 0x0003d00801007387 */ /* 0x000fe80000100a00 */
[----:B------:R0:W-:Y:S01]  /*b3410*/  STL.64 [R1+0x3d8], R10 ;  /* 0x0003d80a01007387 */ /* 0x0001e20000100a00 */
[----:B------:R-:W-:-:S02]  /*b3420*/  IMAD R4, R4, 0x100, R15 ;  /* 0x0000010004047824 */ /* 0x000fc400078e020f */
[C---:B------:R-:W-:Y:S06]  /*b3430*/  HMMA.16816.F32 R12, R32.reuse, R30, R48 ;  /* 0x0000001e200c723c */ /* 0x040fec0000001830 */
[----:B0-----:R-:W-:Y:S01]  /*b3440*/  HMMA.16816.F32 R8, R32, R28, R40 ;  /* 0x0000001c2008723c */ /* 0x001fe20000001828 */
[----:B------:R-:W-:Y:S02]  /*b3450*/  F2FP.F16.E5M2.UNPACK_B R36, R36 ;  /* 0x00000024ff24723e */ /* 0x000fe400020004ff */
[----:B------:R-:W-:-:S15]  /*b3460*/  F2FP.F16.E5M2.UNPACK_B R37, R37 ;  /* 0x00000025ff25723e */ /* 0x000fde00020004ff */
[----:B------:R-:W-:-:S05]  /*b3470*/  NOP ;  /* 0x0000000000007918 */ /* 0x000fca0000000000 */
[----:B------:R0:W-:Y:S04]  /*b3480*/  STL.64 [R1+0x3f0], R8 ;  /* 0x0003f00801007387 */ /* 0x0001e80000100a00 */
[----:B------:R-:W-:Y:S04]  /*b3490*/  STL.64 [R1+0x3f8], R10 ;  /* 0x0003f80a01007387 */ /* 0x000fe80000100a00 */
[----:B------:R-:W-:Y:S01]  /*b34a0*/  STL.64 [R1+0x7588], R30 ;  /* 0x0075881e01007387 */ /* 0x000fe20000100a00 */
[----:B0-----:R-:W-:-:S05]  /*b34b0*/  F2FP.F16.E5M2.UNPACK_B R8, R47 ;  /* 0x0000002fff08723e */ /* 0x001fca00020004ff */
[----:B------:R-:W-:Y:S04]  /*b34c0*/  STL [R1+0x20], R8 ;  /* 0x0000200801007387 */ /* 0x000fe80000100800 */
[----:B------:R-:W-:Y:S04]  /*b34d0*/  STL.64 [R1+0x5c0], R12 ;  /* 0x0005c00c01007387 */ /* 0x000fe80000100a00 */
[----:B------:R0:W-:Y:S02]  /*b34e0*/  STL.64 [R1+0x5c8], R14 ;  /* 0x0005c80e01007387 */ /* 0x0001e40000100a00 */
[C---:B0-----:R-:W-:Y:S01]  /*b34f0*/  HMMA.16816.F32 R12, R32.reuse, R36, R52 ;  /* 0x00000024200c723c */ /* 0x041fe20000001834 */
[----:B------:R-:W-:Y:S01]  /*b3500*/  F2FP.F16.E5M2.UNPACK_B R9, R0 ;  /* 0x00000000ff09723e */ /* 0x000fe200020004ff */
[----:B------:R-:W-:Y:S04]  /*b3510*/  STL.64 [R1+0x7580], R28 ;  /* 0x0075801c01007387 */ /* 0x000fe80000100a00 */
[----:B------:R-:W-:Y:S04]  /*b3520*/  STL [R1+0x24], R9 ;  /* 0x0000240901007387 */ /* 0x000fe80000100800 */
[----:B------:R-:W-:Y:S04]  /*b3530*/  STL.64 [R1+0x7618], R38 ;  /* 0x0076182601007387 */ /* 0x000fe80000100a00 */
[----:B------:R-:W-:Y:S09]  /*b3540*/  STL.64 [R1+0x7610], R36 ;  /* 0x0076102401007387 */ /* 0x000ff20000100a00 */
        /* <DEDUP_REMOVED lines=17> */
[----:B--2---:R2:W-:Y:S04]  /*b3660*/  STL.64 [R1+0x7630], R28 ;  /* 0x0076301c01007387 */ /* 0x0045e80000100a00 */
[----:B------:R-:W3:Y:S04]  /*b3670*/  LDL.LU R52, [R1+0x14d0] ;  /* 0x0014d00001347983 */ /* 0x000ee80000300800 */
[----:B------:R-:W3:Y:S04]  /*b3680*/  LDL.LU R53, [R1+0x14d4] ;  /* 0x0014d40001357983 */ /* 0x000ee80000300800 */
[----:B------:R-:W4:Y:S04]  /*b3690*/  LDL.LU R54, [R1+0x14d8] ;  /* 0x0014d80001367983 */ /* 0x000f280000300800 */
[----:B------:R-:W4:Y:S04]  /*b36a0*/  LDL.LU R55, [R1+0x14dc] ;  /* 0x0014dc0001377983 */ /* 0x000f280000300800 */
[----:B----4-:R-:W-:Y:S04]  /*b36b0*/  STL.64 [R1+0x7648], R54 ;  /* 0x0076483601007387 */ /* 0x010fe80000100a00 */
[----:B---3--:R-:W-:Y:S04]  /*b36c0*/  STL.64 [R1+0x7640], R52 ;  /* 0x0076403401007387 */ /* 0x008fe80000100a00 */
[----:B------:R-:W3:Y:S04]  /*b36d0*/  LDL.LU R56, [R1+0x14f0] ;  /* 0x0014f00001387983 */ /* 0x000ee80000300800 */
[----:B------:R-:W3:Y:S04]  /*b36e0*/  LDL.LU R57, [R1+0x14f4] ;  /* 0x0014f40001397983 */ /* 0x000ee80000300800 */
[----:B------:R-:W4:Y:S04]  /*b36f0*/  LDL.LU R58, [R1+0x14f8] ;  /* 0x0014f800013a7983 */ /* 0x000f280000300800 */
[----:B------:R-:W4:Y:S04]  /*b3700*/  LDL.LU R59, [R1+0x14fc] ;  /* 0x0014fc00013b7983 */ /* 0x000f280000300800 */
[----:B----4-:R-:W-:Y:S04]  /*b3710*/  STL.64 [R1+0x7658], R58 ;  /* 0x0076583a01007387 */ /* 0x010fe80000100a00 */
[----:B---3--:R3:W-:Y:S04]  /*b3720*/  STL.64 [R1+0x7650], R56 ;  /* 0x0076503801007387 */ /* 0x0087e80000100a00 */
[----:B------:R-:W4:Y:S04]  /*b3730*/  LDL R10, [R1] ;  /* 0x00000000010a7983 */ /* 0x000f280000100800 */
[----:B------:R-:W4:Y:S04]  /*b3740*/  LDL R11, [R1+0x4] ;  /* 0x00000400010b7983 */ /* 0x000f280000100800 */
[----:B------:R-:W2:Y:S04]  /*b3750*/  LDL.LU R36, [R1+0x1500] ;  /* 0x0015000001247983 */ /* 0x000ea80000300800 */
[----:B------:R-:W2:Y:S04]  /*b3760*/  LDL.LU R37, [R1+0x1504] ;  /* 0x0015040001257983 */ /* 0x000ea80000300800 */
[----:B------:R-:W3:Y:S04]  /*b3770*/  LDL.LU R38, [R1+0x1508] ;  /* 0x0015080001267983 */ /* 0x000ee80000300800 */
[----:B------:R-:W3:Y:S01]  /*b3780*/  LDL.LU R39, [R1+0x150c] ;  /* 0x00150c0001277983 */ /* 0x000ee20000300800 */
[----:B------:R-:W-:-:S03]  /*b3790*/  IMAD.MOV.U32 R0, RZ, RZ, R9 ;  /* 0x000000ffff007224 */ /* 0x000fc600078e0009 */
[----:B---3--:R3:W-:Y:S04]  /*b37a0*/  STL.64 [R1+0x7668], R38 ;  /* 0x0076682601007387 */ /* 0x0087e80000100a00 */
[----:B--2---:R-:W-:Y:S04]  /*b37b0*/  STL.64 [R1+0x7660], R36 ;  /* 0x0076602401007387 */ /* 0x004fe80000100a00 */
[----:B------:R-:W2:Y:S04]  /*b37c0*/  LDL R8, [R1+0x8] ;  /* 0x0000080001087983 */ /* 0x000ea80000100800 */
[----:B------:R-:W2:Y:S04]  /*b37d0*/  LDL R9, [R1+0xc] ;  /* 0x00000c0001097983 */ /* 0x000ea80000100800 */
[----:B----4-:R-:W-:Y:S04]  /*b37e0*/  STL.64 [R1+0x7678], R10 ;  /* 0x0076780a01007387 */ /* 0x010fe80000100a00 */
[----:B--2---:R2:W-:Y:S04]  /*b37f0*/  STL.64 [R1+0x7670], R8 ;  /* 0x0076700801007387 */ /* 0x0045e80000100a00 */
[----:B0-----:R-:W4:Y:S04]  /*b3800*/  LDL.LU R20, [R1+0x1520] ;  /* 0x0015200001147983 */ /* 0x001f280000300800 */
[----:B------:R-:W4:Y:S04]  /*b3810*/  LDL.LU R21, [R1+0x1524] ;  /* 0x0015240001157983 */ /* 0x000f280000300800 */
[----:B------:R-:W4:Y:S04]  /*b3820*/  LDL.LU R22, [R1+0x1528] ;  /* 0x0015280001167983 */ /* 0x000f280000300800 */
[----:B------:R-:W4:Y:S04]  /*b3830*/  LDL.LU R23, [R1+0x152c] ;  /* 0x00152c0001177983 */ /* 0x000f280000300800 */
[----:B-1----:R-:W4:Y:S04]  /*b3840*/  LDL R30, [R1+0x10] ;  /* 0x00001000011e7983 */ /* 0x002f280000100800 */
[----:B------:R-:W4:Y:S04]  /*b3850*/  LDL R31, [R1+0x14] ;  /* 0x00001400011f7983 */ /* 0x000f280000100800 */
[----:B------:R-:W4:Y:S04]  /*b3860*/  LDL R28, [R1+0x18] ;  /* 0x00001800011c7983 */ /* 0x000f280000100800 */
[----:B------:R-:W4:Y:S04]  /*b3870*/  LDL R29, [R1+0x1c] ;  /* 0x00001c00011d7983 */ /* 0x000f280000100800 */
[----:B------:R-:W4:Y:S04]  /*b3880*/  LDL.LU R56, [R1+0x1410] ;  /* 0x0014100001387983 */ /* 0x000f280000300800 */
[----:B------:R-:W4:Y:S04]  /*b3890*/  LDL.LU R57, [R1+0x1414] ;  /* 0x0014140001397983 */ /* 0x000f280000300800 */
[----:B------:R-:W4:Y:S04]  /*b38a0*/  LDL.LU R58, [R1+0x1418] ;  /* 0x00141800013a7983 */ /* 0x000f280000300800 */
[----:B------:R-:W4:Y:S04]  /*b38b0*/  LDL.LU R59, [R1+0x141c] ;  /* 0x00141c00013b7983 */ /* 0x000f280000300800 */
[----:B---3--:R-:W3:Y:S04]  /*b38c0*/  LDL R38, [R1+0x28] ;  /* 0x0000280001267983 */ /* 0x008ee80000100800 */
[----:B------:R-:W3:Y:S04]  /*b38d0*/  LDL R39, [R1+0x2c] ;  /* 0x00002c0001277983 */ /* 0x000ee80000100800 */
[----:B--2---:R-:W3:Y:S04]  /*b38e0*/  LDL.LU R8, [R1+0x1330] ;  /* 0x0013300001087983 */ /* 0x004ee80000300800 */
[----:B------:R-:W3:Y:S04]  /*b38f0*/  LDL.LU R9, [R1+0x1334] ;  /* 0x0013340001097983 */ /* 0x000ee80000300800 */
[----:B------:R-:W3:Y:S04]  /*b3900*/  LDL.LU R10, [R1+0x1338] ;  /* 0x00133800010a7983 */ /* 0x000ee80000300800 */
[----:B------:R-:W3:Y:S04]  /*b3910*/  LDL.LU R11, [R1+0x133c] ;  /* 0x00133c00010b7983 */ /* 0x000ee80000300800 */
[----:B------:R-:W2:Y:S01]  /*b3920*/  LDL.LU R52, [R1+0x1530] ;  /* 0x0015300001347983 */ /* 0x000ea20000300800 */
[----:B------:R-:W-:-:S02]  /*b3930*/  IMAD R5, R5, 0x100, R44 ;  /* 0x0000010005057824 */ /* 0x000fc400078e022c */
[----:B------:R-:W-:Y:S02]  /*b3940*/  IMAD R6, R6, 0x100, R45 ;  /* 0x0000010006067824 */ /* 0x000fe400078e022d */
[----:B------:R-:W-:Y:S01]  /*b3950*/  IMAD R7, R7, 0x100, R46 ;  /* 0x0000010007077824 */ /* 0x000fe200078e022e */
[----:B------:R-:W2:Y:S04]  /*b3960*/  LDL.LU R53, [R1+0x1534] ;  /* 0x0015340001357983 */ /* 0x000ea80000300800 */
        /* <DEDUP_REMOVED lines=34> */
[C---:B----4-:R-:W-:Y:S06]  /*b3b90*/  HMMA.16816.F32 R56, R4.reuse, R28, R56 ;  /* 0x0000001c0438723c */ /* 0x050fec0000001838 */
[----:B---3--:R-:W-:Y:S01]  /*b3ba0*/  HMMA.16816.F32 R36, R4, R38, R8 ;  /* 0x000000260424723c */ /* 0x008fe20000001808 */
[----:B------:R-:W3:Y:S04]  /*b3bb0*/  LDL.LU.64 R10, [R1+0x7678] ;  /* 0x00767800010a7983 */ /* 0x000ee80000300a00 */
[----:B------:R-:W4:-:S15]  /*b3bc0*/  LDL.LU.64 R8, [R1+0x7670] ;  /* 0x0076700001087983 */ /* 0x000f1e0000300a00 */
[----:B------:R-:W-:-:S03]  /*b3bd0*/  NOP ;  /* 0x0000000000007918 */ /* 0x000fc60000000000 */
        /* <DEDUP_REMOVED lines=16> */
[C---:B----4-:R-:W-:Y:S06]  /*b3ce0*/  HMMA.16816.F32 R20, R4.reuse, R8, R20 ;  /* 0x000000080414723c */ /* 0x050fec0000001814 */
[----:B---3--:R-:W-:-:S15]  /*b3cf0*/  HMMA.16816.F32 R8, R4, R10, R36 ;  /* 0x0000000a0408723c */ /* 0x008fde0000001824 */
[----:B------:R-:W-:-:S02]  /*b3d00*/  NOP ;  /* 0x0000000000007918 */ /* 0x000fc40000000000 */
[----:B------:R-:W-:Y:S01]  /*b3d10*/  STL.64 [R1+0x470], R20 ;  /* 0x0004701401007387 */ /* 0x000fe20000100a00 */
[C---:B------:R-:W-:Y:S03]  /*b3d20*/  HMMA.16816.F32 R56, R4.reuse, R60, R56 ;  /* 0x0000003c0438723c */ /* 0x040fe60000001838 */
[----:B------:R0:W-:Y:S04]  /*b3d30*/  STL.64 [R1+0x478], R22 ;  /* 0x0004781601007387 */ /* 0x0001e80000100a00 */
[----:B0-----:R-:W3:Y:S04]  /*b3d40*/  LDL.LU.64 R22, [R1+0x7628] ;  /* 0x0076280001167983 */ /* 0x001ee80000300a00 */
[----:B------:R-:W3:Y:S04]  /*b3d50*/  LDL.LU.64 R20, [R1+0x7620] ;  /* 0x0076200001147983 */ /* 0x000ee80000300a00 */
        /* <DEDUP_REMOVED lines=39> */
[----:B------:R-:W-:Y:S04]  /*b3fd0*/  STL.64 [R1+0x7510], R54 ;  /* 0x0075103601007387 */ /* 0x000fe80000100a00 */
[----:B------:R0:W-:Y:S04]  /*b3fe0*/  STL.64 [R1+0x7508], R52 ;  /* 0x0075083401007387 */ /* 0x0001e80000100a00 */
[----:B0-----:R-:W4:Y:S04]  /*b3ff0*/  LDL.LU R52, [R1+0x1490] ;  /* 0x0014900001347983 */ /* 0x001f280000300800 */
[----:B------:R-:W4:Y:S04]  /*b4000*/  LDL.LU R53, [R1+0x1494] ;  /* 0x0014940001357983 */ /* 0x000f280000300800 */
[----:B------:R-:W4:Y:S04]  /*b4010*/  LDL.LU R54, [R1+0x1498] ;  /* 0x0014980001367983 */ /* 0x000f280000300800 */
[----:B------:R-:W4:Y:S01]  /*b4020*/  LDL.LU R55, [R1+0x149c] ;  /* 0x00149c0001377983 */ /* 0x000f220000300800 */
[C---:B------:R-:W-:Y:S06]  /*b4030*/  HMMA.16816.F32 R24, R4.reuse, R42, R24 ;  /* 0x0000002a0418723c */ /* 0x040fec0000001818 */
[C---:B---3--:R-:W-:Y:S06]  /*b4040*/  HMMA.16816.F32 R20, R4.reuse, R40, R20 ;  /* 0x000000280414723c */ /* 0x048fec0000001814 */
[C---:B------:R-:W-:Y:S06]  /*b4050*/  HMMA.16816.F32 R16, R4.reuse, R38, R16 ;  /* 0x000000260410723c */ /* 0x040fec0000001810 */
[C---:B------:R-:W-:Y:S06]  /*b4060*/  HMMA.16816.F32 R12, R4.reuse, R2, R12 ;  /* 0x00000002040c723c */ /* 0x040fec000000180c */
[C---:B--2---:R-:W-:Y:S06]  /*b4070*/  HMMA.16816.F32 R32, R4.reuse, R46, R32 ;  /* 0x0000002e0420723c */ /* 0x044fec0000001820 */
        /* <DEDUP_REMOVED lines=141> */
[----:B-1----:R-:W-:Y:S06]  /*b4950*/  HMMA.16816.F32 R8, R4, R28, R52 ;  /* 0x0000001c0408723c */ /* 0x002fec0000001834 */
[----:B------:R-:W-:Y:S04]  /*b4960*/  STL [R1+0x7444], R28 ;  /* 0x0074441c01007387 */ /* 0x000fe80000100800 */
[----:B------:R-:W-:-:S13]  /*b4970*/  STL [R1+0x7440], R29 ;  /* 0x0074401d01007387 */ /* 0x000fda0000100800 */
[----:B------:R0:W-:Y:S04]  /*b4980*/  STL.64 [R1+0x1330], R8 ;  /* 0x0013300801007387 */ /* 0x0001e80000100a00 */
[----:B------:R1:W-:Y:S04]  /*b4990*/  STL.64 [R1+0x1338], R10 ;  /* 0x0013380a01007387 */ /* 0x0003e80000100a00 */
[----:B0-----:R-:W2:Y:S04]  /*b49a0*/  LDL.LU R8, [R1+0x1270] ;  /* 0x0012700001087983 */ /* 0x001ea80000300800 */
        /* <DEDUP_REMOVED lines=33> */
[----:B------:R-:W4:Y:S04]  /*b4bc0*/  LDL.64 R28, [R1+0x28] ;  /* 0x00002800011c7983 */ /* 0x000f280000100a00 */
[----:B------:R-:W4:Y:S01]  /*b4bd0*/  LDL.64 R24, [R1+0x18] ;  /* 0x0000180001187983 */ /* 0x000f220000100a00 */
[----:B------:R-:W-:-:S03]  /*b4be0*/  IMAD R35, R35, 0x100, R61 ;  /* 0x0000010023237824 */ /* 0x000fc600078e023d */
[----:B------:R-:W4:Y:S01]  /*b4bf0*/  LDL.LU R52, [R1+0x12e0] ;  /* 0x0012e00001347983 */ /* 0x000f220000300800 */
[----:B------:R-:W-:-:S03]  /*b4c00*/  IMAD.MOV.U32 R61, RZ, RZ, R0 ;  /* 0x000000ffff3d7224 */ /* 0x000fc600078e0000 */
[----:B------:R-:W4:Y:S04]  /*b4c10*/  LDL.LU R53, [R1+0x12e4] ;  /* 0x0012e40001357983 */ /* 0x000f280000300800 */
[----:B------:R-:W4:Y:S04]  /*b4c20*/  LDL.LU R54, [R1+0x12e8] ;  /* 0x0012e80001367983 */ /* 0x000f280000300800 */
[----:B------:R-:W4:Y:S04]  /*b4c30*/  LDL.LU R55, [R1+0x12ec] ;  /* 0x0012ec0001377983 */ /* 0x000f280000300800 */
[----:B------:R-:W4:Y:S04]  /*b4c40*/  LDL.64 R26, [R1+0x10] ;  /* 0x00001000011a7983 */ /* 0x000f280000100a00 */
[----:B------:R-:W4:Y:S04]  /*b4c50*/  LDL.64 R20, [R1+0x8] ;  /* 0x0000080001147983 */ /* 0x000f280000100a00 */
        /* <DEDUP_REMOVED lines=13> */
[----:B------:R-:W-:Y:S01]  /*b4d30*/  STL [R1+0x7428], R31 ;  /* 0x0074281f01007387 */ /* 0x000fe20000100800 */
[C---:B---3--:R-:W-:Y:S06]  /*b4d40*/  HMMA.16816.F32 R16, R4.reuse, R36, R16 ;  /* 0x000000240410723c */ /* 0x048fec0000001810 */
        /* <DEDUP_REMOVED lines=8> */
[----:B0-----:R-:W3:Y:S04]  /*b4dd0*/  LDL.LU R36, [R1+0x12b0] ;  /* 0x0012b00001247983 */ /* 0x001ee80000300800 */
[----:B------:R-:W3:Y:S04]  /*b4de0*/  LDL.LU R37, [R1+0x12b4] ;  /* 0x0012b40001257983 */ /* 0x000ee80000300800 */
[----:B------:R-:W3:Y:S04]  /*b4df0*/  LDL.LU R38, [R1+0x12b8] ;  /* 0x0012b80001267983 */ /* 0x000ee80000300800 */
[----:B------:R-:W3:Y:S04]  /*b4e00*/  LDL.LU R39, [R1+0x12bc] ;  /* 0x0012bc0001277983 */ /* 0x000ee80000300800 */
[----:B------:R-:W2:Y:S04]  /*b4e10*/  LDL.LU.64 R10, [R1+0x7538] ;  /* 0x00753800010a7983 */ /* 0x000ea80000300a00 */
        /* <DEDUP_REMOVED lines=8> */
[----:B------:R-:W-:-:S02]  /*b4ea0*/  F2FP.F16.E5M2.UNPACK_B R32, R32 ;  /* 0x00000020ff20723e */ /* 0x000fc400020004ff */
[----:B------:R-:W-:Y:S02]  /*b4eb0*/  F2FP.F16.E5M2.UNPACK_B R33, R33 ;  /* 0x00000021ff21723e */ /* 0x000fe400020004ff */
[----:B------:R-:W-:Y:S02]  /*b4ec0*/  F2FP.F16.E5M2.UNPACK_B R34, R34 ;  /* 0x00000022ff22723e */ /* 0x000fe400020004ff */
[----:B------:R-:W-:-:S07]  /*b4ed0*/  F2FP.F16.E5M2.UNPACK_B R35, R35 ;  /* 0x00000023ff23723e */ /* 0x000fce00020004ff */
[C---:B----4-:R-:W-:Y:S06]  /*b4ee0*/  HMMA.16816.F32 R48, R32.reuse, R24, R48 ;  /* 0x000000182030723c */ /* 0x050fec0000001830 */
[C---:B------:R-:W-:Y:S06]  /*b4ef0*/  HMMA.16816.F32 R52, R32.reuse, R26, R52 ;  /* 0x0000001a2034723c */ /* 0x040fec0000001834 */
[C---:B------:R-:W-:Y:S06]  /*b4f00*/  HMMA.16816.F32 R56, R32.reuse, R20, R56 ;  /* 0x000000142038723c */ /* 0x040fec0000001838 */
[----:B---3--:R-:W-:-:S15]  /*b4f10*/  HMMA.16816.F32 R4, R32, R28, R4 ;  /* 0x0000001c2004723c */ /* 0x008fde0000001804 */
[----:B------:R-:W-:-:S08]  /*b4f20*/  NOP ;  /* 0x0000000000007918 */ /* 0x000fd00000000000 */
[----:B------:R-:W-:Y:S04]  /*b4f30*/  STL.64 [R1+0x1300], R4 ;  /* 0x0013000401007387 */ /* 0x000fe80000100a00 */
[----:B------:R-:W-:Y:S04]  /*b4f40*/  STL.64 [R1+0x1308], R6 ;  /* 0x0013080601007387 */ /* 0x000fe80000100a00 */
        /* <DEDUP_REMOVED lines=11> */
[----:B------:R-:W4:Y:S01]  /*b5000*/  LDL.LU.64 R56, [R1+0x74f8] ;  /* 0x0074f80001387983 */ /* 0x000f220000300a00 */
[C---:B------:R-:W-:Y:S06]  /*b5010*/  HMMA.16816.F32 R36, R32.reuse, R22, R36 ;  /* 0x000000162024723c */ /* 0x040fec0000001824 */
[----:B--2---:R-:W-:-:S15]  /*b5020*/  HMMA.16816.F32 R16, R32, R60, R16 ;  /* 0x0000003c2010723c */ /* 0x004fde0000001810 */
[----:B------:R-:W-:-:S02]  /*b5030*/  NOP ;  /* 0x0000000000007918 */ /* 0x000fc40000000000 */
[----:B------:R-:W-:Y:S04]  /*b5040*/  STL.64 [R1+0x12b0], R36 ;  /* 0x0012b02401007387 */ /* 0x000fe80000100a00 */
[----:B------:R-:W-:Y:S04]  /*b5050*/  STL.64 [R1+0x12b8], R38 ;  /* 0x0012b82601007387 */ /* 0x000fe80000100a00 */
[----:B------:R-:W-:Y:S04]  /*b5060*/  STL.64 [R1+0x1290], R16 ;  /* 0x0012901001007387 */ /* 0x000fe80000100a00 */
[----:B------:R0:W-:Y:S01]  /*b5070*/  STL.64 [R1+0x1298], R18 ;  /* 0x0012981201007387 */ /* 0x0001e20000100a00 */
[C---:B---3--:R-:W-:Y:S06]  /*b5080*/  HMMA.16816.F32 R12, R32.reuse, R58, R12 ;  /* 0x0000003a200c723c */ /* 0x048fec000000180c */
[C---:B----4-:R-:W-:Y:S01]  /*b5090*/  HMMA.16816.F32 R8, R32.reuse, R56, R8 ;  /* 0x000000382008723c */ /* 0x050fe20000001808 */
[----:B------:R-:W-:Y:S05]  /*b50a0*/  STL.64 [R1+0x7410], R58 ;  /* 0x0074103a01007387 */ /* 0x000fea0000100a00 */
[C---:B0-----:R-:W-:Y:S11]  /*b50b0*/  HMMA.16816.F32 R16, R32.reuse, R54, R40 ;  /* 0x000000362010723c */ /* 0x041ff60000001828 */
[----:B------:R-:W-:Y:S04]  /*b50c0*/  STL.64 [R1+0x1280], R12 ;  /* 0x0012800c01007387 */ /* 0x000fe80000100a00 */
[----:B------:R0:W-:Y:S02]  /*b50d0*/  STL.64 [R1+0x1288], R14 ;  /* 0x0012880e01007387 */ /* 0x0001e40000100a00 */
[----:B0-----:R-:W-:Y:S02]  /*b50e0*/  HMMA.16816.F32 R12, R32, R52, R44 ;  /* 0x00000034200c723c */ /* 0x001fe4000000182c */
[----:B------:R0:W-:Y:S04]  /*b50f0*/  STL.64 [R1+0x7408], R56 ;  /* 0x0074083801007387 */ /* 0x0001e80000100a00 */
[----:B------:R1:W-:Y:S04]  /*b5100*/  STL.64 [R1+0x1260], R8 ;  /* 0x0012600801007387 */ /* 0x0003e80000100a00 */
[----:B------:R2:W-:Y:S04]  /*b5110*/  STL.64 [R1+0x1268], R10 ;  /* 0x0012680a01007387 */ /* 0x0005e80000100a00 */
[----:B0-----:R-:W3:Y:S04]  /*b5120*/  LDL.LU R56, [R1+0x10e0] ;  /* 0x0010e00001387983 */ /* 0x001ee80000300800 */
[----:B------:R-:W3:Y:S04]  /*b5130*/  LDL.LU R57, [R1+0x10e4] ;  /* 0x0010e40001397983 */ /* 0x000ee80000300800 */
[----:B------:R-:W3:Y:S04]  /*b5140*/  LDL.LU R58, [R1+0x10e8] ;  /* 0x0010e800013a7983 */ /* 0x000ee80000300800 */
[----:B------:R-:W3:Y:S04]  /*b5150*/  LDL.LU R59, [R1+0x10ec] ;  /* 0x0010ec00013b7983 */ /* 0x000ee80000300800 */
[----:B-1----:R-:W4:Y:S04]  /*b5160*/  LDL.LU R8, [R1+0x1220] ;  /* 0x0012200001087983 */ /* 0x002f280000300800 */
[----:B------:R0:W-:Y:S04]  /*b5170*/  STL.64 [R1+0x1240], R16 ;  /* 0x0012401001007387 */ /* 0x0001e80000100a00 */
[----:B------:R1:W-:Y:S04]  /*b5180*/  STL.64 [R1+0x1248], R18 ;  /* 0x0012481201007387 */ /* 0x0003e80000100a00 */
[----:B------:R1:W-:Y:S04]  /*b5190*/  STL.64 [R1+0x1230], R12 ;  /* 0x0012300c01007387 */ /* 0x0003e80000100a00 */
[----:B------:R1:W-:Y:S04]  /*b51a0*/  STL.64 [R1+0x1238], R14 ;  /* 0x0012380e01007387 */ /* 0x0003e80000100a00 */
[----:B------:R-:W4:Y:S04]  /*b51b0*/  LDL.LU R9, [R1+0x1224] ;  /* 0x0012240001097983 */ /* 0x000f280000300800 */
[----:B--2---:R-:W4:Y:S04]  /*b51c0*/  LDL.LU R10, [R1+0x1228] ;  /* 0x00122800010a7983 */ /* 0x004f280000300800 */
        /* <DEDUP_REMOVED lines=13> */
[----:B0-----:R-:W3:Y:S01]  /*b52a0*/  LDL.LU R16, [R1+0x11a0] ;  /* 0x0011a00001107983 */ /* 0x001ee20000300800 */
[----:B------:R-:W-:-:S03]  /*b52b0*/  IMAD.MOV.U32 R6, RZ, RZ, R24 ;  /* 0x000000ffff067224 */ /* 0x000fc600078e0018 */
[----:B------:R-:W3:Y:S01]  /*b52c0*/  LDL.LU R17, [R1+0x11a4] ;  /* 0x0011a40001117983 */ /* 0x000ee20000300800 */
[----:B------:R-:W-:-:S03]  /*b52d0*/  IMAD.MOV.U32 R24, RZ, RZ, R26 ;  /* 0x000000ffff187224 */ /* 0x000fc600078e001a */
[----:B-1----:R-:W3:Y:S01]  /*b52e0*/  LDL.LU R18, [R1+0x11a8] ;  /* 0x0011a80001127983 */ /* 0x002ee20000300800 */
[----:B------:R-:W-:Y:S02]  /*b52f0*/  IMAD.MOV.U32 R5, RZ, RZ, R25 ;  /* 0x000000ffff057224 */ /* 0x000fe400078e0019 */
[----:B------:R-:W-:Y:S01]  /*b5300*/  IMAD.MOV.U32 R26, RZ, RZ, R20 ;  /* 0x000000ffff1a7224 */ /* 0x000fe200078e0014 */
[----:B------:R-:W3:Y:S01]  /*b5310*/  LDL.LU R19, [R1+0x11ac] ;  /* 0x0011ac0001137983 */ /* 0x000ee20000300800 */
[----:B------:R-:W-:Y:S02]  /*b5320*/  IMAD.MOV.U32 R4, RZ, RZ, R28 ;  /* 0x000000ffff047224 */ /* 0x000fe400078e001c */
[----:B------:R-:W-:Y:S01]  /*b5330*/  IMAD.MOV.U32 R25, RZ, RZ, R21 ;  /* 0x000000ffff197224 */ /* 0x000fe200078e0015 */
[----:B------:R-:W3:Y:S01]  /*b5340*/  LDL.LU R20, [R1+0x11c0] ;  /* 0x0011c00001147983 */ /* 0x000ee20000300800 */
[----:B------:R-:W-:Y:S02]  /*b5350*/  IMAD.MOV.U32 R7, RZ, RZ, R27 ;  /* 0x000000ffff077224 */ /* 0x000fe400078e001b */
[----:B------:R-:W-:Y:S01]  /*b5360*/  IMAD.MOV.U32 R28, RZ, RZ, R22 ;  /* 0x000000ffff1c7224 */ /* 0x000fe200078e0016 */
        /* <DEDUP_REMOVED lines=42> */
[----:B0-----:R-:W4:Y:S04]  /*b5610*/  LDL.LU.64 R42, [R1+0x74d0] ;  /* 0x0074d000012a7983 */ /* 0x001f280000300a00 */
[----:B------:R-:W4:Y:S04]  /*b5620*/  LDL.LU.64 R40, [R1+0x74c8] ;  /* 0x0074c80001287983 */ /* 0x000f280000300a00 */
[----:B------:R-:W-:Y:S04]  /*b5630*/  STL.64 [R1+0x73c0], R46 ;  /* 0x0073c02e01007387 */ /* 0x000fe80000100a00 */
[----:B------:R0:W-:Y:S01]  /*b5640*/  STL.64 [R1+0x73b8], R44 ;  /* 0x0073b82c01007387 */ /* 0x0001e20000100a00 */
[C---:B--2---:R-:W-:Y:S03]  /*b5650*/  HMMA.16816.F32 R8, R32.reuse, R2, R8 ;  /* 0x000000022008723c */ /* 0x044fe60000001808 */
[----:B0-----:R-:W2:Y:S04]  /*b5660*/  LDL.LU R44, [R1+0x1120] ;  /* 0x00112000012c7983 */ /* 0x001ea80000300800 */
[----:B------:R-:W2:Y:S04]  /*b5670*/  LDL.LU R45, [R1+0x1124] ;  /* 0x00112400012d7983 */ /* 0x000ea80000300800 */
[----:B------:R-:W2:Y:S04]  /*b5680*/  LDL.LU R46, [R1+0x1128] ;  /* 0x00112800012e7983 */ /* 0x000ea80000300800 */
[----:B------:R-:W2:Y:S01]  /*b5690*/  LDL.LU R47, [R1+0x112c] ;  /* 0x00112c00012f7983 */ /* 0x000ea20000300800 */
[C---:B---3--:R-:W-:Y:S06]  /*b56a0*/  HMMA.16816.F32 R12, R32.reuse, R38, R12 ;  /* 0x00000026200c723c */ /* 0x048fec000000180c */
[C---:B----4-:R-:W-:Y:S06]  /*b56b0*/  HMMA.16816.F32 R20, R32.reuse, R42, R20 ;  /* 0x0000002a2014723c */ /* 0x050fec0000001814 */
[----:B------:R-:W-:-:S15]  /*b56c0*/  HMMA.16816.F32 R16, R32, R40, R16 ;  /* 0x000000282010723c */ /* 0x000fde0000001810 */
        /* <DEDUP_REMOVED lines=28> */
[----:B------:R-:W2:Y:S02]  /*b5890*/  LDL.LU.64 R8, [R1+0x7488] ;  /* 0x0074880001087983 */ /* 0x000ea40000300a00 */
[----:B--2---:R-:W-:-:S15]  /*b58a0*/  HMMA.16816.F32 R36, R32, R8, R36 ;  /* 0x000000082024723c */ /* 0x004fde0000001824 */
[----:B------:R-:W-:-:S08]  /*b58b0*/  NOP ;  /* 0x0000000000007918 */ /* 0x000fd00000000000 */
[----:B------:R-:W-:Y:S04]  /*b58c0*/  STL.64 [R1+0x1150], R36 ;  /* 0x0011502401007387 */ /* 0x000fe80000100a00 */
[----:B------:R3:W-:Y:S02]  /*b58d0*/  STL.64 [R1+0x1158], R38 ;  /* 0x0011582601007387 */ /* 0x0007e40000100a00 */
[C---:B---3--:R-:W-:Y:S06]  /*b58e0*/  HMMA.16816.F32 R36, R32.reuse, R10, R40 ;  /* 0x0000000a2024723c */ /* 0x048fec0000001828 */
[----:B------:R-:W-:Y:S04]  /*b58f0*/  STL.64 [R1+0x7390], R10 ;  /* 0x0073900a01007387 */ /* 0x000fe80000100a00 */
[----:B------:R0:W-:Y:S02]  /*b5900*/  STL.64 [R1+0x7388], R8 ;  /* 0x0073880801007387 */ /* 0x0001e40000100a00 */
[C---:B0-----:R-:W-:Y:S11]  /*b5910*/  HMMA.16816.F32 R8, R32.reuse, R14, R48 ;  /* 0x0000000e2008723c */ /* 0x041ff60000001830 */
[----:B------:R-:W-:Y:S04]  /*b5920*/  STL.64 [R1+0x1130], R36 ;  /* 0x0011302401007387 */ /* 0x000fe80000100a00 */
[----:B------:R4:W-:Y:S02]  /*b5930*/  STL.64 [R1+0x1138], R38 ;  /* 0x0011382601007387 */ /* 0x0009e40000100a00 */
[----:B----4-:R-:W-:Y:S02]  /*b5940*/  HMMA.16816.F32 R36, R32, R12, R44 ;  /* 0x0000000c2024723c */ /* 0x010fe4000000182c */
[----:B------:R-:W-:-:S15]  /*b5950*/  STL.64 [R1+0x73b0], R14 ;  /* 0x0073b00e01007387 */ /* 0x000fde0000100a00 */
[----:B------:R-:W-:-:S06]  /*b5960*/  NOP ;  /* 0x0000000000007918 */ /* 0x000fcc0000000000 */
        /* <DEDUP_REMOVED lines=21> */
[----:B--2---:R-:W-:Y:S04]  /*b5ac0*/  STL.64 [R1+0x7430], R52 ;  /* 0x0074303401007387 */ /* 0x004fe80000100a00 */
        /* <DEDUP_REMOVED lines=13> */
[----:B------:R2:W-:Y:S04]  /*b5ba0*/  STL.64 [R1+0x7478], R44 ;  /* 0x0074782c01007387 */ /* 0x0005e80000100a00 */
[----:B0-----:R-:W3:Y:S04]  /*b5bb0*/  LDL.LU R8, [R1+0x1010] ;  /* 0x0010100001087983 */ /* 0x001ee80000300800 */
[----:B------:R-:W3:Y:S04]  /*b5bc0*/  LDL.LU R9, [R1+0x1014] ;  /* 0x0010140001097983 */ /* 0x000ee80000300800 */
[----:B-1----:R-:W3:Y:S04]  /*b5bd0*/  LDL.LU R10, [R1+0x1018] ;  /* 0x00101800010a7983 */ /* 0x002ee80000300800 */
[----:B------:R-:W3:Y:S04]  /*b5be0*/  LDL.LU R11, [R1+0x101c] ;  /* 0x00101c00010b7983 */ /* 0x000ee80000300800 */
[----:B------:R-:W4:Y:S04]  /*b5bf0*/  LDL.64 R12, [R1+0x20] ;  /* 0x00002000010c7983 */ /* 0x000f280000100a00 */
        /* <DEDUP_REMOVED lines=8> */
[----:B--2---:R-:W2:Y:S04]  /*b5c80*/  LDL.LU R44, [R1+0x10c0] ;  /* 0x0010c000012c7983 */ /* 0x004ea80000300800 */
        /* <DEDUP_REMOVED lines=71> */
[----:B------:R-:W4:Y:S04]  /*b6100*/  LDL.LU R27, [R1+0x105c] ;  /* 0x00105c00011b7983 */ /* 0x000f280000300800 */
[----:B------:R-:W3:Y:S04]  /*b6110*/  LDL.LU R28, [R1+0x7444] ;  /* 0x00744400011c7983 */ /* 0x000ee80000300800 */
[----:B------:R-:W3:Y:S01]  /*b6120*/  LDL.LU R29, [R1+0x7440] ;  /* 0x00744000011d7983 */ /* 0x000ee20000300800 */
[----:B------:R-:W-:Y:S01]  /*b6130*/  IMAD R6, R6, 0x100, R31 ;  /* 0x0000010006067824 */ /* 0x000fe200078e021f */
[----:B---3--:R-:W-:-:S15]  /*b6140*/  HMMA.16816.F32 R52, R32, R28, R52 ;  /* 0x0000001c2034723c */ /* 0x008fde0000001834 */
[----:B------:R-:W-:-:S08]  /*b6150*/  NOP ;  /* 0x0000000000007918 */ /* 0x000fd00000000000 */
[----:B------:R-:W-:Y:S04]  /*b6160*/  STL.64 [R1+0x1060], R52 ;  /* 0x0010603401007387 */ /* 0x000fe80000100a00 */
[----:B------:R0:W-:Y:S04]  /*b6170*/  STL.64 [R1+0x1068], R54 ;  /* 0x0010683601007387 */ /* 0x0001e80000100a00 */
[----:B0-----:R-:W3:Y:S04]  /*b6180*/  LDL.LU.64 R54, [R1+0x7438] ;  /* 0x0074380001367983 */ /* 0x001ee80000300a00 */
[----:B------:R-:W3:Y:S04]  /*b6190*/  LDL.LU.64 R52, [R1+0x7430] ;  /* 0x0074300001347983 */ /* 0x000ee80000300a00 */
[----:B------:R-:W2:Y:S02]  /*b61a0*/  LDL.LU R31, [R1+0x7428] ;  /* 0x00742800011f7983 */ /* 0x000ea40000300800 */
[----:B--2---:R-:W-:-:S15]  /*b61b0*/  HMMA.16816.F32 R36, R32, R30, R36 ;  /* 0x0000001e2024723c */ /* 0x004fde0000001824 */
[----:B------:R-:W-:-:S08]  /*b61c0*/  NOP ;  /* 0x0000000000007918 */ /* 0x000fd00000000000 */
[----:B------:R-:W-:Y:S04]  /*b61d0*/  STL.64 [R1+0x1070], R36 ;  /* 0x0010702401007387 */ /* 0x000fe80000100a00 */
[----:B------:R0:W-:Y:S04]  /*b61e0*/  STL.64 [R1+0x1078], R38 ;  /* 0x0010782601007387 */ /* 0x0001e80000100a00 */
[----:B0-----:R-:W2:Y:S04]  /*b61f0*/  LDL.LU.64 R38, [R1+0x7420] ;  /* 0x0074200001267983 */ /* 0x001ea80000300a00 */
[----:B------:R-:W4:Y:S01]  /*b6200*/  LDL.LU.64 R36, [R1+0x7418] ;  /* 0x0074180001247983 */ /* 0x000f220000300a00 */
[----:B------:R-:W-:-:S03]  /*b6210*/  IMAD R7, R0, 0x100, R7 ;  /* 0x0000010000077824 */ /* 0x000fc600078e0207 */
[----:B------:R-:W-:Y:S01]  /*b6220*/  STL.64 [R1+0x7340], R30 ;  /* 0x0073401e01007387 */ /* 0x000fe20000100a00 */
[----:B------:R-:W-:Y:S02]  /*b6230*/  F2FP.F16.E5M2.UNPACK_B R4, R4 ;  /* 0x00000004ff04723e */ /* 0x000fe400020004ff */
[----:B------:R-:W-:Y:S02]  /*b6240*/  F2FP.F16.E5M2.UNPACK_B R5, R5 ;  /* 0x00000005ff05723e */ /* 0x000fe400020004ff */
[----:B------:R-:W-:Y:S01]  /*b6250*/  F2FP.F16.E5M2.UNPACK_B R6, R6 ;  /* 0x00000006ff06723e */ /* 0x000fe200020004ff */
[----:B------:R-:W-:Y:S01]  /*b6260*/  STL.64 [R1+0x7338], R28 ;  /* 0x0073381c01007387 */ /* 0x000fe20000100a00 */
[----:B------:R-:W-:Y:S01]  /*b6270*/  F2FP.F16.E5M2.UNPACK_B R7, R7 ;  /* 0x00000007ff07723e */ /* 0x000fe200020004ff */
[----:B------:R-:W-:-:S06]  /*b6280*/  IMAD.MOV.U32 R0, RZ, RZ, R13 ;  /* 0x000000ffff007224 */ /* 0x000fcc00078e000d */
[----:B------:R-:W-:Y:S06]  /*b6290*/  HMMA.16816.F32 R8, R4, R44, R8 ;  /* 0x0000002c0408723c */ /* 0x000fec0000001808 */
[----:B----4-:R-:W-:Y:S01]  /*b62a0*/  HMMA.16816.F32 R24, R32, R36, R24 ;  /* 0x000000242018723c */ /* 0x010fe20000001818 */
[----:B--2---:R-:W-:Y:S05]  /*b62b0*/  STL.64 [R1+0x73f0], R38 ;  /* 0x0073f02601007387 */ /* 0x004fea0000100a00 */
[----:B------:R-:W-:-:S15]  /*b62c0*/  STL.64 [R1+0x73e8], R36 ;  /* 0x0073e82401007387 */ /* 0x000fde0000100a00 */
[----:B------:R-:W-:-:S02]  /*b62d0*/  NOP ;  /* 0x0000000000007918 */ /* 0x000fc40000000000 */
[----:B------:R-:W-:Y:S04]  /*b62e0*/  STL.64 [R1+0x1050], R24 ;  /* 0x0010501801007387 */ /* 0x000fe80000100a00 */
[----:B------:R0:W-:Y:S02]  /*b62f0*/  STL.64 [R1+0x1058], R26 ;  /* 0x0010581a01007387 */ /* 0x0001e40000100a00 */
[----:B0-----:R-:W-:Y:S07]  /*b6300*/  HMMA.16816.F32 R24, R32, R12, R20 ;  /* 0x0000000c2018723c */ /* 0x001fee0000001814 */
[----:B------:R-:W-:-:S02]  /*b6310*/  IMAD.MOV.U32 R20, RZ, RZ, R12 ;  /* 0x000000ffff147224 */ /* 0x000fc400078e000c */
[C---:B------:R-:W-:Y:S06]  /*b6320*/  HMMA.16816.F32 R12, R4.reuse, R14, R16 ;  /* 0x0000000e040c723c */ /* 0x040fec0000001810 */
[C---:B------:R-:W-:Y:S08]  /*b6330*/  HMMA.16816.F32 R16, R4.reuse, R46, R40 ;  /* 0x0000002e0410723c */ /* 0x040ff00000001828 */
[----:B------:R-:W-:Y:S04]  /*b6340*/  STL.64 [R1+0x1040], R24 ;  /* 0x0010401801007387 */ /* 0x000fe80000100a00 */
[----:B------:R-:W-:Y:S05]  /*b6350*/  STL.64 [R1+0x1048], R26 ;  /* 0x0010481a01007387 */ /* 0x000fea0000100a00 */
[----:B------:R-:W-:Y:S04]  /*b6360*/  STL.64 [R1+0x1020], R12 ;  /* 0x0010200c01007387 */ /* 0x000fe80000100a00 */
[----:B------:R0:W-:Y:S04]  /*b6370*/  STL.64 [R1+0x1028], R14 ;  /* 0x0010280e01007387 */ /* 0x0001e80000100a00 */
[----:B------:R-:W-:Y:S04]  /*b6380*/  STL.64 [R1+0x1010], R8 ;  /* 0x0010100801007387 */ /* 0x000fe80000100a00 */
[----:B------:R3:W-:Y:S01]  /*b6390*/  STL.64 [R1+0x1018], R10 ;  /* 0x0010180a01007387 */ /* 0x0007e20000100a00 */
[C---:B0-----:R-:W-:Y:S06]  /*b63a0*/  HMMA.16816.F32 R12, R4.reuse, R56, R48 ;  /* 0x00000038040c723c */ /* 0x041fec0000001830 */
[C---:B---3--:R-:W-:Y:S01]  /*b63b0*/  HMMA.16816.F32 R8, R4.reuse, R58, R52 ;  /* 0x0000003a0408723c */ /* 0x048fe20000001834 */
[----:B------:R-:W-:Y:S04]  /*b63c0*/  STL.64 [R1+0x1000], R16 ;  /* 0x0010001001007387 */ /* 0x000fe80000100a00 */
[----:B------:R-:W-:Y:S04]  /*b63d0*/  STL.64 [R1+0x1008], R18 ;  /* 0x0010081201007387 */ /* 0x000fe80000100a00 */
[----:B------:R-:W2:Y:S08]  /*b63e0*/  LDL.LU R28, [R1+0xd80] ;  /* 0x000d8000011c7983 */ /* 0x000eb00000300800 */
[----:B------:R-:W-:Y:S04]  /*b63f0*/  STL.64 [R1+0xff0], R12 ;  /* 0x000ff00c01007387 */ /* 0x000fe80000100a00 */
[----:B------:R-:W-:Y:S04]  /*b6400*/  STL.64 [R1+0xff8], R14 ;  /* 0x000ff80e01007387 */ /* 0x000fe80000100a00 */
        /* <DEDUP_REMOVED lines=53> */
[----:B0-----:R-:W4:Y:S04]  /*b6760*/  LDL.LU.64 R58, [R1+0x7410] ;  /* 0x00741000013a7983 */ /* 0x001f280000300a00 */
[----:B------:R-:W3:Y:S01]  /*b6770*/  LDL.LU.64 R56, [R1+0x7408] ;  /* 0x0074080001387983 */ /* 0x000ee20000300a00 */
        /* <DEDUP_REMOVED lines=92> */
[C---:B---3--:R-:W-:Y:S06]  /*b6d40*/  HMMA.16816.F32 R36, R4.reuse, R8, R56 ;  /* 0x000000080424723c */ /* 0x048fec0000001838 */
[C---:B------:R-:W-:Y:S06]  /*b6d50*/  HMMA.16816.F32 R32, R4.reuse, R10, R32 ;  /* 0x0000000a0420723c */ /* 0x040fec0000001820 */
[----:B------:R-:W-:Y:S11]  /*b6d60*/  STL.64 [R1+0x72b0], R10 ;  /* 0x0072b00a01007387 */ /* 0x000ff60000100a00 */
[----:B------:R-:W-:Y:S04]  /*b6d70*/  STL.64 [R1+0xeb0], R36 ;  /* 0x000eb02401007387 */ /* 0x000fe80000100a00 */
[----:B------:R-:W-:Y:S04]  /*b6d80*/  STL.64 [R1+0xeb8], R38 ;  /* 0x000eb82601007387 */ /* 0x000fe80000100a00 */
[----:B------:R0:W-:Y:S02]  /*b6d90*/  STL.64 [R1+0x72a8], R8 ;  /* 0x0072a80801007387 */ /* 0x0001e40000100a00 */
[----:B0-----:R-:W-:Y:S02]  /*b6da0*/  HMMA.16816.F32 R8, R4, R14, R24 ;  /* 0x0000000e0408723c */ /* 0x001fe40000001818 */
[----:B------:R0:W-:Y:S04]  /*b6db0*/  STL.64 [R1+0xea0], R32 ;  /* 0x000ea02001007387 */ /* 0x0001e80000100a00 */
[----:B------:R1:W-:Y:S04]  /*b6dc0*/  STL.64 [R1+0xea8], R34 ;  /* 0x000ea82201007387 */ /* 0x0003e80000100a00 */
[----:B------:R-:W2:Y:S04]  /*b6dd0*/  LDL.LU R52, [R1+0xc10] ;  /* 0x000c100001347983 */ /* 0x000ea80000300800 */
[----:B------:R-:W-:Y:S04]  /*b6de0*/  STL.64 [R1+0xe90], R28 ;  /* 0x000e901c01007387 */ /* 0x000fe80000100a00 */
[----:B------:R-:W-:Y:S01]  /*b6df0*/  STL.64 [R1+0xe98], R30 ;  /* 0x000e981e01007387 */ /* 0x000fe20000100a00 */
[----:B------:R-:W-:-:S04]  /*b6e00*/  IMAD.MOV.U32 R56, RZ, RZ, R20 ;  /* 0x000000ffff387224 */ /* 0x000fc800078e0014 */
        /* <DEDUP_REMOVED lines=23> */
[----:B-1----:R-:W2:Y:S01]  /*b6f80*/  LDL.LU R34, [R1+0x23fc] ;  /* 0x0023fc0001227983 */ /* 0x002ea20000300800 */
[----:B------:R-:W-:-:S03]  /*b6f90*/  IMAD.MOV.U32 R57, RZ, RZ, R0 ;  /* 0x000000ffff397224 */ /* 0x000fc600078e0000 */
        /* <DEDUP_REMOVED lines=19> */
[----:B------:R0:W-:Y:S04]  /*b70d0*/  STL.64 [R1+0x7290], R14 ;  /* 0x0072900e01007387 */ /* 0x0001e80000100a00 */
[----:B0-----:R-:W3:Y:S04]  /*b70e0*/  LDL.LU R14, [R1+0x23f8] ;  /* 0x0023f800010e7983 */ /* 0x001ee80000300800 */
[----:B------:R-:W3:Y:S04]  /*b70f0*/  LDL.LU R15, [R1+0x2400] ;  /* 0x00240000010f7983 */ /* 0x000ee80000300800 */
[----:B------:R0:W-:Y:S04]  /*b7100*/  STL.64 [R1+0x7288], R12 ;  /* 0x0072880c01007387 */ /* 0x0001e80000100a00 */
[----:B0-----:R-:W3:Y:S01]  /*b7110*/  LDL.LU R13, [R1+0x23f0] ;  /* 0x0023f000010d7983 */ /* 0x001ee20000300800 */
        /* <DEDUP_REMOVED lines=40> */
[----:B--2---:R-:W-:Y:S03]  /*b73a0*/  HMMA.16816.F32 R20, R4, R26, R20 ;  /* 0x0000001a0414723c */ /* 0x004fe60000001814 */
[----:B------:R-:W-:Y:S04]  /*b73b0*/  STL [R1+0x7280], R24 ;  /* 0x0072801801007387 */ /* 0x000fe80000100800 */
[----:B------:R-:W-:-:S15]  /*b73c0*/  STL [R1+0x727c], R25 ;  /* 0x00727c1901007387 */ /* 0x000fde0000100800 */
[----:B------:R-:W-:-:S01]  /*b73d0*/  NOP ;  /* 0x0000000000007918 */ /* 0x000fc20000000000 */
[----:B------:R-:W-:Y:S04]  /*b73e0*/  STL.64 [R1+0xe20], R20 ;  /* 0x000e201401007387 */ /* 0x000fe80000100a00 */
[----:B------:R-:W-:Y:S01]  /*b73f0*/  STL.64 [R1+0xe28], R22 ;  /* 0x000e281601007387 */ /* 0x000fe20000100a00 */
[----:B------:R-:W-:Y:S02]  /*b7400*/  IMAD R32, R32, 0x100, R13 ;  /* 0x0000010020207824 */ /* 0x000fe400078e020d */
[----:B------:R-:W-:Y:S02]  /*b7410*/  IMAD R33, R33, 0x100, R14 ;  /* 0x0000010021217824 */ /* 0x000fe400078e020e */
[----:B------:R-:W-:Y:S02]  /*b7420*/  IMAD R34, R34, 0x100, R15 ;  /* 0x0000010022227824 */ /* 0x000fe400078e020f */
[----:B------:R-:W-:Y:S01]  /*b7430*/  IMAD R35, R0, 0x100, R35 ;  /* 0x0000010000237824 */ /* 0x000fe200078e0223 */
[----:B------:R-:W-:-:S02]  /*b7440*/  F2FP.F16.E5M2.UNPACK_B R32, R32 ;  /* 0x00000020ff20723e */ /* 0x000fc400020004ff */
[----:B------:R-:W-:Y:S02]  /*b7450*/  F2FP.F16.E5M2.UNPACK_B R33, R33 ;  /* 0x00000021ff21723e */ /* 0x000fe400020004ff */
[----:B------:R-:W-:Y:S02]  /*b7460*/  F2FP.F16.E5M2.UNPACK_B R34, R34 ;  /* 0x00000022ff22723e */ /* 0x000fe400020004ff */
[----:B------:R-:W-:Y:S01]  /*b7470*/  F2FP.F16.E5M2.UNPACK_B R35, R35 ;  /* 0x00000023ff23723e */ /* 0x000fe200020004ff */
[C---:B----4-:R-:W-:Y:S06]  /*b7480*/  HMMA.16816.F32 R16, R4.reuse, R28, R16 ;  /* 0x0000001c0410723c */ /* 0x050fec0000001810 */
[----:B---3--:R-:W-:Y:S01]  /*b7490*/  HMMA.16816.F32 R8, R4, R30, R8 ;  /* 0x0000001e0408723c */ /* 0x008fe20000001808 */
[----:B------:R-:W-:Y:S04]  /*b74a0*/  STL [R1+0x7278], R28 ;  /* 0x0072781c01007387 */ /* 0x000fe80000100800 */
[----:B------:R-:W-:-:S12]  /*b74b0*/  STL [R1+0x7248], R29 ;  /* 0x0072481d01007387 */ /* 0x000fd80000100800 */
        /* <DEDUP_REMOVED lines=36> */
[----:B--2---:R-:W2:Y:S04]  /*b7700*/  LDL.64 R4, [R1+0x10] ;  /* 0x0000100001047983 */ /* 0x004ea80000100a00 */
[----:B------:R-:W2:Y:S01]  /*b7710*/  LDL.LU R56, [R1+0xbc0] ;  /* 0x000bc00001387983 */ /* 0x000ea20000300800 */
[----:B------:R-:W-:-:S03]  /*b7720*/  IMAD.MOV.U32 R30, RZ, RZ, R58 ;  /* 0x000000ffff1e7224 */ /* 0x000fc600078e003a */
        /* <DEDUP_REMOVED lines=8> */
[----:B---3--:R-:W3:Y:S04]  /*b77b0*/  LDL.64 R6, [R1+0x8] ;  /* 0x0000080001067983 */ /* 0x008ee80000100a00 */
        /* <DEDUP_REMOVED lines=10> */
[----:B------:R-:W-:Y:S01]  /*b7860*/  IMAD.MOV.U32 R28, RZ, RZ, R43 ;  /* 0x000000ffff1c7224 */ /* 0x000fe200078e002b */
[----:B--2---:R-:W-:-:S15]  /*b7870*/  HMMA.16816.F32 R48, R32, R4, R48 ;  /* 0x000000042030723c */ /* 0x004fde0000001830 */
[----:B------:R-:W-:-:S01]  /*b7880*/  NOP ;  /* 0x0000000000007918 */ /* 0x000fc20000000000 */
[----:B------:R0:W-:Y:S04]  /*b7890*/  STL.64 [R1+0xdc0], R8 ;  /* 0x000dc00801007387 */ /* 0x0001e80000100a00 */
[----:B------:R1:W-:Y:S04]  /*b78a0*/  STL.64 [R1+0xdc8], R10 ;  /* 0x000dc80a01007387 */ /* 0x0003e80000100a00 */
[----:B------:R-:W2:Y:S04]  /*b78b0*/  LDL.LU R41, [R1+0xb44] ;  /* 0x000b440001297983 */ /* 0x000ea80000300800 */
[----:B------:R-:W2:Y:S04]  /*b78c0*/  LDL.LU R42, [R1+0xb48] ;  /* 0x000b4800012a7983 */ /* 0x000ea80000300800 */
[----:B------:R-:W2:Y:S04]  /*b78d0*/  LDL.LU R43, [R1+0xb4c] ;  /* 0x000b4c00012b7983 */ /* 0x000ea80000300800 */
[----:B0-----:R-:W4:Y:S04]  /*b78e0*/  LDL.LU R8, [R1+0xb50] ;  /* 0x000b500001087983 */ /* 0x001f280000300800 */
[----:B------:R-:W4:Y:S04]  /*b78f0*/  LDL.LU R9, [R1+0xb54] ;  /* 0x000b540001097983 */ /* 0x000f280000300800 */
[----:B-1----:R-:W4:Y:S04]  /*b7900*/  LDL.LU R10, [R1+0xb58] ;  /* 0x000b5800010a7983 */ /* 0x002f280000300800 */
[----:B------:R-:W4:Y:S04]  /*b7910*/  LDL.LU R11, [R1+0xb5c] ;  /* 0x000b5c00010b7983 */ /* 0x000f280000300800 */
        /* <DEDUP_REMOVED lines=10> */
[----:B------:R0:W-:Y:S04]  /*b79c0*/  STL.64 [R1+0x7300], R26 ;  /* 0x0073001a01007387 */ /* 0x0001e80000100a00 */
[----:B0-----:R-:W2:Y:S01]  /*b79d0*/  LDL.64 R26, [R1] ;  /* 0x00000000011a7983 */ /* 0x001ea20000100a00 */
[----:B---3--:R-:W-:Y:S01]  /*b79e0*/  HMMA.16816.F32 R52, R32, R6, R52 ;  /* 0x000000062034723c */ /* 0x008fe20000001834 */
[----:B------:R-:W-:-:S02]  /*b79f0*/  IMAD.MOV.U32 R24, RZ, RZ, R4 ;  /* 0x000000ffff187224 */ /* 0x000fc400078e0004 */
[----:B------:R-:W-:-:S05]  /*b7a00*/  IMAD.MOV.U32 R25, RZ, RZ, R5 ;  /* 0x000000ffff197224 */ /* 0x000fca00078e0005 */
[----:B------:R-:W-:-:S15]  /*b7a10*/  STL.64 [R1+0x72f8], R24 ;  /* 0x0072f81801007387 */ /* 0x000fde0000100a00 */
[----:B------:R-:W-:Y:S04]  /*b7a20*/  STL.64 [R1+0xda0], R52 ;  /* 0x000da03401007387 */ /* 0x000fe80000100a00 */
[----:B------:R0:W-:Y:S04]  /*b7a30*/  STL.64 [R1+0xda8], R54 ;  /* 0x000da83601007387 */ /* 0x0001e80000100a00 */
[----:B0-----:R-:W3:Y:S04]  /*b7a40*/  LDL.LU.64 R54, [R1+0x7320] ;  /* 0x0073200001367983 */ /* 0x001ee80000300a00 */
[----:B------:R-:W4:Y:S01]  /*b7a50*/  LDL.LU.64 R52, [R1+0x7318] ;  /* 0x0073180001347983 */ /* 0x000f220000300a00 */
[----:B--2---:R-:W-:-:S15]  /*b7a60*/  HMMA.16816.F32 R56, R32, R26, R56 ;  /* 0x0000001a2038723c */ /* 0x004fde0000001838 */
[----:B------:R-:W-:-:S08]  /*b7a70*/  NOP ;  /* 0x0000000000007918 */ /* 0x000fd00000000000 */
[----:B------:R-:W-:Y:S04]  /*b7a80*/  STL.64 [R1+0xd90], R56 ;  /* 0x000d903801007387 */ /* 0x000fe80000100a00 */
[----:B------:R0:W-:Y:S04]  /*b7a90*/  STL.64 [R1+0xd98], R58 ;  /* 0x000d983a01007387 */ /* 0x0001e80000100a00 */
[----:B0-----:R-:W2:Y:S04]  /*b7aa0*/  LDL.LU.64 R58, [R1+0x7310] ;  /* 0x00731000013a7983 */ /* 0x001ea80000300a00 */
[----:B------:R-:W2:Y:S01]  /*b7ab0*/  LDL.LU.64 R56, [R1+0x7308] ;  /* 0x0073080001387983 */ /* 0x000ea20000300a00 */
[----:B------:R-:W-:Y:S01]  /*b7ac0*/  HMMA.16816.F32 R28, R32, R60, R28 ;  /* 0x0000003c201c723c */ /* 0x000fe2000000181c */
[----:B------:R-:W-:-:S02]  /*b7ad0*/  IMAD.MOV.U32 R4, RZ, RZ, R6 ;  /* 0x000000ffff047224 */ /* 0x000fc400078e0006 */
[----:B------:R-:W-:Y:S02]  /*b7ae0*/  IMAD.MOV.U32 R6, RZ, RZ, R26 ;  /* 0x000000ffff067224 */ /* 0x000fe400078e001a */
[----:B------:R-:W-:Y:S01]  /*b7af0*/  IMAD.MOV.U32 R5, RZ, RZ, R27 ;  /* 0x000000ffff057224 */ /* 0x000fe200078e001b */
[C---:B---3--:R-:W-:Y:S06]  /*b7b00*/  HMMA.16816.F32 R16, R32.reuse, R54, R16 ;  /* 0x000000362010723c */ /* 0x048fec0000001810 */
[C---:B----4-:R-:W-:Y:S01]  /*b7b10*/  HMMA.16816.F32 R12, R32.reuse, R52, R12 ;  /* 0x00000034200c723c */ /* 0x050fe2000000180c */
[----:B------:R-:W-:Y:S10]  /*b7b20*/  STL.64 [R1+0x7200], R60 ;  /* 0x0072003c01007387 */ /* 0x000ff40000100a00 */
[----:B------:R-:W-:Y:S04]  /*b7b30*/  STL.64 [R1+0xd80], R28 ;  /* 0x000d801c01007387 */ /* 0x000fe80000100a00 */
[----:B------:R-:W-:Y:S01]  /*b7b40*/  STL.64 [R1+0xd88], R30 ;  /* 0x000d881e01007387 */ /* 0x000fe20000100a00 */
[C---:B--2---:R-:W-:Y:S06]  /*b7b50*/  HMMA.16816.F32 R24, R32.reuse, R58, R36 ;  /* 0x0000003a2018723c */ /* 0x044fec0000001824 */
[----:B------:R-:W-:Y:S01]  /*b7b60*/  HMMA.16816.F32 R20, R32, R56, R20 ;  /* 0x000000382014723c */ /* 0x000fe20000001814 */
[----:B------:R-:W-:-:S15]  /*b7b70*/  STL.64 [R1+0x7210], R58 ;  /* 0x0072103a01007387 */ /* 0x000fde0000100a00 */
[----:B------:R-:W-:-:S01]  /*b7b80*/  NOP ;  /* 0x0000000000007918 */ /* 0x000fc20000000000 */
[----:B------:R-:W-:Y:S04]  /*b7b90*/  STL.64 [R1+0xd70], R24 ;  /* 0x000d701801007387 */ /* 0x000fe80000100a00 */
[----:B------:R-:W-:Y:S04]  /*b7ba0*/  STL.64 [R1+0xd78], R26 ;  /* 0x000d781a01007387 */ /* 0x000fe80000100a00 */
[----:B------:R0:W-:Y:S04]  /*b7bb0*/  STL.64 [R1+0x7208], R56 ;  /* 0x0072083801007387 */ /* 0x0001e80000100a00 */
[----:B------:R-:W-:Y:S04]  /*b7bc0*/  STL.64 [R1+0xd60], R20 ;  /* 0x000d601401007387 */ /* 0x000fe80000100a00 */
[----:B------:R-:W-:Y:S04]  /*b7bd0*/  STL.64 [R1+0xd68], R22 ;  /* 0x000d681601007387 */ /* 0x000fe80000100a00 */
[----:B0-----:R-:W2:Y:S04]  /*b7be0*/  LDL.LU R56, [R1+0xa60] ;  /* 0x000a600001387983 */ /* 0x001ea80000300800 */
[----:B------:R-:W-:Y:S04]  /*b7bf0*/  STL.64 [R1+0xd50], R16 ;  /* 0x000d501001007387 */ /* 0x000fe80000100a00 */
[----:B------:R-:W-:Y:S04]  /*b7c00*/  STL.64 [R1+0xd58], R18 ;  /* 0x000d581201007387 */ /* 0x000fe80000100a00 */
[----:B------:R-:W-:Y:S04]  /*b7c10*/  STL.64 [R1+0xd40], R12 ;  /* 0x000d400c01007387 */ /* 0x000fe80000100a00 */
[----:B------:R0:W-:Y:S04]  /*b7c20*/  STL.64 [R1+0xd48], R14 ;  /* 0x000d480e01007387 */ /* 0x0001e80000100a00 */
[----:B------:R-:W2:Y:S04]  /*b7c30*/  LDL.LU R57, [R1+0xa64] ;  /* 0x000a640001397983 */ /* 0x000ea80000300800 */
[----:B------:R-:W2:Y:S04]  /*b7c40*/  LDL.LU R58, [R1+0xa68] ;  /* 0x000a6800013a7983 */ /* 0x000ea80000300800 */
[----:B------:R-:W2:Y:S01]  /*b7c50*/  LDL.LU R59, [R1+0xa6c] ;  /* 0x000a6c00013b7983 */ /* 0x000ea20000300800 */
[C---:B0-----:R-:W-:Y:S06]  /*b7c60*/  HMMA.16816.F32 R12, R32.reuse, R50, R8 ;  /* 0x00000032200c723c */ /* 0x041fec0000001808 */
[C---:B------:R-:W-:Y:S01]  /*b7c70*/  HMMA.16816.F32 R8, R32.reuse, R48, R40 ;  /* 0x000000302008723c */ /* 0x040fe20000001828 */
[----:B------:R-:W-:Y:S04]  /*b7c80*/  STL.64 [R1+0x7220], R54 ;  /* 0x0072203601007387 */ /* 0x000fe80000100a00 */
[----:B------:R0:W-:Y:S04]  /*b7c90*/  STL.64 [R1+0x7218], R52 ;  /* 0x0072183401007387 */ /* 0x0001e80000100a00 */
[----:B0-----:R-:W3:Y:S04]  /*b7ca0*/  LDL.LU R52, [R1+0xa70] ;  /* 0x000a700001347983 */ /* 0x001ee80000300800 */
[----:B------:R-:W3:Y:S04]  /*b7cb0*/  LDL.LU R53, [R1+0xa74] ;  /* 0x000a740001357983 */ /* 0x000ee80000300800 */
[----:B------:R-:W3:Y:S04]  /*b7cc0*/  LDL.LU R54, [R1+0xa78] ;  /* 0x000a780001367983 */ /* 0x000ee80000300800 */
[----:B------:R-:W3:Y:S04]  /*b7cd0*/  LDL.LU R55, [R1+0xa7c] ;  /* 0x000a7c0001377983 */ /* 0x000ee80000300800 */
[----:B------:R-:W4:Y:S04]  /*b7ce0*/  LDL.LU R40, [R1+0xb20] ;  /* 0x000b200001287983 */ /* 0x000f280000300800 */
[----:B------:R0:W-:Y:S04]  /*b7cf0*/  STL.64 [R1+0xd30], R12 ;  /* 0x000d300c01007387 */ /* 0x0001e80000100a00 */
[----:B------:R1:W-:Y:S04]  /*b7d00*/  STL.64 [R1+0xd38], R14 ;  /* 0x000d380e01007387 */ /* 0x0003e80000100a00 */
        /* <DEDUP_REMOVED lines=62> */
[----:B------:R-:W3:Y:S04]  /*b80f0*/  LDL.LU R28, [R1+0x72d8] ;  /* 0x0072d800011c7983 */ /* 0x000ee80000300800 */
        /* <DEDUP_REMOVED lines=26> */
[----:B------:R-:W4:Y:S02]  /*b82a0*/  LDL.LU.64 R8, [R1+0x72a8] ;  /* 0x0072a80001087983 */ /* 0x000f240000300a00 */
        /* <DEDUP_REMOVED lines=12> */
[----:B------:R3:W-:Y:S01]  /*b8370*/  STL.64 [R1+0x7180], R8 ;  /* 0x0071800801007387 */ /* 0x0007e20000100a00 */
        /* <DEDUP_REMOVED lines=8> */
[C---:B----4-:R-:W-:Y:S06]  /*b8400*/  HMMA.16816.F32 R12, R32.reuse, R16, R44 ;  /* 0x00000010200c723c */ /* 0x050fec000000182c */
[C---:B0-----:R-:W-:Y:S06]  /*b8410*/  HMMA.16816.F32 R8, R32.reuse, R18, R48 ;  /* 0x000000122008723c */ /* 0x041fec0000001830 */
[----:B------:R-:W-:Y:S11]  /*b8420*/  STL.64 [R1+0x71a8], R18 ;  /* 0x0071a81201007387 */ /* 0x000ff60000100a00 */
[----:B------:R-:W-:Y:S04]  /*b8430*/  STL.64 [R1+0xc70], R12 ;  /* 0x000c700c01007387 */ /* 0x000fe80000100a00 */
[----:B------:R0:W-:Y:S04]  /*b8440*/  STL.64 [R1+0xc78], R14 ;  /* 0x000c780e01007387 */ /* 0x0001e80000100a00 */
[----:B------:R-:W-:Y:S04]  /*b8450*/  STL.64 [R1+0x71a0], R16 ;  /* 0x0071a01001007387 */ /* 0x000fe80000100a00 */
        /* <DEDUP_REMOVED lines=20> */
[----:B---3--:R-:W-:Y:S04]  /*b85a0*/  STL.64 [R1+0x7258], R40 ;  /* 0x0072582801007387 */ /* 0x008fe80000100a00 */
[----:B0-----:R-:W3:Y:S04]  /*b85b0*/  LDL.LU R12, [R1+0x970] ;  /* 0x00097000010c7983 */ /* 0x001ee80000300800 */
[----:B------:R-:W3:Y:S04]  /*b85c0*/  LDL.LU R13, [R1+0x974] ;  /* 0x00097400010d7983 */ /* 0x000ee80000300800 */
[----:B-1----:R-:W4:Y:S04]  /*b85d0*/  LDL.LU R14, [R1+0x978] ;  /* 0x00097800010e7983 */ /* 0x002f280000300800 */
[----:B------:R-:W4:Y:S01]  /*b85e0*/  LDL.LU R15, [R1+0x97c] ;  /* 0x00097c00010f7983 */ /* 0x000f220000300800 */
[----:B------:R-:W-:-:S02]  /*b85f0*/  IMAD.MOV.U32 R0, RZ, RZ, R7 ;  /* 0x000000ffff007224 */ /* 0x000fc400078e0007 */
[----:B------:R-:W-:Y:S02]  /*b8600*/  IMAD.MOV.U32 R8, RZ, RZ, R4 ;  /* 0x000000ffff087224 */ /* 0x000fe400078e0004 */
[----:B------:R-:W-:Y:S02]  /*b8610*/  IMAD.MOV.U32 R11, RZ, RZ, R5 ;  /* 0x000000ffff0b7224 */ /* 0x000fe400078e0005 */
[----:B------:R-:W-:Y:S02]  /*b8620*/  IMAD.MOV.U32 R10, RZ, RZ, R6 ;  /* 0x000000ffff0a7224 */ /* 0x000fe400078e0006 */
[----:B------:R-:W-:Y:S01]  /*b8630*/  IMAD.MOV.U32 R9, RZ, RZ, R0 ;  /* 0x000000ffff097224 */ /* 0x000fe200078e0000 */
[----:B----4-:R-:W-:Y:S04]  /*b8640*/  STL.64 [R1+0x7270], R14 ;  /* 0x0072700e01007387 */ /* 0x010fe80000100a00 */
[----:B---3--:R0:W-:Y:S04]  /*b8650*/  STL.64 [R1+0x7268], R12 ;  /* 0x0072680c01007387 */ /* 0x0081e80000100a00 */
        /* <DEDUP_REMOVED lines=8> */
[----:B0-----:R-:W4:Y:S04]  /*b86e0*/  LDL.LU R12, [R1+0xa50] ;  /* 0x000a5000010c7983 */ /* 0x001f280000300800 */
        /* <DEDUP_REMOVED lines=21> */
[----:B------:R0:W-:Y:S02]  /*b8840*/  STL.64 [R1+0x71c8], R22 ;  /* 0x0071c81601007387 */ /* 0x0001e40000100a00 */
[----:B0-----:R-:W-:-:S02]  /*b8850*/  IMAD.MOV.U32 R22, RZ, RZ, R24 ;  /* 0x000000ffff167224 */ /* 0x001fc400078e0018 */
[----:B------:R-:W-:Y:S01]  /*b8860*/  IMAD.MOV.U32 R23, RZ, RZ, R25 ;  /* 0x000000ffff177224 */ /* 0x000fe200078e0019 */
        /* <DEDUP_REMOVED lines=10> */
[----:B------:R-:W2:Y:S04]  /*b8910*/  LDL.64 R60, [R1+0x20] ;  /* 0x00002000013c7983 */ /* 0x000ea80000100a00 */
[----:B------:R0:W-:Y:S04]  /*b8920*/  STL.64 [R1+0x71c0], R20 ;  /* 0x0071c01401007387 */ /* 0x0001e80000100a00 */
[----:B0-----:R-:W2:Y:S01]  /*b8930*/  LDL R20, [R1+0x18] ;  /* 0x0000180001147983 */ /* 0x001ea20000100800 */
[----:B------:R-:W-:-:S03]  /*b8940*/  IMAD.MOV.U32 R21, RZ, RZ, R28 ;  /* 0x000000ffff157224 */ /* 0x000fc600078e001c */
[----:B------:R-:W2:Y:S01]  /*b8950*/  LDL.LU R28, [R1+0x7278] ;  /* 0x00727800011c7983 */ /* 0x000ea20000300800 */
[C---:B---3--:R-:W-:Y:S06]  /*b8960*/  HMMA.16816.F32 R40, R32.reuse, R26, R40 ;  /* 0x0000001a2028723c */ /* 0x048fec0000001828 */
[----:B----4-:R-:W-:Y:S01]  /*b8970*/  HMMA.16816.F32 R12, R32, R24, R12 ;  /* 0x00000018200c723c */ /* 0x010fe2000000180c */
[----:B--2---:R-:W-:-:S15]  /*b8980*/  IMAD R4, R4, 0x100, R29 ;  /* 0x0000010004047824 */ /* 0x004fde00078e021d */
[----:B------:R-:W-:-:S07]  /*b8990*/  NOP ;  /* 0x0000000000007918 */ /* 0x000fce0000000000 */
[----:B------:R-:W-:Y:S04]  /*b89a0*/  STL.64 [R1+0xc30], R12 ;  /* 0x000c300c01007387 */ /* 0x000fe80000100a00 */
[----:B------:R0:W-:Y:S04]  /*b89b0*/  STL.64 [R1+0xc38], R14 ;  /* 0x000c380e01007387 */ /* 0x0001e80000100a00 */
[----:B0-----:R-:W2:Y:S04]  /*b89c0*/  LDL.LU.64 R14, [R1+0x7270] ;  /* 0x00727000010e7983 */ /* 0x001ea80000300a00 */
[----:B------:R-:W2:Y:S04]  /*b89d0*/  LDL.LU.64 R12, [R1+0x7268] ;  /* 0x00726800010c7983 */ /* 0x000ea80000300a00 */
[----:B------:R-:W-:Y:S04]  /*b89e0*/  STL.64 [R1+0xc20], R40 ;  /* 0x000c202801007387 */ /* 0x000fe80000100a00 */
[----:B------:R0:W-:Y:S04]  /*b89f0*/  STL.64 [R1+0xc28], R42 ;  /* 0x000c282a01007387 */ /* 0x0001e80000100a00 */
[----:B0-----:R-:W3:Y:S04]  /*b8a00*/  LDL.LU.64 R42, [R1+0x7260] ;  /* 0x00726000012a7983 */ /* 0x001ee80000300a00 */
[----:B------:R-:W3:Y:S04]  /*b8a10*/  LDL.LU.64 R40, [R1+0x7258] ;  /* 0x0072580001287983 */ /* 0x000ee80000300a00 */
[----:B------:R0:W-:Y:S02]  /*b8a20*/  STL.64 [R1+0x7168], R26 ;  /* 0x0071681a01007387 */ /* 0x0001e40000100a00 */
[----:B0-----:R-:W-:-:S02]  /*b8a30*/  IMAD.MOV.U32 R26, RZ, RZ, R30 ;  /* 0x000000ffff1a7224 */ /* 0x001fc400078e001e */
[----:B------:R-:W-:Y:S01]  /*b8a40*/  IMAD.MOV.U32 R27, RZ, RZ, R31 ;  /* 0x000000ffff1b7224 */ /* 0x000fe200078e001f */
[----:B------:R-:W4:Y:S04]  /*b8a50*/  LDL.LU R30, [R1+0x7250] ;  /* 0x00725000011e7983 */ /* 0x000f280000300800 */
[----:B------:R-:W4:Y:S04]  /*b8a60*/  LDL.LU R31, [R1+0x724c] ;  /* 0x00724c00011f7983 */ /* 0x000f280000300800 */
[----:B------:R0:W-:Y:S04]  /*b8a70*/  STL.64 [R1+0x7160], R24 ;  /* 0x0071601801007387 */ /* 0x0001e80000100a00 */
[----:B0-----:R-:W2:Y:S04]  /*b8a80*/  LDL.LU R24, [R1+0x2418] ;  /* 0x0024180001187983 */ /* 0x001ea80000300800 */
[----:B------:R-:W3:Y:S04]  /*b8a90*/  LDL.LU R25, [R1+0x2420] ;  /* 0x0024200001197983 */ /* 0x000ee80000300800 */
[----:B------:R-:W2:Y:S01]  /*b8aa0*/  LDL.LU R29, [R1+0x7248] ;  /* 0x00724800011d7983 */ /* 0x000ea20000300800 */
[C---:B----4-:R-:W-:Y:S06]  /*b8ab0*/  HMMA.16816.F32 R36, R32.reuse, R30, R36 ;  /* 0x0000001e2024723c */ /* 0x050fec0000001824 */
        /* <DEDUP_REMOVED lines=18> */
[----:B------:R-:W-:Y:S02]  /*b8be0*/  IMAD.MOV.U32 R24, RZ, RZ, R60 ;  /* 0x000000ffff187224 */ /* 0x000fe400078e003c */
[----:B------:R-:W-:Y:S01]  /*b8bf0*/  IMAD.MOV.U32 R0, RZ, RZ, R61 ;  /* 0x000000ffff007224 */ /* 0x000fe200078e003d */
[C---:B---3--:R-:W-:Y:S06]  /*b8c00*/  HMMA.16816.F32 R52, R32.reuse, R36, R52 ;  /* 0x000000242034723c */ /* 0x048fec0000001834 */
[----:B------:R-:W-:-:S15]  /*b8c10*/  HMMA.16816.F32 R32, R32, R60, R56 ;  /* 0x0000003c2020723c */ /* 0x000fde0000001838 */
[----:B------:R-:W-:-:S02]  /*b8c20*/  NOP ;  /* 0x0000000000007918 */ /* 0x000fc40000000000 */
[----:B------:R-:W-:Y:S04]  /*b8c30*/  STL.64 [R1+0xbf0], R52 ;  /* 0x000bf03401007387 */ /* 0x000fe80000100a00 */
[----:B------:R0:W-:Y:S04]  /*b8c40*/  STL.64 [R1+0xbf8], R54 ;  /* 0x000bf83601007387 */ /* 0x0001e80000100a00 */
[----:B0-----:R-:W3:Y:S04]  /*b8c50*/  LDL.LU.64 R54, [R1+0x7220] ;  /* 0x0072200001367983 */ /* 0x001ee80000300a00 */
[----:B------:R-:W3:Y:S04]  /*b8c60*/  LDL.LU.64 R52, [R1+0x7218] ;  /* 0x0072180001347983 */ /* 0x000ee80000300a00 */
[----:B----4-:R-:W-:Y:S04]  /*b8c70*/  STL.64 [R1+0x71e8], R38 ;  /* 0x0071e82601007387 */ /* 0x010fe80000100a00 */
[----:B------:R0:W-:Y:S04]  /*b8c80*/  STL.64 [R1+0x71e0], R36 ;  /* 0x0071e02401007387 */ /* 0x0001e80000100a00 */
[----:B0-----:R-:W4:Y:S04]  /*b8c90*/  LDL.LU R36, [R1+0x9b0] ;  /* 0x0009b00001247983 */ /* 0x001f280000300800 */
[----:B------:R-:W4:Y:S04]  /*b8ca0*/  LDL.LU R37, [R1+0x9b4] ;  /* 0x0009b40001257983 */ /* 0x000f280000300800 */
[----:B------:R-:W4:Y:S04]  /*b8cb0*/  LDL.LU R38, [R1+0x9b8] ;  /* 0x0009b80001267983 */ /* 0x000f280000300800 */
[----:B------:R-:W4:Y:S04]  /*b8cc0*/  LDL.LU R39, [R1+0x9bc] ;  /* 0x0009bc0001277983 */ /* 0x000f280000300800 */
[----:B------:R-:W3:Y:S04]  /*b8cd0*/  LDL.LU.64 R58, [R1+0x7210] ;  /* 0x00721000013a7983 */ /* 0x000ee80000300a00 */
[----:B------:R-:W3:Y:S04]  /*b8ce0*/  LDL.LU.64 R56, [R1+0x7208] ;  /* 0x0072080001387983 */ /* 0x000ee80000300a00 */
[----:B------:R0:W-:Y:S04]  /*b8cf0*/  STL.64 [R1+0xbd0], R32 ;  /* 0x000bd02001007387 */ /* 0x0001e80000100a00 */
[----:B------:R1:W-:Y:S04]  /*b8d00*/  STL.64 [R1+0xbd8], R34 ;  /* 0x000bd82201007387 */ /* 0x0003e80000100a00 */
[----:B------:R-:W2:Y:S04]  /*b8d10*/  LDL.LU.64 R60, [R1+0x7200] ;  /* 0x00720000013c7983 */ /* 0x000ea80000300a00 */
[----:B0-----:R-:W4:Y:S04]  /*b8d20*/  LDL.LU R32, [R1+0x9d0] ;  /* 0x0009d00001207983 */ /* 0x001f280000300800 */
[----:B------:R-:W4:Y:S04]  /*b8d30*/  LDL.LU R33, [R1+0x9d4] ;  /* 0x0009d40001217983 */ /* 0x000f280000300800 */
[----:B-1----:R-:W4:Y:S04]  /*b8d40*/  LDL.LU R34, [R1+0x9d8] ;  /* 0x0009d80001227983 */ /* 0x002f280000300800 */
[----:B------:R-:W4:Y:S01]  /*b8d50*/  LDL.LU R35, [R1+0x9dc] ;  /* 0x0009dc0001237983 */ /* 0x000f220000300800 */
[----:B------:R-:W-:Y:S01]  /*b8d60*/  IMAD R6, R6, 0x100, R25 ;  /* 0x0000010006067824 */ /* 0x000fe200078e0219 */
[----:B------:R-:W-:-:S02]  /*b8d70*/  F2FP.F16.E5M2.UNPACK_B R4, R4 ;  /* 0x00000004ff04723e */ /* 0x000fc400020004ff */
[----:B------:R-:W-:Y:S02]  /*b8d80*/  F2FP.F16.E5M2.UNPACK_B R5, R5 ;  /* 0x00000005ff05723e */ /* 0x000fe400020004ff */
[----:B------:R-:W-:Y:S02]  /*b8d90*/  F2FP.F16.E5M2.UNPACK_B R7, R7 ;  /* 0x00000007ff07723e */ /* 0x000fe400020004ff */
[----:B------:R-:W-:-:S07]  /*b8da0*/  F2FP.F16.E5M2.UNPACK_B R6, R6 ;  /* 0x00000006ff06723e */ /* 0x000fce00020004ff */
[C---:B------:R-:W-:Y:S06]  /*b8db0*/  HMMA.16816.F32 R16, R4.reuse, R8, R16 ;  /* 0x000000080410723c */ /* 0x040fec0000001810 */
[C---:B------:R-:W-:Y:S06]  /*b8dc0*/  HMMA.16816.F32 R12, R4.reuse, R10, R12 ;  /* 0x0000000a040c723c */ /* 0x040fec000000180c */
[C---:B----4-:R-:W-:Y:S06]  /*b8dd0*/  HMMA.16816.F32 R32, R4.reuse, R26, R32 ;  /* 0x0000001a0420723c */ /* 0x050fec0000001820 */
[----:B--2---:R-:W-:-:S15]  /*b8de0*/  HMMA.16816.F32 R8, R4, R60, R40 ;  /* 0x0000003c0408723c */ /* 0x004fde0000001828 */
[----:B------:R-:W-:-:S02]  /*b8df0*/  NOP ;  /* 0x0000000000007918 */ /* 0x000fc40000000000 */
[----:B------:R-:W-:Y:S04]  /*b8e00*/  STL.64 [R1+0xbc0], R32 ;  /* 0x000bc02001007387 */ /* 0x000fe80000100a00 */
[----:B------:R0:W-:Y:S02]  /*b8e10*/  STL.64 [R1+0xbc8], R34 ;  /* 0x000bc82201007387 */ /* 0x0001e40000100a00 */
        /* <DEDUP_REMOVED lines=14> */
[----:B------:R-:W2:Y:S01]  /*b8f00*/  LDL.LU R28, [R1+0x7c0] ;  /* 0x0007c000011c7983 */ /* 0x000ea20000300800 */
[C---:B---3--:R-:W-:Y:S06]  /*b8f10*/  HMMA.16816.F32 R12, R4.reuse, R58, R44 ;  /* 0x0000003a040c723c */ /* 0x048fec000000182c */
[----:B0-----:R-:W-:-:S15]  /*b8f20*/  HMMA.16816.F32 R8, R4, R56, R48 ;  /* 0x000000380408723c */ /* 0x001fde0000001830 */
[----:B------:R-:W-:-:S02]  /*b8f30*/  NOP ;  /* 0x0000000000007918 */ /* 0x000fc40000000000 */
        /* <DEDUP_REMOVED lines=53> */
[----:B0-----:R-:W3:Y:S04]  /*b9290*/  LDL.LU.64 R50, [R1+0x71f8] ;  /* 0x0071f80001327983 */ /* 0x001ee80000300a00 */
[----:B------:R-:W2:Y:S01]  /*b92a0*/  LDL.LU.64 R48, [R1+0x71f0] ;  /* 0x0071f00001307983 */ /* 0x000ea20000300a00 */
        /* <DEDUP_REMOVED lines=71> */
[----:B------:R4:W-:Y:S02]  /*b9720*/  STL.64 [R1+0x7170], R36 ;  /* 0x0071702401007387 */ /* 0x0009e40000100a00 */
[C---:B----4-:R-:W-:Y:S06]  /*b9730*/  HMMA.16816.F32 R36, R4.reuse, R2, R40 ;  /* 0x000000020424723c */ /* 0x050fec0000001828 */
[----:B---3--:R-:W-:-:S15]  /*b9740*/  HMMA.16816.F32 R40, R4, R8, R44 ;  /* 0x000000080428723c */ /* 0x008fde000000182c */
[----:B------:R-:W-:-:S02]  /*b9750*/  NOP ;  /* 0x0000000000007918 */ /* 0x000fc40000000000 */
[----:B------:R-:W-:Y:S04]  /*b9760*/  STL.64 [R1+0xab0], R36 ;  /* 0x000ab02401007387 */ /* 0x000fe80000100a00 */
[----:B------:R2:W-:Y:S02]  /*b9770*/  STL.64 [R1+0xab8], R38 ;  /* 0x000ab82601007387 */ /* 0x0005e40000100a00 */
[C---:B--2---:R-:W-:Y:S06]  /*b9780*/  HMMA.16816.F32 R36, R4.reuse, R10, R48 ;  /* 0x0000000a0424723c */ /* 0x044fec0000001830 */
[----:B------:R-:W-:Y:S04]  /*b9790*/  STL.64 [R1+0x70d0], R10 ;  /* 0x0070d00a01007387 */ /* 0x000fe80000100a00 */
[----:B------:R-:W-:Y:S04]  /*b97a0*/  STL.64 [R1+0xaa0], R40 ;  /* 0x000aa02801007387 */ /* 0x000fe80000100a00 */
[----:B------:R-:W-:Y:S04]  /*b97b0*/  STL.64 [R1+0xaa8], R42 ;  /* 0x000aa82a01007387 */ /* 0x000fe80000100a00 */
[----:B------:R0:W-:Y:S02]  /*b97c0*/  STL.64 [R1+0x70c8], R8 ;  /* 0x0070c80801007387 */ /* 0x0001e40000100a00 */
[C---:B0-----:R-:W-:Y:S03]  /*b97d0*/  HMMA.16816.F32 R8, R4.reuse, R14, R56 ;  /* 0x0000000e0408723c */ /* 0x041fe60000001838 */
[----:B------:R-:W-:Y:S04]  /*b97e0*/  STL.64 [R1+0xa90], R36 ;  /* 0x000a902401007387 */ /* 0x000fe80000100a00 */
[----:B------:R0:W-:Y:S02]  /*b97f0*/  STL.64 [R1+0xa98], R38 ;  /* 0x000a982601007387 */ /* 0x0001e40000100a00 */
[----:B0-----:R-:W-:Y:S02]  /*b9800*/  HMMA.16816.F32 R36, R4, R12, R52 ;  /* 0x0000000c0424723c */ /* 0x001fe40000001834 */
[----:B------:R-:W-:-:S15]  /*b9810*/  STL.64 [R1+0x70b0], R14 ;  /* 0x0070b00e01007387 */ /* 0x000fde0000100a00 */
[----:B------:R-:W-:-:S06]  /*b9820*/  NOP ;  /* 0x0000000000007918 */ /* 0x000fcc0000000000 */
[----:B------:R-:W-:Y:S04]  /*b9830*/  STL.64 [R1+0xa80], R36 ;  /* 0x000a802401007387 */ /* 0x000fe80000100a00 */
[----:B------:R-:W-:Y:S04]  /*b9840*/  STL.64 [R1+0xa88], R38 ;  /* 0x000a882601007387 */ /* 0x000fe80000100a00 */
[----:B------:R0:W-:Y:S04]  /*b9850*/  STL.64 [R1+0x70a8], R12 ;  /* 0x0070a80c01007387 */ /* 0x0001e80000100a00 */
[----:B------:R-:W-:Y:S04]  /*b9860*/  STL.64 [R1+0xa70], R8 ;  /* 0x000a700801007387 */ /* 0x000fe80000100a00 */
[----:B------:R1:W-:Y:S04]  /*b9870*/  STL.64 [R1+0xa78], R10 ;  /* 0x000a780a01007387 */ /* 0x0003e80000100a00 */
[----:B------:R-:W2:Y:S01]  /*b9880*/  LDL.LU R48, [R1+0x710] ;  /* 0x0007100001307983 */ /* 0x000ea20000300800 */
[C---:B0-----:R-:W-:Y:S06]  /*b9890*/  HMMA.16816.F32 R12, R4.reuse, R16, R32 ;  /* 0x00000010040c723c */ /* 0x041fec0000001820 */
[----:B-1----:R-:W-:Y:S01]  /*b98a0*/  HMMA.16816.F32 R8, R4, R18, R28 ;  /* 0x000000120408723c */ /* 0x002fe2000000181c */
[----:B------:R-:W-:-:S15]  /*b98b0*/  IMAD.MOV.U32 R52, RZ, RZ, R24 ;  /* 0x000000ffff347224 */ /* 0x000fde00078e0018 */
[----:B------:R-:W-:-:S01]  /*b98c0*/  NOP ;  /* 0x0000000000007918 */ /* 0x000fc20000000000 */
        /* <DEDUP_REMOVED lines=24> */
[----:B------:R-:W2:Y:S01]  /*b9a50*/  LDL.LU R34, [R1+0x243c] ;  /* 0x00243c0001227983 */ /* 0x000ea20000300800 */
        /* <DEDUP_REMOVED lines=15> */
[----:B------:R-:W3:Y:S04]  /*b9b50*/  LDL.LU.64 R54, [R1+0x28] ;  /* 0x0000280001367983 */ /* 0x000ee80000300a00 */
        /* <DEDUP_REMOVED lines=33> */
[----:B------:R-:W2:Y:S01]  /*b9d70*/  LDL.LU.64 R28, [R1+0x7150] ;  /* 0x00715000011c7983 */ /* 0x000ea20000300a00 */
[----:B---3--:R-:W-:Y:S06]  /*b9d80*/  HMMA.16816.F32 R20, R4, R26, R20 ;  /* 0x0000001a0414723c */ /* 0x008fec0000001814 */
[----:B------:R-:W-:Y:S04]  /*b9d90*/  STL.64 [R1+0x70a0], R26 ;  /* 0x0070a01a01007387 */ /* 0x000fe80000100a00 */
[----:B------:R-:W-:-:S13]  /*b9da0*/  STL.64 [R1+0x7098], R24 ;  /* 0x0070981801007387 */ /* 0x000fda0000100a00 */
        /* <DEDUP_REMOVED lines=10> */
[----:B------:R-:W-:Y:S01]  /*b9e50*/  IMAD.MOV.U32 R0, RZ, RZ, R55 ;  /* 0x000000ffff007224 */ /* 0x000fe200078e0037 */
[C---:B--2---:R-:W-:Y:S06]  /*b9e60*/  HMMA.16816.F32 R16, R4.reuse, R28, R16 ;  /* 0x0000001c0410723c */ /* 0x044fec0000001810 */
[----:B----4-:R-:W-:-:S15]  /*b9e70*/  HMMA.16816.F32 R8, R4, R30, R8 ;  /* 0x0000001e0408723c */ /* 0x010fde0000001808 */
[----:B------:R-:W-:-:S02]  /*b9e80*/  NOP ;  /* 0x0000000000007918 */ /* 0x000fc40000000000 */
        /* <DEDUP_REMOVED lines=11> */
[----:B0-----:R-:W-:Y:S06]  /*b9f40*/  HMMA.16816.F32 R8, R4, R52, R44 ;  /* 0x000000340408723c */ /* 0x001fec000000182c */
[----:B------:R-:W-:Y:S06]  /*b9f50*/  HMMA.16816.F32 R4, R32, R54, R48 ;  /* 0x000000362004723c */ /* 0x000fec0000001830 */
[----:B------:R-:W-:-:S11]  /*b9f60*/  IMAD.MOV.U32 R37, RZ, RZ, R54 ;  /* 0x000000ffff257224 */ /* 0x000fd600078e0036 */
[----:B------:R-:W-:Y:S04]  /*b9f70*/  STL.64 [R1+0x9d0], R8 ;  /* 0x0009d00801007387 */ /* 0x000fe80000100a00 */
[----:B------:R-:W-:Y:S04]  /*b9f80*/  STL.64 [R1+0x9d8], R10 ;  /* 0x0009d80a01007387 */ /* 0x000fe80000100a00 */
[----:B------:R-:W-:Y:S04]  /*b9f90*/  STL.64 [R1+0x9c0], R4 ;  /* 0x0009c00401007387 */ /* 0x000fe80000100a00 */
[----:B------:R0:W-:Y:S02]  /*b9fa0*/  STL.64 [R1+0x9c8], R6 ;  /* 0x0009c80601007387 */ /* 0x0001e40000100a00 */
[----:B0-----:R-:W-:Y:S02]  /*b9fb0*/  HMMA.16816.F32 R4, R32, R60, R56 ;  /* 0x0000003c2004723c */ /* 0x001fe40000001838 */
[----:B------:R-:W-:Y:S04]  /*b9fc0*/  STL [R1+0x7068], R0 ;  /* 0x0070680001007387 */ /* 0x000fe80000100800 */
[----:B------:R-:W-:Y:S04]  /*b9fd0*/  STL [R1+0x7064], R37 ;  /* 0x0070642501007387 */ /* 0x000fe80000100800 */
[----:B------:R-:W2:-:S13]  /*b9fe0*/  LDL.LU R8, [R1+0x580] ;  /* 0x0005800001087983 */ /* 0x000e9a0000300800 */
        /* <DEDUP_REMOVED lines=38> */
[----:B------:R-:W4:Y:S04]  /*ba250*/  LDL.LU.64 R60, [R1] ;  /* 0x00000000013c7983 */ /* 0x000f280000300a00 */
        /* <DEDUP_REMOVED lines=24> */
[----:B------:R0:W-:Y:S04]  /*ba3e0*/  STL [R1+0x706c], R36 ;  /* 0x00706c2401007387 */ /* 0x0001e80000100800 */
[----:B0-----:R-:W2:Y:S02]  /*ba3f0*/  LDL.LU.64 R36, [R1+0x10] ;  /* 0x0000100001247983 */ /* 0x001ea40000300a00 */
[----:B--2---:R-:W-:Y:S06]  /*ba400*/  HMMA.16816.F32 R16, R32, R36, R16 ;  /* 0x000000242010723c */ /* 0x004fec0000001810 */
[----:B------:R-:W-:-:S15]  /*ba410*/  IMAD.MOV.U32 R0, RZ, RZ, R36 ;  /* 0x000000ffff007224 */ /* 0x000fde00078e0024 */
[----:B------:R-:W-:-:S02]  /*ba420*/  NOP ;  /* 0x0000000000007918 */ /* 0x000fc40000000000 */
[----:B------:R-:W-:Y:S04]  /*ba430*/  STL.64 [R1+0x9a0], R16 ;  /* 0x0009a01001007387 */ /* 0x000fe80000100a00 */
[----:B------:R0:W-:Y:S04]  /*ba440*/  STL.64 [R1+0x9a8], R18 ;  /* 0x0009a81201007387 */ /* 0x0001e80000100a00 */
[----:B0-----:R-:W2:Y:S04]  /*ba450*/  LDL.LU.64 R18, [R1+0x7148] ;  /* 0x0071480001127983 */ /* 0x001ea80000300a00 */
[----:B------:R-:W2:Y:S04]  /*ba460*/  LDL.LU.64 R16, [R1+0x7140] ;  /* 0x0071400001107983 */ /* 0x000ea80000300a00 */
[----:B------:R0:W-:Y:S04]  /*ba470*/  STL [R1+0x7074], R37 ;  /* 0x0070742501007387 */ /* 0x0001e80000100800 */
[----:B0-----:R-:W3:Y:S01]  /*ba480*/  LDL.64 R36, [R1+0x8] ;  /* 0x0000080001247983 */ /* 0x001ee20000100a00 */
[C---:B----4-:R-:W-:Y:S03]  /*ba490*/  HMMA.16816.F32 R40, R32.reuse, R60, R40 ;  /* 0x0000003c2028723c */ /* 0x050fe60000001828 */
[----:B------:R0:W-:Y:S03]  /*ba4a0*/  STL [R1+0x7070], R0 ;  /* 0x0070700001007387 */ /* 0x0001e60000100800 */
[----:B0-----:R-:W-:Y:S01]  /*ba4b0*/  IMAD.MOV.U32 R0, RZ, RZ, R61 ;  /* 0x000000ffff007224 */ /* 0x001fe200078e003d */
[----:B---3--:R-:W-:Y:S07]  /*ba4c0*/  HMMA.16816.F32 R8, R32, R36, R8 ;  /* 0x000000242008723c */ /* 0x008fee0000001808 */
[----:B------:R-:W-:-:S02]  /*ba4d0*/  IMAD.MOV.U32 R36, RZ, RZ, R37 ;  /* 0x000000ffff247224 */ /* 0x000fc400078e0025 */
[----:B------:R-:W-:-:S14]  /*ba4e0*/  IMAD.MOV.U32 R37, RZ, RZ, R60 ;  /* 0x000000ffff257224 */ /* 0x000fdc00078e003c */
[----:B------:R-:W-:Y:S04]  /*ba4f0*/  STL.64 [R1+0x990], R8 ;  /* 0x0009900801007387 */ /* 0x000fe80000100a00 */
[----:B------:R0:W-:Y:S04]  /*ba500*/  STL.64 [R1+0x998], R10 ;  /* 0x0009980a01007387 */ /* 0x0001e80000100a00 */
[----:B0-----:R-:W3:Y:S04]  /*ba510*/  LDL.LU.64 R10, [R1+0x7138] ;  /* 0x00713800010a7983 */ /* 0x001ee80000300a00 */
[----:B------:R-:W3:Y:S04]  /*ba520*/  LDL.LU.64 R8, [R1+0x7130] ;  /* 0x0071300001087983 */ /* 0x000ee80000300a00 */
[----:B------:R-:W-:Y:S04]  /*ba530*/  STL.64 [R1+0x980], R40 ;  /* 0x0009802801007387 */ /* 0x000fe80000100a00 */
[----:B------:R0:W-:Y:S04]  /*ba540*/  STL.64 [R1+0x988], R42 ;  /* 0x0009882a01007387 */ /* 0x0001e80000100a00 */
[----:B0-----:R-:W2:Y:S04]  /*ba550*/  LDL.LU.64 R42, [R1+0x7128] ;  /* 0x00712800012a7983 */ /* 0x001ea80000300a00 */
[----:B------:R-:W4:Y:S04]  /*ba560*/  LDL.LU.64 R40, [R1+0x7120] ;  /* 0x0071200001287983 */ /* 0x000f280000300a00 */
[----:B------:R-:W3:Y:S02]  /*ba570*/  LDL.LU.64 R60, [R1+0x7118] ;  /* 0x00711800013c7983 */ /* 0x000ee40000300a00 */
[----:B---3--:R-:W-:-:S15]  /*ba580*/  HMMA.16816.F32 R56, R32, R60, R56 ;  /* 0x0000003c2038723c */ /* 0x008fde0000001838 */
[----:B------:R-:W-:-:S08]  /*ba590*/  NOP ;  /* 0x0000000000007918 */ /* 0x000fd00000000000 */
[----:B------:R-:W-:Y:S04]  /*ba5a0*/  STL.64 [R1+0x970], R56 ;  /* 0x0009703801007387 */ /* 0x000fe80000100a00 */
[----:B------:R0:W-:Y:S04]  /*ba5b0*/  STL.64 [R1+0x978], R58 ;  /* 0x0009783a01007387 */ /* 0x0001e80000100a00 */
[----:B0-----:R-:W3:Y:S04]  /*ba5c0*/  LDL.LU.64 R58, [R1+0x7110] ;  /* 0x00711000013a7983 */ /* 0x001ee80000300a00 */
[----:B------:R-:W2:Y:S04]  /*ba5d0*/  LDL.LU.64 R56, [R1+0x7108] ;  /* 0x0071080001387983 */ /* 0x000ea80000300a00 */
[----:B------:R-:W-:Y:S01]  /*ba5e0*/  STL.64 [R1+0x7038], R60 ;  /* 0x0070383c01007387 */ /* 0x000fe20000100a00 */
        /* <DEDUP_REMOVED lines=25> */
[----:B------:R4:W-:Y:S01]  /*ba780*/  STL.64 [R1+0x6f98], R52 ;  /* 0x006f983401007387 */ /* 0x0009e20000100a00 */
[----:B------:R-:W-:-:S15]  /*ba790*/  HMMA.16816.F32 R24, R32, R46, R24 ;  /* 0x0000002e2018723c */ /* 0x000fde0000001818 */
[----:B------:R-:W-:Y:S04]  /*ba7a0*/  STL.64 [R1+0x930], R56 ;  /* 0x0009303801007387 */ /* 0x000fe80000100a00 */
[----:B------:R-:W-:Y:S01]  /*ba7b0*/  STL.64 [R1+0x938], R58 ;  /* 0x0009383a01007387 */ /* 0x000fe20000100a00 */
[C---:B------:R-:W-:Y:S06]  /*ba7c0*/  HMMA.16816.F32 R16, R32.reuse, R42, R16 ;  /* 0x0000002a2010723c */ /* 0x040fec0000001810 */
[C---:B----4-:R-:W-:Y:S06]  /*ba7d0*/  HMMA.16816.F32 R52, R32.reuse, R50, R4 ;  /* 0x000000322034723c */ /* 0x050fec0000001804 */
[----:B---3--:R-:W-:Y:S01]  /*ba7e0*/  HMMA.16816.F32 R4, R32, R48, R28 ;  /* 0x000000302004723c */ /* 0x008fe2000000181c */
        /* <DEDUP_REMOVED lines=68> */
[----:B------:R-:W3:Y:S04]  /*bac30*/  LDL.LU R5, [R1+0x5434] ;  /* 0x0054340001057983 */ /* 0x000ee80000300800 */
[----:B------:R-:W3:Y:S04]  /*bac40*/  LDL.LU R60, [R1+0x5440] ;  /* 0x00544000013c7983 */ /* 0x000ee80000300800 */
[----:B-1----:R-:W3:Y:S01]  /*bac50*/  LDL.LU R6, [R1+0x543c] ;  /* 0x00543c0001067983 */ /* 0x002ee20000300800 */
[----:B--2---:R-:W-:-:S15]  /*bac60*/  HMMA.16816.F32 R8, R32, R2, R8 ;  /* 0x000000022008723c */ /* 0x004fde0000001808 */
[----:B------:R-:W-:-:S08]  /*bac70*/  NOP ;  /* 0x0000000000007918 */ /* 0x000fd00000000000 */
        /* <DEDUP_REMOVED lines=47> */
[----:B------:R-:W-:Y:S04]  /*baf70*/  STL.64 [R1+0x850], R12 ;  /* 0x0008500c01007387 */ /* 0x000fe80000100a00 */
[----:B------:R4:W-:Y:S04]  /*baf80*/  STL.64 [R1+0x858], R14 ;  /* 0x0008580e01007387 */ /* 0x0009e80000100a00 */
[----:B------:R-:W3:Y:S01]  /*baf90*/  LDL.LU R61, [R1+0x5448] ;  /* 0x00544800013d7983 */ /* 0x000ee20000300800 */
[C---:B----4-:R-:W-:Y:S06]  /*bafa0*/  HMMA.16816.F32 R12, R32.reuse, R20, R8 ;  /* 0x00000014200c723c */ /* 0x050fec0000001808 */
[----:B--2---:R-:W-:-:S15]  /*bafb0*/  HMMA.16816.F32 R8, R32, R22, R56 ;  /* 0x000000162008723c */ /* 0x004fde0000001838 */
[----:B------:R-:W-:-:S02]  /*bafc0*/  NOP ;  /* 0x0000000000007918 */ /* 0x000fc40000000000 */
[----:B------:R-:W-:Y:S04]  /*bafd0*/  STL.64 [R1+0x840], R12 ;  /* 0x0008400c01007387 */ /* 0x000fe80000100a00 */
[----:B------:R0:W-:Y:S04]  /*bafe0*/  STL.64 [R1+0x848], R14 ;  /* 0x0008480e01007387 */ /* 0x0001e80000100a00 */
[----:B------:R-:W3:Y:S04]  /*baff0*/  LDL.LU R7, [R1+0x5444] ;  /* 0x0054440001077983 */ /* 0x000ee80000300800 */
[----:B------:R-:W-:Y:S04]  /*bb000*/  STL.64 [R1+0x830], R8 ;  /* 0x0008300801007387 */ /* 0x000fe80000100a00 */
[----:B------:R1:W-:Y:S04]  /*bb010*/  STL.64 [R1+0x838], R10 ;  /* 0x0008380a01007387 */ /* 0x0003e80000100a00 */
[----:B------:R-:W2:Y:S04]  /*bb020*/  LDL.LU R56, [R1+0x490] ;  /* 0x0004900001387983 */ /* 0x000ea80000300800 */
[----:B------:R-:W2:Y:S04]  /*bb030*/  LDL.LU R57, [R1+0x494] ;  /* 0x0004940001397983 */ /* 0x000ea80000300800 */
[----:B------:R-:W2:Y:S04]  /*bb040*/  LDL.LU R58, [R1+0x498] ;  /* 0x00049800013a7983 */ /* 0x000ea80000300800 */
[----:B------:R-:W2:Y:S01]  /*bb050*/  LDL.LU R59, [R1+0x49c] ;  /* 0x00049c00013b7983 */ /* 0x000ea20000300800 */
[C---:B0-----:R-:W-:Y:S06]  /*bb060*/  HMMA.16816.F32 R12, R32.reuse, R24, R40 ;  /* 0x00000018200c723c */ /* 0x041fec0000001828 */
[C---:B-1----:R-:W-:Y:S01]  /*bb070*/  HMMA.16816.F32 R8, R32.reuse, R26, R44 ;  /* 0x0000001a2008723c */ /* 0x042fe2000000182c */
[----:B------:R-:W-:Y:S04]  /*bb080*/  STL.64 [R1+0x6f08], R22 ;  /* 0x006f081601007387 */ /* 0x000fe80000100a00 */
[----:B------:R0:W-:Y:S04]  /*bb090*/  STL.64 [R1+0x6f00], R20 ;  /* 0x006f001401007387 */ /* 0x0001e80000100a00 */
[----:B------:R-:W-:Y:S08]  /*bb0a0*/  STL.64 [R1+0x6ee8], R26 ;  /* 0x006ee81a01007387 */ /* 0x000ff00000100a00 */
[----:B------:R-:W-:Y:S04]  /*bb0b0*/  STL.64 [R1+0x820], R12 ;  /* 0x0008200c01007387 */ /* 0x000fe80000100a00 */
[----:B------:R-:W-:Y:S04]  /*bb0c0*/  STL.64 [R1+0x828], R14 ;  /* 0x0008280e01007387 */ /* 0x000fe80000100a00 */
[----:B------:R-:W-:Y:S04]  /*bb0d0*/  STL.64 [R1+0x6ee0], R24 ;  /* 0x006ee01801007387 */ /* 0x000fe80000100a00 */
[----:B------:R-:W-:Y:S04]  /*bb0e0*/  STL.64 [R1+0x810], R8 ;  /* 0x0008100801007387 */ /* 0x000fe80000100a00 */
[----:B------:R1:W-:Y:S04]  /*bb0f0*/  STL.64 [R1+0x818], R10 ;  /* 0x0008180a01007387 */ /* 0x0003e80000100a00 */
[----:B0-----:R-:W4:Y:S01]  /*bb100*/  LDL.LU R20, [R1+0x220] ;  /* 0x0002200001147983 */ /* 0x001f220000300800 */
[----:B-1----:R-:W-:-:S15]  /*bb110*/  HMMA.16816.F32 R8, R32, R28, R52 ;  /* 0x0000001c2008723c */ /* 0x002fde0000001834 */
[----:B------:R-:W-:-:S08]  /*bb120*/  NOP ;  /* 0x0000000000007918 */ /* 0x000fd00000000000 */
[----:B------:R-:W-:Y:S04]  /*bb130*/  STL.64 [R1+0x800], R8 ;  /* 0x0008000801007387 */ /* 0x000fe80000100a00 */
[----:B------:R2:W-:Y:S04]  /*bb140*/  STL.64 [R1+0x808], R10 ;  /* 0x0008080a01007387 */ /* 0x0005e80000100a00 */
        /* <DEDUP_REMOVED lines=8> */
[----:B------:R-:W4:Y:S01]  /*bb1d0*/  LDL.LU R27, [R1+0x24c] ;  /* 0x00024c00011b7983 */ /* 0x000f220000300800 */
[----:B--2---:R-:W-:Y:S03]  /*bb1e0*/  HMMA.16816.F32 R8, R32, R30, R56 ;  /* 0x0000001e2008723c */ /* 0x004fe60000001838 */
[----:B----4-:R-:W-:Y:S04]  /*bb1f0*/  STL.64 [R1+0x6fe0], R26 ;  /* 0x006fe01a01007387 */ /* 0x010fe80000100a00 */
[----:B---3--:R-:W-:Y:S04]  /*bb200*/  STL.64 [R1+0x6fd8], R24 ;  /* 0x006fd81801007387 */ /* 0x008fe80000100a00 */
        /* <DEDUP_REMOVED lines=9> */
[----:B------:R0:W-:Y:S04]  /*bb2a0*/  STL.64 [R1+0x7f0], R8 ;  /* 0x0007f00801007387 */ /* 0x0001e80000100a00 */
[----:B------:R1:W-:Y:S04]  /*bb2b0*/  STL.64 [R1+0x7f8], R10 ;  /* 0x0007f80a01007387 */ /* 0x0003e80000100a00 */
[----:B------:R-:W2:Y:S04]  /*bb2c0*/  LDL.LU R49, [R1+0x304] ;  /* 0x0003040001317983 */ /* 0x000ea80000300800 */
[----:B------:R-:W3:Y:S04]  /*bb2d0*/  LDL.LU R50, [R1+0x308] ;  /* 0x0003080001327983 */ /* 0x000ee80000300800 */
[----:B------:R-:W3:Y:S04]  /*bb2e0*/  LDL.LU R51, [R1+0x30c] ;  /* 0x00030c0001337983 */ /* 0x000ee80000300800 */
[----:B---3--:R-:W-:Y:S04]  /*bb2f0*/  STL.64 [R1+0x7000], R50 ;  /* 0x0070003201007387 */ /* 0x008fe80000100a00 */
[----:B--2---:R2:W-:Y:S04]  /*bb300*/  STL.64 [R1+0x6ff8], R48 ;  /* 0x006ff83001007387 */ /* 0x0045e80000100a00 */
[----:B0-----:R-:W3:Y:S04]  /*bb310*/  LDL.LU R8, [R1+0x360] ;  /* 0x0003600001087983 */ /* 0x001ee80000300800 */
[----:B------:R-:W3:Y:S04]  /*bb320*/  LDL.LU R9, [R1+0x364] ;  /* 0x0003640001097983 */ /* 0x000ee80000300800 */
[----:B-1----:R-:W4:Y:S04]  /*bb330*/  LDL.LU R10, [R1+0x368] ;  /* 0x00036800010a7983 */ /* 0x002f280000300800 */
[----:B------:R-:W4:Y:S04]  /*bb340*/  LDL.LU R11, [R1+0x36c] ;  /* 0x00036c00010b7983 */ /* 0x000f280000300800 */
[----:B----4-:R0:W-:Y:S04]  /*bb350*/  STL.64 [R1+0x7010], R10 ;  /* 0x0070100a01007387 */ /* 0x0101e80000100a00 */
[----:B---3--:R-:W-:Y:S04]  /*bb360*/  STL.64 [R1+0x7008], R8 ;  /* 0x0070080801007387 */ /* 0x008fe80000100a00 */
[----:B------:R-:W3:Y:S04]  /*bb370*/  LDL.LU R56, [R1+0x380] ;  /* 0x0003800001387983 */ /* 0x000ee80000300800 */
[----:B------:R-:W3:Y:S04]  /*bb380*/  LDL.LU R57, [R1+0x384] ;  /* 0x0003840001397983 */ /* 0x000ee80000300800 */
[----:B------:R-:W4:Y:S04]  /*bb390*/  LDL.LU R58, [R1+0x388] ;  /* 0x00038800013a7983 */ /* 0x000f280000300800 */
[----:B------:R-:W4:Y:S01]  /*bb3a0*/  LDL.LU R59, [R1+0x38c] ;  /* 0x00038c00013b7983 */ /* 0x000f220000300800 */
[----:B------:R-:W-:-:S02]  /*bb3b0*/  IMAD.MOV.U32 R14, RZ, RZ, R37 ;  /* 0x000000ffff0e7224 */ /* 0x000fc400078e0025 */
[----:B------:R-:W-:Y:S01]  /*bb3c0*/  IMAD.MOV.U32 R15, RZ, RZ, R0 ;  /* 0x000000ffff0f7224 */ /* 0x000fe200078e0000 */
[----:B----4-:R-:W-:Y:S04]  /*bb3d0*/  STL.64 [R1+0x7020], R58 ;  /* 0x0070203a01007387 */ /* 0x010fe80000100a00 */
[----:B---3--:R1:W-:Y:S04]  /*bb3e0*/  STL.64 [R1+0x7018], R56 ;  /* 0x0070183801007387 */ /* 0x0083e80000100a00 */
[----:B------:R-:W3:Y:S04]  /*bb3f0*/  LDL.LU R37, [R1+0x7074] ;  /* 0x0070740001257983 */ /* 0x000ee80000300800 */
[----:B------:R-:W4:Y:S04]  /*bb400*/  LDL.LU R0, [R1+0x7070] ;  /* 0x0070700001007983 */ /* 0x000f280000300800 */
[----:B------:R1:W-:Y:S04]  /*bb410*/  STL.64 [R1+0x7040], R14 ;  /* 0x0070400e01007387 */ /* 0x0003e80000100a00 */
[----:B------:R-:W2:Y:S04]  /*bb420*/  LDL.LU R20, [R1+0x3a0] ;  /* 0x0003a00001147983 */ /* 0x000ea80000300800 */
[----:B------:R-:W2:Y:S04]  /*bb430*/  LDL.LU R21, [R1+0x3a4] ;  /* 0x0003a40001157983 */ /* 0x000ea80000300800 */
[----:B------:R-:W3:Y:S04]  /*bb440*/  LDL.LU R22, [R1+0x3a8] ;  /* 0x0003a80001167983 */ /* 0x000ee80000300800 */
[----:B------:R-:W3:Y:S01]  /*bb450*/  LDL.LU R23, [R1+0x3ac] ;  /* 0x0003ac0001177983 */ /* 0x000ee20000300800 */
[----:B------:R-:W-:-:S03]  /*bb460*/  IMAD.MOV.U32 R27, RZ, RZ, R36 ;  /* 0x000000ffff1b7224 */ /* 0x000fc600078e0024 */
[----:B---3--:R-:W-:Y:S04]  /*bb470*/  STL.64 [R1+0x7030], R22 ;  /* 0x0070301601007387 */ /* 0x008fe80000100a00 */
[----:B--2---:R-:W-:Y:S04]  /*bb480*/  STL.64 [R1+0x7028], R20 ;  /* 0x0070281401007387 */ /* 0x004fe80000100a00 */
[----:B------:R-:W2:Y:S04]  /*bb490*/  LDL.LU R26, [R1+0x8] ;  /* 0x00000800011a7983 */ /* 0x000ea80000300800 */
[----:B------:R-:W3:Y:S01]  /*bb4a0*/  LDL.LU R36, [R1+0x706c] ;  /* 0x00706c0001247983 */ /* 0x000ee20000300800 */
[----:B----4-:R-:W-:-:S02]  /*bb4b0*/  IMAD.MOV.U32 R24, RZ, RZ, R0 ;  /* 0x000000ffff187224 */ /* 0x010fc400078e0000 */
[----:B------:R-:W-:Y:S01]  /*bb4c0*/  IMAD.MOV.U32 R25, RZ, RZ, R37 ;  /* 0x000000ffff197224 */ /* 0x000fe200078e0025 */
[----:B------:R-:W4:Y:S04]  /*bb4d0*/  LDL.LU R0, [R1+0x7068] ;  /* 0x0070680001007983 */ /* 0x000f280000300800 */
[----:B------:R-:W4:Y:S01]  /*bb4e0*/  LDL.LU R37, [R1+0x7064] ;  /* 0x0070640001257983 */ /* 0x000f220000300800 */
[----:B------:R-:W-:Y:S02]  /*bb4f0*/  IMAD R6, R6, 0x100, R60 ;  /* 0x0000010006067824 */ /* 0x000fe400078e023c */
[----:B------:R-:W-:Y:S01]  /*bb500*/  IMAD R7, R7, 0x100, R61 ;  /* 0x0000010007077824 */ /* 0x000fe200078e023d */
[----:B--2---:R-:W-:Y:S04]  /*bb510*/  STL.64 [R1+0x7050], R26 ;  /* 0x0070501a01007387 */ /* 0x004fe80000100a00 */
[----:B------:R2:W-:Y:S04]  /*bb520*/  STL.64 [R1+0x7048], R24 ;  /* 0x0070481801007387 */ /* 0x0005e80000100a00 */
[----:B------:R-:W4:Y:S04]  /*bb530*/  LDL.LU R48, [R1+0x3e0] ;  /* 0x0003e00001307983 */ /* 0x000f280000300800 */
[----:B------:R-:W4:Y:S04]  /*bb540*/  LDL.LU R49, [R1+0x3e4] ;  /* 0x0003e40001317983 */ /* 0x000f280000300800 */
[----:B------:R-:W4:Y:S04]  /*bb550*/  LDL.LU R50, [R1+0x3e8] ;  /* 0x0003e80001327983 */ /* 0x000f280000300800 */
[----:B------:R-:W4:Y:S04]  /*bb560*/  LDL.LU R51, [R1+0x3ec] ;  /* 0x0003ec0001337983 */ /* 0x000f280000300800 */
[----:B0-----:R-:W4:Y:S01]  /*bb570*/  LDL.LU R10, [R1+0x18] ;  /* 0x00001800010a7983 */ /* 0x001f220000300800 */
[----:B---3--:R-:W-:-:S03]  /*bb580*/  IMAD.MOV.U32 R11, RZ, RZ, R36 ;  /* 0x000000ffff0b7224 */ /* 0x008fc600078e0024 */
        /* <DEDUP_REMOVED lines=9> */
[----:B--2---:R-:W3:Y:S04]  /*bb620*/  LDL.LU R24, [R1+0x480] ;  /* 0x0004800001187983 */ /* 0x004ee80000300800 */
[----:B------:R-:W3:Y:S04]  /*bb630*/  LDL.LU R25, [R1+0x484] ;  /* 0x0004840001197983 */ /* 0x000ee80000300800 */
[----:B------:R-:W3:Y:S04]  /*bb640*/  LDL.LU R26, [R1+0x488] ;  /* 0x00048800011a7983 */ /* 0x000ee80000300800 */
[----:B------:R-:W3:Y:S04]  /*bb650*/  LDL.LU R27, [R1+0x48c] ;  /* 0x00048c00011b7983 */ /* 0x000ee80000300800 */
[----:B------:R-:W2:Y:S01]  /*bb660*/  LDL.LU.64 R60, [R1+0x20] ;  /* 0x00002000013c7983 */ /* 0x000ea20000300a00 */
[----:B----4-:R-:W-:-:S03]  /*bb670*/  IMAD.MOV.U32 R8, RZ, RZ, R37 ;  /* 0x000000ffff087224 */ /* 0x010fc600078e0025 */
[----:B------:R-:W3:Y:S01]  /*bb680*/  LDL.LU R37, [R1+0x705c] ;  /* 0x00705c0001257983 */ /* 0x000ee20000300800 */
        /* <DEDUP_REMOVED lines=11> */
[----:B------:R-:W-:Y:S02]  /*bb740*/  F2FP.F16.E5M2.UNPACK_B R5, R5 ;  /* 0x00000005ff05723e */ /* 0x000fe400020004ff */
[----:B------:R-:W-:Y:S01]  /*bb750*/  F2FP.F16.E5M2.UNPACK_B R6, R6 ;  /* 0x00000006ff06723e */ /* 0x000fe200020004ff */
[----:B------:R-:W4:Y:S01]  /*bb760*/  LDL.LU R52, [R1+0x340] ;  /* 0x0003400001347983 */ /* 0x000f220000300800 */
[----:B------:R-:W-:-:S03]  /*bb770*/  F2FP.F16.E5M2.UNPACK_B R7, R7 ;  /* 0x00000007ff07723e */ /* 0x000fc600020004ff */
        /* <DEDUP_REMOVED lines=18> */
[----:B--2---:R-:W-:Y:S06]  /*bb8a0*/  HMMA.16816.F32 R32, R32, R60, R12 ;  /* 0x0000003c2020723c */ /* 0x004fec000000180c */
[----:B----4-:R-:W-:Y:S01]  /*bb8b0*/  HMMA.16816.F32 R20, R4, R8, R20 ;  /* 0x000000080414723c */ /* 0x010fe20000001814 */
[----:B------:R-:W-:-:S02]  /*bb8c0*/  IMAD.MOV.U32 R13, RZ, RZ, R60 ;  /* 0x000000ffff0d7224 */ /* 0x000fc400078e003c */
[----:B------:R-:W-:-:S08]  /*bb8d0*/  IMAD.MOV.U32 R12, RZ, RZ, R61 ;  /* 0x000000ffff0c7224 */ /* 0x000fd000078e003d */
[----:B------:R-:W-:Y:S04]  /*bb8e0*/  STL.64 [R1+0x7e0], R24 ;  /* 0x0007e01801007387 */ /* 0x000fe80000100a00 */
[----:B------:R0:W-:Y:S04]  /*bb8f0*/  STL.64 [R1+0x7e8], R26 ;  /* 0x0007e81a01007387 */ /* 0x0001e80000100a00 */
[----:B0-----:R-:W2:Y:S04]  /*bb900*/  LDL.LU.64 R26, [R1+0x7050] ;  /* 0x00705000011a7983 */ /* 0x001ea80000300a00 */
[----:B------:R-:W3:Y:S04]  /*bb910*/  LDL.LU.64 R24, [R1+0x7048] ;  /* 0x0070480001187983 */ /* 0x000ee80000300a00 */
[----:B------:R-:W4:Y:S04]  /*bb920*/  LDL.LU.64 R14, [R1+0x7040] ;  /* 0x00704000010e7983 */ /* 0x000f280000300a00 */
[----:B------:R0:W-:Y:S04]  /*bb930*/  STL.64 [R1+0x7d0], R32 ;  /* 0x0007d02001007387 */ /* 0x0001e80000100a00 */
[----:B------:R1:W-:Y:S04]  /*bb940*/  STL.64 [R1+0x7d8], R34 ;  /* 0x0007d82201007387 */ /* 0x0003e80000100a00 */
[----:B------:R-:W4:Y:S01]  /*bb950*/  LDL.LU.64 R60, [R1+0x7038] ;  /* 0x00703800013c7983 */ /* 0x000f220000300a00 */
[C---:B------:R-:W-:Y:S03]  /*bb960*/  HMMA.16816.F32 R8, R4.reuse, R10, R56 ;  /* 0x0000000a0408723c */ /* 0x040fe60000001838 */
[----:B0-----:R-:W4:Y:S04]  /*bb970*/  LDL.LU R32, [R1+0x280] ;  /* 0x0002800001207983 */ /* 0x001f280000300800 */
[----:B------:R-:W4:Y:S04]  /*bb980*/  LDL.LU R33, [R1+0x284] ;  /* 0x0002840001217983 */ /* 0x000f280000300800 */
[----:B-1----:R-:W4:Y:S04]  /*bb990*/  LDL.LU R34, [R1+0x288] ;  /* 0x0002880001227983 */ /* 0x002f280000300800 */
[----:B------:R-:W4:Y:S04]  /*bb9a0*/  LDL.LU R35, [R1+0x28c] ;  /* 0x00028c0001237983 */ /* 0x000f280000300800 */
        /* <DEDUP_REMOVED lines=9> */
[----:B------:R-:W4:Y:S01]  /*bba40*/  LDL.LU.64 R8, [R1+0x7008] ;  /* 0x0070080001087983 */ /* 0x000f220000300a00 */
[C---:B---3--:R-:W-:Y:S06]  /*bba50*/  HMMA.16816.F32 R48, R4.reuse, R24, R48 ;  /* 0x000000180430723c */ /* 0x048fec0000001830 */
[C---:B--2---:R-:W-:Y:S06]  /*bba60*/  HMMA.16816.F32 R24, R4.reuse, R26, R16 ;  /* 0x0000001a0418723c */ /* 0x044fec0000001810 */
[C---:B----4-:R-:W-:Y:S06]  /*bba70*/  HMMA.16816.F32 R20, R4.reuse, R14, R20 ;  /* 0x0000000e0414723c */ /* 0x050fec0000001814 */
[C---:B------:R-:W-:Y:S05]  /*bba80*/  HMMA.16816.F32 R56, R4.reuse, R60, R56 ;  /* 0x0000003c0438723c */ /* 0x040fea0000001838 */
        /* <DEDUP_REMOVED lines=12> */
[----:B0-----:R-:W3:Y:S04]  /*bbb50*/  LDL.LU.64 R22, [R1+0x6fd0] ;  /* 0x006fd00001167983 */ /* 0x001ee80000300a00 */
[----:B------:R-:W3:Y:S04]  /*bbb60*/  LDL.LU.64 R20, [R1+0x6fc8] ;  /* 0x006fc80001147983 */ /* 0x000ee80000300a00 */
[----:B------:R-:W-:Y:S04]  /*bbb70*/  STL.64 [R1+0x770], R56 ;  /* 0x0007703801007387 */ /* 0x000fe80000100a00 */
[----:B------:R0:W-:Y:S04]  /*bbb80*/  STL.64 [R1+0x778], R58 ;  /* 0x0007783a01007387 */ /* 0x0001e80000100a00 */
[----:B0-----:R-:W2:Y:S04]  /*bbb90*/  LDL.LU.64 R58, [R1+0x6fc0] ;  /* 0x006fc000013a7983 */ /* 0x001ea80000300a00 */
[----:B------:R-:W4:Y:S01]  /*bbba0*/  LDL.LU.64 R56, [R1+0x6fb8] ;  /* 0x006fb80001387983 */ /* 0x000f220000300a00 */
        /* <DEDUP_REMOVED lines=11> */
[----:B0-----:R-:W4:Y:S04]  /*bbc60*/  LDL.LU R56, [R1+0x2a0] ;  /* 0x0002a00001387983 */ /* 0x001f280000300800 */
[----:B------:R-:W4:Y:S04]  /*bbc70*/  LDL.LU R57, [R1+0x2a4] ;  /* 0x0002a40001397983 */ /* 0x000f280000300800 */
[----:B-1----:R-:W4:Y:S04]  /*bbc80*/  LDL.LU R58, [R1+0x2a8] ;  /* 0x0002a800013a7983 */ /* 0x002f280000300800 */
        /* <DEDUP_REMOVED lines=12> */
[----:B0-----:R-:W2:Y:S04]  /*bbd50*/  LDL.LU R52, [R1+0x2c0] ;  /* 0x0002c00001347983 */ /* 0x001ea80000300800 */
[----:B------:R-:W2:Y:S04]  /*bbd60*/  LDL.LU R53, [R1+0x2c4] ;  /* 0x0002c40001357983 */ /* 0x000ea80000300800 */
[----:B-1----:R-:W2:Y:S04]  /*bbd70*/  LDL.LU R54, [R1+0x2c8] ;  /* 0x0002c80001367983 */ /* 0x002ea80000300800 */
[----:B------:R-:W2:Y:S01]  /*bbd80*/  LDL.LU R55, [R1+0x2cc] ;  /* 0x0002cc0001377983 */ /* 0x000ea20000300800 */
[----:B----4-:R-:W-:-:S15]  /*bbd90*/  HMMA.16816.F32 R44, R4, R50, R44 ;  /* 0x00000032042c723c */ /* 0x010fde000000182c */
[----:B------:R-:W-:-:S08]  /*bbda0*/  NOP ;  /* 0x0000000000007918 */ /* 0x000fd00000000000 */
[----:B------:R-:W-:Y:S04]  /*bbdb0*/  STL.64 [R1+0x720], R44 ;  /* 0x0007202c01007387 */ /* 0x000fe80000100a00 */
[----:B------:R0:W-:Y:S04]  /*bbdc0*/  STL.64 [R1+0x728], R46 ;  /* 0x0007282e01007387 */ /* 0x0001e80000100a00 */
[----:B0-----:R-:W4:Y:S04]  /*bbdd0*/  LDL.LU.64 R46, [R1+0x6f70] ;  /* 0x006f7000012e7983 */ /* 0x001f280000300a00 */
[----:B------:R-:W4:Y:S01]  /*bbde0*/  LDL.LU.64 R44, [R1+0x6f68] ;  /* 0x006f6800012c7983 */ /* 0x000f220000300a00 */
[C---:B--2---:R-:W-:Y:S06]  /*bbdf0*/  HMMA.16816.F32 R52, R4.reuse, R48, R52 ;  /* 0x000000300434723c */ /* 0x044fec0000001834 */
[C---:B------:R-:W-:Y:S06]  /*bbe00*/  HMMA.16816.F32 R28, R4.reuse, R42, R28 ;  /* 0x0000002a041c723c */ /* 0x040fec000000181c */
[C---:B---3--:R-:W-:Y:S06]  /*bbe10*/  HMMA.16816.F32 R24, R4.reuse, R40, R24 ;  /* 0x000000280418723c */ /* 0x048fec0000001818 */
[C---:B------:R-:W-:Y:S06]  /*bbe20*/  HMMA.16816.F32 R20, R4.reuse, R38, R20 ;  /* 0x000000260414723c */ /* 0x040fec0000001814 */
[C---:B------:R-:W-:Y:S01]  /*bbe30*/  HMMA.16816.F32 R16, R4.reuse, R2, R16 ;  /* 0x000000020410723c */ /* 0x040fe20000001810 */
[----:B------:R-:W-:Y:S04]  /*bbe40*/  STL.64 [R1+0x710], R52 ;  /* 0x0007103401007387 */ /* 0x000fe80000100a00 */
[----:B------:R-:W-:Y:S01]  /*bbe50*/  STL.64 [R1+0x718], R54 ;  /* 0x0007183601007387 */ /* 0x000fe20000100a00 */
[C---:B----4-:R-:W-:Y:S06]  /*bbe60*/  HMMA.16816.F32 R48, R4.reuse, R46, R56 ;  /* 0x0000002e0430723c */ /* 0x050fec0000001838 */
[----:B------:R-:W-:-:S15]  /*bbe70*/  HMMA.16816.F32 R32, R4, R44, R32 ;  /* 0x0000002c0420723c */ /* 0x000fde0000001820 */
[----:B------:R-:W-:-:S02]  /*bbe80*/  NOP ;  /* 0x0000000000007918 */ /* 0x000fc40000000000 */
        /* <DEDUP_REMOVED lines=8> */
[----:B------:R-:W-:Y:S04]  /*bbf10*/  STL.64 [R1+0x6d8], R26 ;  /* 0x0006d81a01007387 */ /* 0x000fe80000100a00 */
[----:B------:R2:W-:Y:S04]  /*bbf20*/  STL.64 [R1+0x6c0], R20 ;  /* 0x0006c01401007387 */ /* 0x0005e80000100a00 */
[----:B------:R3:W-:Y:S04]  /*bbf30*/  STL.64 [R1+0x6c8], R22 ;  /* 0x0006c81601007387 */ /* 0x0007e80000100a00 */
[----:B------:R-:W-:Y:S04]  /*bbf40*/  STL.64 [R1+0x6b0], R16 ;  /* 0x0006b01001007387 */ /* 0x000fe80000100a00 */
[----:B------:R-:W-:Y:S04]  /*bbf50*/  STL.64 [R1+0x6b8], R18 ;  /* 0x0006b81201007387 */ /* 0x000fe80000100a00 */
[----:B------:R-:W4:Y:S04]  /*bbf60*/  LDL.LU R40, [R1+0x5450] ;  /* 0x0054500001287983 */ /* 0x000f280000300800 */
[----:B0-----:R-:W2:Y:S04]  /*bbf70*/  LDL.LU R32, [R1+0x544c] ;  /* 0x00544c0001207983 */ /* 0x001ea80000300800 */
[----:B------:R-:W4:Y:S04]  /*bbf80*/  LDL.LU R41, [R1+0x5458] ;  /* 0x0054580001297983 */ /* 0x000f280000300800 */
[----:B------:R-:W2:Y:S04]  /*bbf90*/  LDL.LU R33, [R1+0x5454] ;  /* 0x0054540001217983 */ /* 0x000ea80000300800 */
[----:B------:R-:W3:Y:S04]  /*bbfa0*/  LDL.LU R42, [R1+0x5460] ;  /* 0x00546000012a7983 */ /* 0x000ee80000300800 */
[----:B-1----:R-:W2:Y:S04]  /*bbfb0*/  LDL.LU R34, [R1+0x545c] ;  /* 0x00545c0001227983 */ /* 0x002ea80000300800 */
[----:B------:R-:W3:Y:S04]  /*bbfc0*/  LDL.LU R43, [R1+0x5468] ;  /* 0x00546800012b7983 */ /* 0x000ee80000300800 */
[----:B---3--:R-:W-:Y:S04]  /*bbfd0*/  STL.64 [R1+0x6f38], R42 ;  /* 0x006f382a01007387 */ /* 0x008fe80000100a00 */
[----:B----4-:R-:W-:Y:S04]  /*bbfe0*/  STL.64 [R1+0x6f30], R40 ;  /* 0x006f302801007387 */ /* 0x010fe80000100a00 */
[----:B------:R-:W2:Y:S01]  /*bbff0*/  LDL.LU R35, [R1+0x5464] ;  /* 0x0054640001237983 */ /* 0x000ea20000300800 */
[----:B------:R-:W-:-:S02]  /*bc000*/  IMAD.MOV.U32 R55, RZ, RZ, R12 ;  /* 0x000000ffff377224 */ /* 0x000fc400078e000c */
[----:B------:R-:W-:Y:S01]  /*bc010*/  IMAD.MOV.U32 R54, RZ, RZ, R13 ;  /* 0x000000ffff367224 */ /* 0x000fe200078e000d */
[----:B--2---:R-:W-:Y:S04]  /*bc020*/  STL.64 [R1+0x6f58], R34 ;  /* 0x006f582201007387 */ /* 0x004fe80000100a00 */
        /* <DEDUP_REMOVED lines=78> */
[----:B-1----:R-:W4:Y:S01]  /*bc510*/  LDL.LU R14, [R1+0xa8] ;  /* 0x0000a800010e7983 */ /* 0x002f220000300800 */
[----:B------:R-:W-:-:S03]  /*bc520*/  IMAD.MOV.U32 R15, RZ, RZ, R0 ;  /* 0x000000ffff0f7224 */ /* 0x000fc600078e0000 */
[----:B------:R-:W4:Y:S01]  /*bc530*/  LDL.LU R0, [R1+0x6f18] ;  /* 0x006f180001007983 */ /* 0x000f220000300800 */
[C---:B--2---:R-:W-:Y:S06]  /*bc540*/  HMMA.16816.F32 R36, R4.reuse, R16, R36 ;  /* 0x000000100424723c */ /* 0x044fec0000001824 */
[----:B---3--:R-:W-:-:S15]  /*bc550*/  HMMA.16816.F32 R16, R4, R18, R20 ;  /* 0x000000120410723c */ /* 0x008fde0000001814 */
[----:B------:R-:W-:-:S02]  /*bc560*/  NOP ;  /* 0x0000000000007918 */ /* 0x000fc40000000000 */
[----:B------:R0:W-:Y:S04]  /*bc570*/  STL.64 [R1+0x660], R36 ;  /* 0x0006602401007387 */ /* 0x0001e80000100a00 */
[----:B------:R-:W-:Y:S04]  /*bc580*/  STL.64 [R1+0x668], R38 ;  /* 0x0006682601007387 */ /* 0x000fe80000100a00 */
[----:B0-----:R-:W2:Y:S04]  /*bc590*/  LDL.LU.64 R36, [R1+0x6f10] ;  /* 0x006f100001247983 */ /* 0x001ea80000300a00 */
        /* <DEDUP_REMOVED lines=19> */
[----:B0-----:R-:W3:Y:S04]  /*bc6d0*/  LDL.LU R20, [R1+0xe0] ;  /* 0x0000e00001147983 */ /* 0x001ee80000300800 */
[----:B------:R-:W3:Y:S04]  /*bc6e0*/  LDL.LU R21, [R1+0xe4] ;  /* 0x0000e40001157983 */ /* 0x000ee80000300800 */
[----:B-1----:R-:W3:Y:S01]  /*bc6f0*/  LDL.LU R22, [R1+0xe8] ;  /* 0x0000e80001167983 */ /* 0x002ee20000300800 */
[----:B------:R-:W-:-:S02]  /*bc700*/  IMAD.MOV.U32 R23, RZ, RZ, R0 ;  /* 0x000000ffff177224 */ /* 0x000fc400078e0000 */
[----:B------:R-:W-:Y:S02]  /*bc710*/  IMAD R32, R32, 0x100, R40 ;  /* 0x0000010020207824 */ /* 0x000fe400078e0228 */
[----:B------:R-:W-:Y:S02]  /*bc720*/  IMAD R33, R33, 0x100, R41 ;  /* 0x0000010021217824 */ /* 0x000fe400078e0229 */
[----:B------:R-:W-:Y:S02]  /*bc730*/  IMAD R34, R34, 0x100, R42 ;  /* 0x0000010022227824 */ /* 0x000fe400078e022a */
[----:B------:R-:W-:Y:S01]  /*bc740*/  IMAD R35, R35, 0x100, R43 ;  /* 0x0000010023237824 */ /* 0x000fe200078e022b */
[----:B------:R-:W-:Y:S02]  /*bc750*/  F2FP.F16.E5M2.UNPACK_B R2, R52.H1 ;  /* 0x00000034ff02723e */ /* 0x000fe400030004ff */
[----:B------:R-:W-:Y:S02]  /*bc760*/  F2FP.F16.E5M2.UNPACK_B R32, R32 ;  /* 0x00000020ff20723e */ /* 0x000fe400020004ff */
[----:B------:R-:W-:-:S02]  /*bc770*/  F2FP.F16.E5M2.UNPACK_B R33, R33 ;  /* 0x00000021ff21723e */ /* 0x000fc400020004ff */
[----:B------:R-:W-:Y:S02]  /*bc780*/  F2FP.F16.E5M2.UNPACK_B R34, R34 ;  /* 0x00000022ff22723e */ /* 0x000fe400020004ff */
[----:B------:R-:W-:Y:S02]  /*bc790*/  F2FP.F16.E5M2.UNPACK_B R35, R35 ;  /* 0x00000023ff23723e */ /* 0x000fe400020004ff */
[----:B------:R-:W-:Y:S01]  /*bc7a0*/  F2FP.F16.E5M2.UNPACK_B R3, R53.H1 ;  /* 0x00000035ff03723e */ /* 0x000fe200030004ff */
[C---:B--2---:R-:W-:Y:S06]  /*bc7b0*/  HMMA.16816.F32 R16, R4.reuse, R26, R16 ;  /* 0x0000001a0410723c */ /* 0x044fec0000001810 */
[C---:B----4-:R-:W-:Y:S06]  /*bc7c0*/  HMMA.16816.F32 R12, R4.reuse, R28, R12 ;  /* 0x0000001c040c723c */ /* 0x050fec000000180c */
[C---:B---3--:R-:W-:Y:S06]  /*bc7d0*/  HMMA.16816.F32 R8, R4.reuse, R30, R8 ;  /* 0x0000001e0408723c */ /* 0x048fec0000001808 */
[----:B------:R-:W-:Y:S05]  /*bc7e0*/  HMMA.16816.F32 R20, R4, R24, R20 ;  /* 0x000000180414723c */ /* 0x000fea0000001814 */
[----:B------:R-:W-:Y:S01]  /*bc7f0*/  STL.64 [R1+0x610], R16 ;  /* 0x0006101001007387 */ /* 0x000fe20000100a00 */
[----:B------:R-:W-:-:S15]  /*bc800*/  IMAD.MOV.U32 R0, RZ, RZ, R19 ;  /* 0x000000ffff007224 */ /* 0x000fde00078e0013 */
[----:B------:R-:W-:-:S02]  /*bc810*/  NOP ;  /* 0x0000000000007918 */ /* 0x000fc40000000000 */
[----:B------:R-:W-:Y:S04]  /*bc820*/  STL.64 [R1+0x620], R20 ;  /* 0x0006201401007387 */ /* 0x000fe80000100a00 */
[----:B------:R-:W-:Y:S04]  /*bc830*/  STL.64 [R1+0x628], R22 ;  /* 0x0006281601007387 */ /* 0x000fe80000100a00 */
[----:B------:R-:W-:Y:S04]  /*bc840*/  STL [R1+0x618], R18 ;  /* 0x0006181201007387 */ /* 0x000fe80000100800 */
[----:B------:R-:W-:Y:S04]  /*bc850*/  STL [R1+0x6780], R0 ;  /* 0x0067800001007387 */ /* 0x000fe80000100800 */
[----:B------:R-:W-:Y:S04]  /*bc860*/  STL.64 [R1+0x600], R12 ;  /* 0x0006000c01007387 */ /* 0x000fe80000100a00 */
[----:B------:R-:W-:Y:S04]  /*bc870*/  STL.64 [R1+0x608], R14 ;  /* 0x0006080e01007387 */ /* 0x000fe80000100a00 */
[----:B------:R-:W-:Y:S04]  /*bc880*/  STL.64 [R1+0x5f0], R8 ;  /* 0x0005f00801007387 */ /* 0x000fe80000100a00 */
[----:B------:R0:W-:Y:S02]  /*bc890*/  STL.64 [R1+0x5f8], R10 ;  /* 0x0005f80a01007387 */ /* 0x0001e40000100a00 */
[C---:B0-----:R-:W-:Y:S06]  /*bc8a0*/  HMMA.16816.F32 R8, R4.reuse, R36, R44 ;  /* 0x000000240408723c */ /* 0x041fec000000182c */
[----:B------:R-:W-:-:S15]  /*bc8b0*/  HMMA.16816.F32 R4, R4, R54, R48 ;  /* 0x000000360404723c */ /* 0x000fde0000001830 */
[----:B------:R-:W-:-:S02]  /*bc8c0*/  NOP ;  /* 0x0000000000007918 */ /* 0x000fc40000000000 */
[----:B------:R-:W-:Y:S04]  /*bc8d0*/  STL.64 [R1+0x60], R8 ;  /* 0x0000600801007387 */ /* 0x000fe80000100a00 */
[----:B------:R-:W-:Y:S04]  /*bc8e0*/  STL.64 [R1+0x68], R10 ;  /* 0x0000680a01007387 */ /* 0x000fe80000100a00 */
[----:B------:R-:W-:Y:S04]  /*bc8f0*/  STL [R1+0x28], R2 ;  /* 0x0000280201007387 */ /* 0x000fe80000100800 */
[----:B------:R-:W-:Y:S04]  /*bc900*/  STL.64 [R1+0x40], R4 ;  /* 0x0000400401007387 */ /* 0x000fe80000100a00 */
[----:B------:R0:W-:Y:S02]  /*bc910*/  STL.64 [R1+0x48], R6 ;  /* 0x0000480601007387 */ /* 0x0001e40000100a00 */
[----:B0-----:R-:W-:Y:S01]  /*bc920*/  HMMA.16816.F32 R4, R32, R2, R56 ;  /* 0x000000022004723c */ /* 0x001fe20000001838 */
[----:B------:R-:W-:-:S02]  /*bc930*/  F2FP.F16.E5M2.UNPACK_B R26, R60.H1 ;  /* 0x0000003cff1a723e */ /* 0x000fc400030004ff */
[----:B------:R-:W-:-:S03]  /*bc940*/  F2FP.F16.E5M2.UNPACK_B R27, R61.H1 ;  /* 0x0000003dff1b723e */ /* 0x000fc600030004ff */
[----:B------:R0:W-:-:S15]  /*bc950*/  STL [R1+0x2c], R3 ;  /* 0x00002c0301007387 */ /* 0x0001de0000100800 */
[----:B------:R-:W-:-:S02]  /*bc960*/  NOP ;  /* 0x0000000000007918 */ /* 0x000fc40000000000 */
[----:B------:R-:W-:Y:S04]  /*bc970*/  STL.64 [R1+0x50], R4 ;  /* 0x0000500401007387 */ /* 0x000fe80000100a00 */
[----:B------:R-:W-:Y:S04]  /*bc980*/  STL [R1+0x58], R6 ;  /* 0x0000580601007387 */ /* 0x000fe80000100800 */
[----:B------:R-:W-:Y:S04]  /*bc990*/  STL [R1+0x18], R26 ;  /* 0x0000181a01007387 */ /* 0x000fe80000100800 */
[----:B------:R-:W2:Y:S04]  /*bc9a0*/  LDL.LU R44, [R1+0x150] ;  /* 0x00015000012c7983 */ /* 0x000ea80000300800 */
[----:B------:R-:W-:Y:S04]  /*bc9b0*/  STL [R1+0x1c], R27 ;  /* 0x00001c1b01007387 */ /* 0x000fe80000100800 */
        /* <DEDUP_REMOVED lines=47> */
[----:B------:R-:W-:-:S05]  /*bccb0*/  IMAD.MOV.U32 R0, RZ, RZ, R7 ;  /* 0x000000ffff007224 */ /* 0x000fca00078e0007 */
[----:B------:R0:W-:Y:S02]  /*bccc0*/  STL [R1+0x6890], R0 ;  /* 0x0068900001007387 */ /* 0x0001e40000100800 */
[----:B0-----:R-:W-:Y:S01]  /*bccd0*/  IMAD.MOV.U32 R0, RZ, RZ, R27 ;  /* 0x000000ffff007224 */ /* 0x001fe200078e001b */
[----:B--2---:R-:W-:Y:S01]  /*bcce0*/  HMMA.16816.F32 R4, R32, R26, R28 ;  /* 0x0000001a2004723c */ /* 0x004fe2000000181c */
[----:B---3--:R-:W-:Y:S02]  /*bccf0*/  F2FP.F16.E5M2.UNPACK_B R2, R2.H1 ;  /* 0x00000002ff02723e */ /* 0x008fe400030004ff */
[----:B----4-:R-:W-:-:S07]  /*bcd00*/  F2FP.F16.E5M2.UNPACK_B R3, R3.H1 ;  /* 0x00000003ff03723e */ /* 0x010fce00030004ff */
[----:B------:R-:W-:Y:S06]  /*bcd10*/  HMMA.16816.F32 R20, R32, R2, R20 ;  /* 0x000000022014723c */ /* 0x000fec0000001814 */
[----:B------:R0:W-:Y:S07]  /*bcd20*/  STL [R1+0x10], R2 ;  /* 0x0000100201007387 */ /* 0x0001ee0000100800 */
[----:B------:R1:W-:Y:S04]  /*bcd30*/  STL.64 [R1+0x70], R4 ;  /* 0x0000700401007387 */ /* 0x0003e80000100a00 */
[----:B------:R-:W-:Y:S04]  /*bcd40*/  STL.64 [R1+0x78], R6 ;  /* 0x0000780601007387 */ /* 0x000fe80000100a00 */
[----:B------:R-:W-:Y:S04]  /*bcd50*/  STL [R1+0x6ed8], R0 ;  /* 0x006ed80001007387 */ /* 0x000fe80000100800 */
[----:B------:R2:W-:Y:S01]  /*bcd60*/  STL [R1+0x14], R3 ;  /* 0x0000140301007387 */ /* 0x0005e20000100800 */
[----:B0-----:R-:W-:-:S02]  /*bcd70*/  F2FP.F16.E5M2.UNPACK_B R2, R38.H1 ;  /* 0x00000026ff02723e */ /* 0x001fc400030004ff */
[----:B-1----:R-:W-:Y:S02]  /*bcd80*/  F2FP.F16.E5M2.UNPACK_B R4, R24.H1 ;  /* 0x00000018ff04723e */ /* 0x002fe400030004ff */
[----:B------:R-:W-:Y:S02]  /*bcd90*/  F2FP.F16.E5M2.UNPACK_B R5, R25.H1 ;  /* 0x00000019ff05723e */ /* 0x000fe400030004ff */
[----:B--2---:R-:W-:Y:S01]  /*bcda0*/  F2FP.F16.E5M2.UNPACK_B R3, R39.H1 ;  /* 0x00000027ff03723e */ /* 0x004fe200030004ff */
[----:B------:R-:W-:Y:S04]  /*bcdb0*/  STL [R1+0x8], R4 ;  /* 0x0000080401007387 */ /* 0x000fe80000100800 */
[----:B------:R-:W-:Y:S04]  /*bcdc0*/  STL.64 [R1+0x80], R20 ;  /* 0x0000801401007387 */ /* 0x000fe80000100a00 */
[----:B------:R-:W-:Y:S01]  /*bcdd0*/  STL.64 [R1+0x88], R22 ;  /* 0x0000881601007387 */ /* 0x000fe20000100a00 */
[----:B------:R-:W-:Y:S06]  /*bcde0*/  HMMA.16816.F32 R16, R32, R4, R16 ;  /* 0x000000042010723c */ /* 0x000fec0000001810 */
[----:B------:R0:W-:Y:S01]  /*bcdf0*/  STL [R1+0xc], R5 ;  /* 0x00000c0501007387 */ /* 0x0001e20000100800 */
[----:B------:R-:W-:-:S02]  /*bce00*/  IMAD.MOV.U32 R0, RZ, RZ, R5 ;  /* 0x000000ffff007224 */ /* 0x000fc400078e0005 */
[----:B0-----:R-:W-:Y:S01]  /*bce10*/  HMMA.16816.F32 R4, R32, R2, R12 ;  /* 0x000000022004723c */ /* 0x001fe2000000180c */
[----:B------:R-:W-:Y:S02]  /*bce20*/  F2FP.F16.E5M2.UNPACK_B R60, R60.H1 ;  /* 0x0000003cff3c723e */ /* 0x000fe400030004ff */
[----:B------:R-:W-:-:S03]  /*bce30*/  F2FP.F16.E5M2.UNPACK_B R61, R61.H1 ;  /* 0x0000003dff3d723e */ /* 0x000fc600030004ff */
[----:B------:R-:W-:Y:S08]  /*bce40*/  STL [R1], R2 ;  /* 0x0000000201007387 */ /* 0x000ff00000100800 */
        /* <DEDUP_REMOVED lines=8> */
[----:B------:R-:W-:-:S15]  /*bced0*/  STL.64 [R1+0x6e50], R60 ;  /* 0x006e503c01007387 */ /* 0x000fde0000100a00 */
[----:B------:R-:W-:-:S02]  /*bcee0*/  NOP ;  /* 0x0000000000007918 */ /* 0x000fc40000000000 */
[----:B------:R-:W-:Y:S04]  /*bcef0*/  STL.64 [R1+0xb0], R4 ;  /* 0x0000b00401007387 */ /* 0x000fe80000100a00 */
[----:B------:R0:W-:Y:S02]  /*bcf00*/  STL.64 [R1+0xb8], R6 ;  /* 0x0000b80601007387 */ /* 0x0001e40000100a00 */
[----:B0-----:R-:W-:Y:S01]  /*bcf10*/  HMMA.16816.F32 R4, R32, R58, R40 ;  /* 0x0000003a2004723c */ /* 0x001fe20000001828 */
[----:B------:R-:W-:Y:S02]  /*bcf20*/  F2FP.F16.E5M2.UNPACK_B R56, R56.H1 ;  /* 0x00000038ff38723e */ /* 0x000fe400030004ff */
[----:B------:R-:W-:Y:S02]  /*bcf30*/  F2FP.F16.E5M2.UNPACK_B R57, R57.H1 ;  /* 0x00000039ff39723e */ /* 0x000fe400030004ff */
[----:B------:R-:W-:-:S15]  /*bcf40*/  F2FP.F16.E5M2.UNPACK_B R54, R54.H1 ;  /* 0x00000036ff36723e */ /* 0x000fde00030004ff */
[----:B------:R-:W-:-:S03]  /*bcf50*/  NOP ;  /* 0x0000000000007918 */ /* 0x000fc60000000000 */
[----:B------:R-:W-:Y:S04]  /*bcf60*/  STL.64 [R1+0xc0], R4 ;  /* 0x0000c00401007387 */ /* 0x000fe80000100a00 */
[----:B------:R0:W-:Y:S02]  /*bcf70*/  STL.64 [R1+0xc8], R6 ;  /* 0x0000c80601007387 */ /* 0x0001e40000100a00 */
[----:B0-----:R-:W-:Y:S01]  /*bcf80*/  HMMA.16816.F32 R4, R32, R56, R44 ;  /* 0x000000382004723c */ /* 0x001fe2000000182c */
[----:B------:R-:W-:Y:S01]  /*bcf90*/  F2FP.F16.E5M2.UNPACK_B R55, R55.H1 ;  /* 0x00000037ff37723e */ /* 0x000fe200030004ff */
[----:B------:R-:W-:Y:S04]  /*bcfa0*/  STL.64 [R1+0x6e48], R58 ;  /* 0x006e483a01007387 */ /* 0x000fe80000100a00 */
[----:B------:R-:W-:-:S15]  /*bcfb0*/  STL.64 [R1+0x6e40], R56 ;  /* 0x006e403801007387 */ /* 0x000fde0000100a00 */
[----:B------:R-:W-:-:S02]  /*bcfc0*/  NOP ;  /* 0x0000000000007918 */ /* 0x000fc40000000000 */
        /* <DEDUP_REMOVED lines=23> */
[----:B------:R-:W4:Y:S04]  /*bd140*/  LDL.LU R51, [R1+0x1b04] ;  /* 0x001b040001337983 */ /* 0x000f280000300800 */
        /* <DEDUP_REMOVED lines=28> */
[----:B------:R-:W-:-:S02]  /*bd310*/  F2FP.F16.E5M2.UNPACK_B R52, R52.H1 ;  /* 0x00000034ff34723e */ /* 0x000fc400030004ff */
[----:B------:R-:W-:Y:S01]  /*bd320*/  F2FP.F16.E5M2.UNPACK_B R53, R53.H1 ;  /* 0x00000035ff35723e */ /* 0x000fe200030004ff */
[----:B------:R-:W2:Y:S04]  /*bd330*/  LDL.LU R2, [R1+0x1b70] ;  /* 0x001b700001027983 */ /* 0x000ea80000300800 */
[----:B------:R-:W2:Y:S04]  /*bd340*/  LDL.LU R3, [R1+0x1b74] ;  /* 0x001b740001037983 */ /* 0x000ea80000300800 */
[----:B------:R-:W-:Y:S04]  /*bd350*/  STL.64 [R1+0x6e60], R54 ;  /* 0x006e603601007387 */ /* 0x000fe80000100a00 */
[----:B------:R-:W-:Y:S01]  /*bd360*/  STL.64 [R1+0x6e58], R52 ;  /* 0x006e583401007387 */ /* 0x000fe20000100a00 */
[----:B---3--:R-:W-:-:S02]  /*bd370*/  F2FP.F16.E5M2.UNPACK_B R50, R50.H1 ;  /* 0x00000032ff32723e */ /* 0x008fc400030004ff */
[----:B----4-:R-:W-:Y:S01]  /*bd380*/  F2FP.F16.E5M2.UNPACK_B R51, R51.H1 ;  /* 0x00000033ff33723e */ /* 0x010fe200030004ff */
[C---:B--2---:R-:W-:Y:S06]  /*bd390*/  HMMA.16816.F32 R56, R32.reuse, R52, R56 ;  /* 0x000000342038723c */ /* 0x044fec0000001838 */
[----:B------:R-:W-:Y:S01]  /*bd3a0*/  HMMA.16816.F32 R4, R32, R50, R4 ;  /* 0x000000322004723c */ /* 0x000fe20000001804 */
[----:B------:R-:W-:Y:S02]  /*bd3b0*/  F2FP.F16.E5M2.UNPACK_B R48, R48.H1 ;  /* 0x00000030ff30723e */ /* 0x000fe400030004ff */
[----:B------:R-:W-:-:S14]  /*bd3c0*/  F2FP.F16.E5M2.UNPACK_B R49, R49.H1 ;  /* 0x00000031ff31723e */ /* 0x000fdc00030004ff */
        /* <DEDUP_REMOVED lines=93> */
[----:B------:R2:W-:Y:S06]  /*bd9a0*/  STL.64 [R1+0x6ec0], R38 ;  /* 0x006ec02601007387 */ /* 0x0005ec0000100a00 */
[----:B--2---:R-:W-:Y:S01]  /*bd9b0*/  HMMA.16816.F32 R36, R32, R2, R40 ;  /* 0x000000022024723c */ /* 0x004fe20000001828 */
[----:B---3--:R-:W-:Y:S02]  /*bd9c0*/  F2FP.F16.E5M2.UNPACK_B R8, R8.H1 ;  /* 0x00000008ff08723e */ /* 0x008fe400030004ff */
[----:B----4-:R-:W-:-:S02]  /*bd9d0*/  F2FP.F16.E5M2.UNPACK_B R9, R9.H1 ;  /* 0x00000009ff09723e */ /* 0x010fc400030004ff */
[----:B------:R-:W-:-:S15]  /*bd9e0*/  F2FP.F16.E5M2.UNPACK_B R10, R10.H1 ;  /* 0x0000000aff0a723e */ /* 0x000fde00030004ff */
[----:B------:R-:W-:-:S03]  /*bd9f0*/  NOP ;  /* 0x0000000000007918 */ /* 0x000fc60000000000 */
        /* <DEDUP_REMOVED lines=8> */
[----:B------:R0:W-:Y:S04]  /*bda80*/  STL.64 [R1+0x188], R38 ;  /* 0x0001882601007387 */ /* 0x0001e80000100a00 */
[----:B------:R-:W-:Y:S04]  /*bda90*/  STL.64 [R1+0x6e08], R10 ;  /* 0x006e080a01007387 */ /* 0x000fe80000100a00 */
[----:B------:R1:W-:Y:S01]  /*bdaa0*/  STL.64 [R1+0x6e00], R8 ;  /* 0x006e000801007387 */ /* 0x0003e20000100a00 */
[C---:B0-----:R-:W-:Y:S06]  /*bdab0*/  HMMA.16816.F32 R36, R32.reuse, R10, R48 ;  /* 0x0000000a2024723c */ /* 0x041fec0000001830 */
[----:B-1----:R-:W-:Y:S01]  /*bdac0*/  HMMA.16816.F32 R8, R32, R12, R52 ;  /* 0x0000000c2008723c */ /* 0x002fe20000001834 */
[----:B------:R-:W-:-:S02]  /*bdad0*/  F2FP.F16.E5M2.UNPACK_B R14, R14.H1 ;  /* 0x0000000eff0e723e */ /* 0x000fc400030004ff */
[----:B------:R-:W-:Y:S02]  /*bdae0*/  F2FP.F16.E5M2.UNPACK_B R15, R15.H1 ;  /* 0x0000000fff0f723e */ /* 0x000fe400030004ff */
[----:B------:R-:W-:Y:S02]  /*bdaf0*/  F2FP.F16.E5M2.UNPACK_B R16, R16.H1 ;  /* 0x00000010ff10723e */ /* 0x000fe400030004ff */
[----:B------:R-:W-:-:S07]  /*bdb00*/  F2FP.F16.E5M2.UNPACK_B R17, R17.H1 ;  /* 0x00000011ff11723e */ /* 0x000fce00030004ff */
[C---:B------:R-:W-:Y:S03]  /*bdb10*/  HMMA.16816.F32 R4, R32.reuse, R16, R4 ;  /* 0x000000102004723c */ /* 0x040fe60000001804 */
[----:B------:R-:W-:Y:S04]  /*bdb20*/  STL.64 [R1+0x190], R36 ;  /* 0x0001902401007387 */ /* 0x000fe80000100a00 */
[----:B------:R-:W-:Y:S04]  /*bdb30*/  STL.64 [R1+0x198], R38 ;  /* 0x0001982601007387 */ /* 0x000fe80000100a00 */
[----:B------:R-:W-:Y:S04]  /*bdb40*/  STL.64 [R1+0x1a0], R8 ;  /* 0x0001a00801007387 */ /* 0x000fe80000100a00 */
[----:B------:R0:W-:Y:S02]  /*bdb50*/  STL.64 [R1+0x1a8], R10 ;  /* 0x0001a80a01007387 */ /* 0x0001e40000100a00 */
[----:B0-----:R-:W-:Y:S01]  /*bdb60*/  HMMA.16816.F32 R8, R32, R14, R56 ;  /* 0x0000000e2008723c */ /* 0x001fe20000001838 */
[----:B------:R-:W-:-:S02]  /*bdb70*/  F2FP.F16.E5M2.UNPACK_B R18, R18.H1 ;  /* 0x00000012ff12723e */ /* 0x000fc400030004ff */
[----:B------:R-:W-:-:S03]  /*bdb80*/  F2FP.F16.E5M2.UNPACK_B R19, R19.H1 ;  /* 0x00000013ff13723e */ /* 0x000fc600030004ff */
[----:B------:R-:W-:Y:S04]  /*bdb90*/  STL.64 [R1+0x6de8], R14 ;  /* 0x006de80e01007387 */ /* 0x000fe80000100a00 */
[----:B------:R-:W-:-:S13]  /*bdba0*/  STL.64 [R1+0x6de0], R12 ;  /* 0x006de00c01007387 */ /* 0x000fda0000100a00 */
        /* <DEDUP_REMOVED lines=57> */
[----:B---3--:R-:W-:Y:S03]  /*bdf40*/  HMMA.16816.F32 R12, R32, R22, R56 ;  /* 0x00000016200c723c */ /* 0x008fe60000001838 */
[----:B------:R-:W3:-:S15]  /*bdf50*/  LDL.LU R56, [R1+0x5b0] ;  /* 0x0005b00001387983 */ /* 0x000ede0000300800 */
[----:B------:R-:W-:-:S05]  /*bdf60*/  NOP ;  /* 0x0000000000007918 */ /* 0x000fca0000000000 */
[----:B------:R-:W-:Y:S04]  /*bdf70*/  STL.64 [R1+0x1f0], R12 ;  /* 0x0001f00c01007387 */ /* 0x000fe80000100a00 */
[----:B------:R-:W-:Y:S04]  /*bdf80*/  STL.64 [R1+0x1f8], R14 ;  /* 0x0001f80e01007387 */ /* 0x000fe80000100a00 */
[----:B------:R-:W3:Y:S04]  /*bdf90*/  LDL.LU R57, [R1+0x5b4] ;  /* 0x0005b40001397983 */ /* 0x000ee80000300800 */
[----:B------:R-:W3:Y:S04]  /*bdfa0*/  LDL.LU R58, [R1+0x5b8] ;  /* 0x0005b800013a7983 */ /* 0x000ee80000300800 */
[----:B------:R-:W3:Y:S01]  /*bdfb0*/  LDL.LU R59, [R1+0x5bc] ;  /* 0x0005bc00013b7983 */ /* 0x000ee20000300800 */
[----:B----4-:R-:W-:-:S02]  /*bdfc0*/  F2FP.F16.E5M2.UNPACK_B R24, R24.H1 ;  /* 0x00000018ff18723e */ /* 0x010fc400030004ff */
[----:B--2---:R-:W-:-:S07]  /*bdfd0*/  F2FP.F16.E5M2.UNPACK_B R25, R25.H1 ;  /* 0x00000019ff19723e */ /* 0x004fce00030004ff */
[----:B------:R-:W-:Y:S01]  /*bdfe0*/  HMMA.16816.F32 R8, R32, R24, R8 ;  /* 0x000000182008723c */ /* 0x000fe20000001808 */
        /* <DEDUP_REMOVED lines=21> */
[----:B------:R-:W-:Y:S02]  /*be140*/  IMAD R6, R6, 0x100, R46 ;  /* 0x0000010006067824 */ /* 0x000fe400078e022e */
[----:B------:R-:W-:Y:S02]  /*be150*/  IMAD R7, R7, 0x100, R47 ;  /* 0x0000010007077824 */ /* 0x000fe400078e022f */
[----:B------:R-:W-:-:S02]  /*be160*/  IMAD R4, R4, 0x100, R44 ;  /* 0x0000010004047824 */ /* 0x000fc400078e022c */
[----:B------:R-:W-:Y:S01]  /*be170*/  IMAD R5, R5, 0x100, R45 ;  /* 0x0000010005057824 */ /* 0x000fe200078e022d */
[----:B------:R-:W-:Y:S01]  /*be180*/  F2FP.F16.E5M2.UNPACK_B R39, R61.H1 ;  /* 0x0000003dff27723e */ /* 0x000fe200030004ff */
[----:B------:R-:W-:Y:S04]  /*be190*/  STL [R1+0x6da4], R30 ;  /* 0x006da41e01007387 */ /* 0x000fe80000100800 */
[----:B------:R-:W-:Y:S01]  /*be1a0*/  STL [R1+0x20], R38 ;  /* 0x0000202601007387 */ /* 0x000fe20000100800 */
[----:B------:R-:W-:Y:S02]  /*be1b0*/  F2FP.F16.E5M2.UNPACK_B R6, R6 ;  /* 0x00000006ff06723e */ /* 0x000fe400020004ff */
[----:B------:R-:W-:Y:S02]  /*be1c0*/  F2FP.F16.E5M2.UNPACK_B R36, R36.H1 ;  /* 0x00000024ff24723e */ /* 0x000fe400030004ff */
[----:B------:R-:W-:-:S02]  /*be1d0*/  F2FP.F16.E5M2.UNPACK_B R37, R37.H1 ;  /* 0x00000025ff25723e */ /* 0x000fc400030004ff */
[----:B------:R-:W-:Y:S02]  /*be1e0*/  F2FP.F16.E5M2.UNPACK_B R7, R7 ;  /* 0x00000007ff07723e */ /* 0x000fe400020004ff */
[----:B------:R-:W-:Y:S02]  /*be1f0*/  F2FP.F16.E5M2.UNPACK_B R4, R4 ;  /* 0x00000004ff04723e */ /* 0x000fe400020004ff */
[----:B------:R-:W-:Y:S01]  /*be200*/  F2FP.F16.E5M2.UNPACK_B R5, R5 ;  /* 0x00000005ff05723e */ /* 0x000fe200020004ff */
[----:B------:R-:W-:Y:S04]  /*be210*/  STL.64 [R1+0x1a50], R8 ;  /* 0x001a500801007387 */ /* 0x000fe80000100a00 */
[----:B------:R-:W-:Y:S04]  /*be220*/  STL.64 [R1+0x1a58], R10 ;  /* 0x001a580a01007387 */ /* 0x000fe80000100a00 */
[----:B------:R-:W-:Y:S04]  /*be230*/  STL [R1+0x6da0], R31 ;  /* 0x006da01f01007387 */ /* 0x000fe80000100800 */
[----:B------:R-:W-:Y:S04]  /*be240*/  STL [R1+0x24], R39 ;  /* 0x0000242701007387 */ /* 0x000fe80000100800 */
[----:B------:R-:W-:Y:S04]  /*be250*/  STL.64 [R1+0x6e98], R28 ;  /* 0x006e981c01007387 */ /* 0x000fe80000100a00 */
[----:B------:R-:W-:Y:S04]  /*be260*/  STL.64 [R1+0x6ed0], R6 ;  /* 0x006ed00601007387 */ /* 0x000fe80000100a00 */
[----:B------:R3:W-:Y:S04]  /*be270*/  STL.64 [R1+0x6ec8], R4 ;  /* 0x006ec80401007387 */ /* 0x0007e80000100a00 */
[----:B------:R-:W2:Y:S01]  /*be280*/  LDL.LU R12, [R1+0x1470] ;  /* 0x00147000010c7983 */ /* 0x000ea20000300800 */
[----:B---3--:R-:W-:-:S15]  /*be290*/  HMMA.16816.F32 R4, R32, R36, R56 ;  /* 0x000000242004723c */ /* 0x008fde0000001838 */
        /* <DEDUP_REMOVED lines=11> */
[----:B------:R-:W3:Y:S01]  /*be350*/  LDL.LU R55, [R1+0x150c] ;  /* 0x00150c0001377983 */ /* 0x000ee20000300800 */
[----:B------:R-:W-:-:S03]  /*be360*/  IMAD.MOV.U32 R51, RZ, RZ, R0 ;  /* 0x000000ffff337224 */ /* 0x000fc600078e0000 */
[----:B---3--:R-:W-:Y:S04]  /*be370*/  STL.64 [R1+0x6eb8], R54 ;  /* 0x006eb83601007387 */ /* 0x008fe80000100a00 */
[----:B--2---:R1:W-:Y:S04]  /*be380*/  STL.64 [R1+0x6eb0], R52 ;  /* 0x006eb03401007387 */ /* 0x0043e80000100a00 */
[----:B------:R-:W2:Y:S04]  /*be390*/  LDL R50, [R1+0x8] ;  /* 0x0000080001327983 */ /* 0x000ea80000100800 */
[----:B------:R-:W3:Y:S04]  /*be3a0*/  LDL.LU R0, [R1+0x6ed8] ;  /* 0x006ed80001007983 */ /* 0x000ee80000300800 */
[----:B------:R-:W4:Y:S04]  /*be3b0*/  LDL.LU R40, [R1+0x460] ;  /* 0x0004600001287983 */ /* 0x000f280000300800 */
[----:B------:R-:W4:Y:S04]  /*be3c0*/  LDL.LU R41, [R1+0x464] ;  /* 0x0004640001297983 */ /* 0x000f280000300800 */
[----:B------:R-:W4:Y:S04]  /*be3d0*/  LDL.LU R42, [R1+0x468] ;  /* 0x00046800012a7983 */ /* 0x000f280000300800 */
[----:B------:R-:W4:Y:S04]  /*be3e0*/  LDL.LU R43, [R1+0x46c] ;  /* 0x00046c00012b7983 */ /* 0x000f280000300800 */
[----:B------:R-:W2:Y:S04]  /*be3f0*/  LDL R30, [R1+0x18] ;  /* 0x00001800011e7983 */ /* 0x000ea80000100800 */
[----:B0-----:R-:W2:Y:S04]  /*be400*/  LDL.LU R12, [R1+0x440] ;  /* 0x00044000010c7983 */ /* 0x001ea80000300800 */
[----:B------:R-:W2:Y:S04]  /*be410*/  LDL.LU R13, [R1+0x444] ;  /* 0x00044400010d7983 */ /* 0x000ea80000300800 */
[----:B------:R-:W2:Y:S04]  /*be420*/  LDL.LU R14, [R1+0x448] ;  /* 0x00044800010e7983 */ /* 0x000ea80000300800 */
[----:B------:R-:W2:Y:S04]  /*be430*/  LDL.LU R15, [R1+0x44c] ;  /* 0x00044c00010f7983 */ /* 0x000ea80000300800 */
[----:B------:R-:W3:Y:S04]  /*be440*/  LDL R28, [R1+0x28] ;  /* 0x00002800011c7983 */ /* 0x000ee80000100800 */
[----:B------:R-:W3:Y:S04]  /*be450*/  LDL R29, [R1+0x2c] ;  /* 0x00002c00011d7983 */ /* 0x000ee80000100800 */
[----:B------:R-:W4:Y:S04]  /*be460*/  LDL.LU R4, [R1+0x410] ;  /* 0x0004100001047983 */ /* 0x000f280000300800 */
[----:B------:R-:W4:Y:S04]  /*be470*/  LDL.LU R5, [R1+0x414] ;  /* 0x0004140001057983 */ /* 0x000f280000300800 */
[----:B------:R-:W4:Y:S04]  /*be480*/  LDL.LU R6, [R1+0x418] ;  /* 0x0004180001067983 */ /* 0x000f280000300800 */
[----:B------:R-:W4:Y:S04]  /*be490*/  LDL.LU R7, [R1+0x41c] ;  /* 0x00041c0001077983 */ /* 0x000f280000300800 */
[----:B-1----:R-:W3:Y:S04]  /*be4a0*/  LDL.LU R52, [R1+0x430] ;  /* 0x0004300001347983 */ /* 0x002ee80000300800 */
[----:B------:R-:W3:Y:S04]  /*be4b0*/  LDL.LU R53, [R1+0x434] ;  /* 0x0004340001357983 */ /* 0x000ee80000300800 */
[----:B------:R-:W3:Y:S04]  /*be4c0*/  LDL.LU R54, [R1+0x438] ;  /* 0x0004380001367983 */ /* 0x000ee80000300800 */
[----:B------:R-:W3:Y:S04]  /*be4d0*/  LDL.LU R55, [R1+0x43c] ;  /* 0x00043c0001377983 */ /* 0x000ee80000300800 */
[----:B------:R-:W2:Y:S04]  /*be4e0*/  LDL.64 R48, [R1+0x10] ;  /* 0x0000100001307983 */ /* 0x000ea80000100a00 */
        /* <DEDUP_REMOVED lines=25> */
[----:B------:R-:W-:Y:S01]  /*be680*/  STL [R1+0x6da8], R37 ;  /* 0x006da82501007387 */ /* 0x000fe20000100800 */
[----:B----4-:R-:W-:Y:S03]  /*be690*/  HMMA.16816.F32 R32, R32, R38, R4 ;  /* 0x000000262020723c */ /* 0x010fe60000001804 */
[----:B------:R-:W3:Y:S04]  /*be6a0*/  LDL.LU.64 R6, [R1+0x6ed0] ;  /* 0x006ed00001067983 */ /* 0x000ee80000300a00 */
[----:B------:R-:W3:Y:S04]  /*be6b0*/  LDL.LU.64 R4, [R1+0x6ec8] ;  /* 0x006ec80001047983 */ /* 0x000ee80000300a00 */
[----:B------:R-:W4:-:S12]  /*be6c0*/  LDL.LU.64 R38, [R1+0x6ec0] ;  /* 0x006ec00001267983 */ /* 0x000f180000300a00 */
[----:B------:R0:W-:Y:S04]  /*be6d0*/  STL.64 [R1+0x5e0], R32 ;  /* 0x0005e02001007387 */ /* 0x0001e80000100a00 */
[----:B------:R1:W-:Y:S04]  /*be6e0*/  STL.64 [R1+0x5e8], R34 ;  /* 0x0005e82201007387 */ /* 0x0003e80000100a00 */
[----:B0-----:R-:W4:Y:S04]  /*be6f0*/  LDL.LU R32, [R1+0x14b0] ;  /* 0x0014b00001207983 */ /* 0x001f280000300800 */
[----:B------:R-:W4:Y:S04]  /*be700*/  LDL.LU R33, [R1+0x14b4] ;  /* 0x0014b40001217983 */ /* 0x000f280000300800 */
[----:B-1----:R-:W4:Y:S04]  /*be710*/  LDL.LU R34, [R1+0x14b8] ;  /* 0x0014b80001227983 */ /* 0x002f280000300800 */
[----:B------:R-:W4:Y:S01]  /*be720*/  LDL.LU R35, [R1+0x14bc] ;  /* 0x0014bc0001237983 */ /* 0x000f220000300800 */
[----:B---3--:R-:W-:-:S15]  /*be730*/  HMMA.16816.F32 R52, R4, R28, R52 ;  /* 0x0000001c0434723c */ /* 0x008fde0000001834 */
[----:B------:R-:W-:-:S08]  /*be740*/  NOP ;  /* 0x0000000000007918 */ /* 0x000fd00000000000 */
[----:B------:R-:W-:Y:S04]  /*be750*/  STL.64 [R1+0x5d0], R52 ;  /* 0x0005d03401007387 */ /* 0x000fe80000100a00 */
[----:B------:R0:W-:Y:S04]  /*be760*/  STL.64 [R1+0x5d8], R54 ;  /* 0x0005d83601007387 */ /* 0x0001e80000100a00 */
[----:B0-----:R-:W3:Y:S04]  /*be770*/  LDL.LU.64 R54, [R1+0x6eb8] ;  /* 0x006eb80001367983 */ /* 0x001ee80000300a00 */
[----:B------:R-:W3:Y:S01]  /*be780*/  LDL.LU.64 R52, [R1+0x6eb0] ;  /* 0x006eb00001347983 */ /* 0x000ee20000300a00 */
[----:B------:R-:W-:-:S07]  /*be790*/  IMAD.MOV.U32 R31, RZ, RZ, R0 ;  /* 0x000000ffff1f7224 */ /* 0x000fce00078e0000 */
[C---:B--2---:R-:W-:Y:S06]  /*be7a0*/  HMMA.16816.F32 R28, R4.reuse, R30, R12 ;  /* 0x0000001e041c723c */ /* 0x044fec000000180c */
[----:B------:R-:W-:Y:S01]  /*be7b0*/  HMMA.16816.F32 R40, R4, R48, R40 ;  /* 0x000000300428723c */ /* 0x000fe20000001828 */
[----:B------:R-:W2:Y:S04]  /*be7c0*/  LDL.LU.64 R14, [R1+0x6ea8] ;  /* 0x006ea800010e7983 */ /* 0x000ea80000300a00 */
[----:B------:R-:W2:Y:S01]  /*be7d0*/  LDL.LU.64 R12, [R1+0x6ea0] ;  /* 0x006ea000010c7983 */ /* 0x000ea20000300a00 */
[----:B------:R-:W-:-:S11]  /*be7e0*/  IMAD.MOV.U32 R0, RZ, RZ, R49 ;  /* 0x000000ffff007224 */ /* 0x000fd600078e0031 */
[----:B------:R0:W-:Y:S04]  /*be7f0*/  STL.64 [R1+0x5c0], R28 ;  /* 0x0005c01c01007387 */ /* 0x0001e80000100a00 */
[----:B------:R1:W-:Y:S04]  /*be800*/  STL.64 [R1+0x5c8], R30 ;  /* 0x0005c81e01007387 */ /* 0x0003e80000100a00 */
[----:B0-----:R-:W2:Y:S01]  /*be810*/  LDL.LU.64 R28, [R1+0x6e98] ;  /* 0x006e9800011c7983 */ /* 0x001ea20000300a00 */
[----:B-1----:R-:W-:Y:S02]  /*be820*/  IMAD.MOV.U32 R31, RZ, RZ, R48 ;  /* 0x000000ffff1f7224 */ /* 0x002fe400078e0030 */
[----:B------:R-:W-:Y:S01]  /*be830*/  HMMA.16816.F32 R48, R4, R50, R44 ;  /* 0x000000320430723c */ /* 0x000fe2000000182c */
[----:B------:R-:W-:Y:S04]  /*be840*/  STL.64 [R1+0x5b0], R40 ;  /* 0x0005b02801007387 */ /* 0x000fe80000100a00 */
[----:B------:R0:W-:Y:S01]  /*be850*/  STL.64 [R1+0x5b8], R42 ;  /* 0x0005b82a01007387 */ /* 0x0001e20000100a00 */
[----:B------:R-:W-:-:S03]  /*be860*/  IMAD.MOV.U32 R37, RZ, RZ, R60 ;  /* 0x000000ffff257224 */ /* 0x000fc600078e003c */
[----:B0-----:R-:W2:Y:S04]  /*be870*/  LDL.LU.64 R42, [R1+0x6e90] ;  /* 0x006e9000012a7983 */ /* 0x001ea80000300a00 */
[----:B------:R-:W2:Y:S04]  /*be880*/  LDL.LU.64 R40, [R1+0x6e88] ;  /* 0x006e880001287983 */ /* 0x000ea80000300a00 */
[----:B------:R-:W2:Y:S04]  /*be890*/  LDL.LU.64 R46, [R1+0x6e80] ;  /* 0x006e8000012e7983 */ /* 0x000ea80000300a00 */
[----:B------:R-:W2:Y:S04]  /*be8a0*/  LDL.LU.64 R44, [R1+0x6e78] ;  /* 0x006e7800012c7983 */ /* 0x000ea80000300a00 */
[----:B------:R-:W-:Y:S04]  /*be8b0*/  STL.64 [R1+0x5a0], R48 ;  /* 0x0005a03001007387 */ /* 0x000fe80000100a00 */
[----:B------:R0:W-:Y:S01]  /*be8c0*/  STL.64 [R1+0x5a8], R50 ;  /* 0x0005a83201007387 */ /* 0x0001e20000100a00 */
[----:B------:R-:W-:-:S03]  /*be8d0*/  IMAD.MOV.U32 R30, RZ, RZ, R61 ;  /* 0x000000ffff1e7224 */ /* 0x000fc600078e003d */
[----:B0-----:R-:W2:Y:S04]  /*be8e0*/  LDL.LU.64 R50, [R1+0x6e70] ;  /* 0x006e700001327983 */ /* 0x001ea80000300a00 */
[----:B------:R-:W2:Y:S01]  /*be8f0*/  LDL.LU.64 R48, [R1+0x6e68] ;  /* 0x006e680001307983 */ /* 0x000ea20000300a00 */
[----:B---3--:R-:W-:-:S15]  /*be900*/  HMMA.16816.F32 R52, R4, R60, R52 ;  /* 0x0000003c0434723c */ /* 0x008fde0000001834 */
[----:B------:R-:W-:-:S08]  /*be910*/  NOP ;  /* 0x0000000000007918 */ /* 0x000fd00000000000 */
[----:B------:R-:W-:Y:S04]  /*be920*/  STL.64 [R1+0x590], R52 ;  /* 0x0005903401007387 */ /* 0x000fe80000100a00 */
[----:B------:R0:W-:Y:S04]  /*be930*/  STL.64 [R1+0x598], R54 ;  /* 0x0005983601007387 */ /* 0x0001e80000100a00 */
[----:B0-----:R-:W3:Y:S04]  /*be940*/  LDL.LU.64 R54, [R1+0x6e60] ;  /* 0x006e600001367983 */ /* 0x001ee80000300a00 */
[----:B------:R-:W3:Y:S04]  /*be950*/  LDL.LU.64 R52, [R1+0x6e58] ;  /* 0x006e580001347983 */ /* 0x000ee80000300a00 */
[----:B------:R-:W3:Y:S04]  /*be960*/  LDL.LU.64 R60, [R1+0x6e50] ;  /* 0x006e5000013c7983 */ /* 0x000ee80000300a00 */
[----:B----4-:R-:W-:Y:S04]  /*be970*/  STL.64 [R1+0x6e28], R38 ;  /* 0x006e282601007387 */ /* 0x010fe80000100a00 */
[----:B------:R0:W-:Y:S04]  /*be980*/  STL.64 [R1+0x6e20], R36 ;  /* 0x006e202401007387 */ /* 0x0001e80000100a00 */
[----:B0-----:R-:W4:Y:S04]  /*be990*/  LDL.LU R36, [R1+0x560] ;  /* 0x0005600001247983 */ /* 0x001f280000300800 */
[----:B------:R-:W4:Y:S04]  /*be9a0*/  LDL.LU R37, [R1+0x564] ;  /* 0x0005640001257983 */ /* 0x000f280000300800 */
[----:B------:R-:W4:Y:S04]  /*be9b0*/  LDL.LU R38, [R1+0x568] ;  /* 0x0005680001267983 */ /* 0x000f280000300800 */
[----:B------:R-:W4:Y:S04]  /*be9c0*/  LDL.LU R39, [R1+0x56c] ;  /* 0x00056c0001277983 */ /* 0x000f280000300800 */
[----:B------:R-:W-:Y:S04]  /*be9d0*/  STL.64 [R1+0x6df8], R30 ;  /* 0x006df81e01007387 */ /* 0x000fe80000100a00 */
[----:B--2---:R0:W-:Y:S04]  /*be9e0*/  STL.64 [R1+0x6df0], R28 ;  /* 0x006df01c01007387 */ /* 0x0041e80000100a00 */
        /* <DEDUP_REMOVED lines=8> */
[----:B0-----:R-:W2:Y:S04]  /*bea70*/  LDL.LU.64 R58, [R1+0x6e48] ;  /* 0x006e4800013a7983 */ /* 0x001ea80000300a00 */
[----:B------:R-:W4:Y:S04]  /*bea80*/  LDL.LU.64 R56, [R1+0x6e40] ;  /* 0x006e400001387983 */ /* 0x000f280000300a00 */
[----:B------:R-:W-:Y:S01]  /*bea90*/  STL.64 [R1+0x6d78], R60 ;  /* 0x006d783c01007387 */ /* 0x000fe20000100a00 */
[C---:B------:R-:W-:Y:S06]  /*beaa0*/  HMMA.16816.F32 R24, R4.reuse, R52, R24 ;  /* 0x000000340418723c */ /* 0x040fec0000001818 */
[C---:B------:R-:W-:Y:S06]  /*beab0*/  HMMA.16816.F32 R20, R4.reuse, R50, R20 ;  /* 0x000000320414723c */ /* 0x040fec0000001814 */
[C---:B------:R-:W-:Y:S06]  /*beac0*/  HMMA.16816.F32 R16, R4.reuse, R48, R16 ;  /* 0x000000300410723c */ /* 0x040fec0000001810 */
[C---:B------:R-:W-:Y:S06]  /*bead0*/  HMMA.16816.F32 R12, R4.reuse, R46, R12 ;  /* 0x0000002e040c723c */ /* 0x040fec000000180c */
[C---:B------:R-:W-:Y:S06]  /*beae0*/  HMMA.16816.F32 R8, R4.reuse, R44, R8 ;  /* 0x0000002c0408723c */ /* 0x040fec0000001808 */
[----:B--2---:R-:W-:-:S15]  /*beaf0*/  HMMA.16816.F32 R28, R4, R58, R28 ;  /* 0x0000003a041c723c */ /* 0x004fde000000181c */
[----:B------:R-:W-:-:S08]  /*beb00*/  NOP ;  /* 0x0000000000007918 */ /* 0x000fd00000000000 */
[----:B------:R-:W-:Y:S04]  /*beb10*/  STL.64 [R1+0x570], R28 ;  /* 0x0005701c01007387 */ /* 0x000fe80000100a00 */
[----:B------:R4:W-:Y:S02]  /*beb20*/  STL.64 [R1+0x578], R30 ;  /* 0x0005781e01007387 */ /* 0x0009e40000100a00 */
[----:B----4-:R-:W-:Y:S02]  /*beb30*/  HMMA.16816.F32 R28, R4, R56, R36 ;  /* 0x00000038041c723c */ /* 0x010fe40000001824 */
        /* <DEDUP_REMOVED lines=22> */
[----:B------:R-:W-:Y:S04]  /*beca0*/  STL.64 [R1+0x500], R8 ;  /* 0x0005000801007387 */ /* 0x000fe80000100a00 */
[----:B------:R-:W-:Y:S04]  /*becb0*/  STL.64 [R1+0x508], R10 ;  /* 0x0005080a01007387 */ /* 0x000fe80000100a00 */
[----:B------:R-:W2:Y:S04]  /*becc0*/  LDL.LU R57, [R1+0x1334] ;  /* 0x0013340001397983 */ /* 0x000ea80000300800 */
[----:B------:R-:W4:Y:S04]  /*becd0*/  LDL.LU R58, [R1+0x1338] ;  /* 0x00133800013a7983 */ /* 0x000f280000300800 */
[----:B------:R-:W4:Y:S04]  /*bece0*/  LDL.LU R59, [R1+0x133c] ;  /* 0x00133c00013b7983 */ /* 0x000f280000300800 */
[----:B----4-:R-:W-:Y:S04]  /*becf0*/  STL.64 [R1+0x6e18], R58 ;  /* 0x006e183a01007387 */ /* 0x010fe80000100a00 */
[----:B--2---:R-:W-:Y:S04]  /*bed00*/  STL.64 [R1+0x6e10], R56 ;  /* 0x006e103801007387 */ /* 0x004fe80000100a00 */
[----:B0-----:R-:W2:Y:S04]  /*bed10*/  LDL.LU R48, [R1+0x1350] ;  /* 0x0013500001307983 */ /* 0x001ea80000300800 */
[----:B------:R-:W2:Y:S04]  /*bed20*/  LDL.LU R49, [R1+0x1354] ;  /* 0x0013540001317983 */ /* 0x000ea80000300800 */
[----:B------:R-:W4:Y:S04]  /*bed30*/  LDL.LU R50, [R1+0x1358] ;  /* 0x0013580001327983 */ /* 0x000f280000300800 */
[----:B------:R-:W4:Y:S04]  /*bed40*/  LDL.LU R51, [R1+0x135c] ;  /* 0x00135c0001337983 */ /* 0x000f280000300800 */
[----:B----4-:R-:W-:Y:S04]  /*bed50*/  STL.64 [R1+0x6e38], R50 ;  /* 0x006e383201007387 */ /* 0x010fe80000100a00 */
[----:B--2---:R0:W-:Y:S04]  /*bed60*/  STL.64 [R1+0x6e30], R48 ;  /* 0x006e303001007387 */ /* 0x0041e80000100a00 */
[----:B------:R-:W2:Y:S04]  /*bed70*/  LDL.LU R20, [R1+0x13b0] ;  /* 0x0013b00001147983 */ /* 0x000ea80000300800 */
[----:B------:R-:W2:Y:S04]  /*bed80*/  LDL.LU R21, [R1+0x13b4] ;  /* 0x0013b40001157983 */ /* 0x000ea80000300800 */
[----:B------:R-:W2:Y:S04]  /*bed90*/  LDL.LU R22, [R1+0x13b8] ;  /* 0x0013b80001167983 */ /* 0x000ea80000300800 */
[----:B------:R-:W2:Y:S04]  /*beda0*/  LDL.LU R23, [R1+0x13bc] ;  /* 0x0013bc0001177983 */ /* 0x000ea80000300800 */
[----:B-1----:R-:W4:Y:S04]  /*bedb0*/  LDL.LU R12, [R1+0x13e0] ;  /* 0x0013e000010c7983 */ /* 0x002f280000300800 */
[----:B------:R-:W4:Y:S04]  /*bedc0*/  LDL.LU R13, [R1+0x13e4] ;  /* 0x0013e400010d7983 */ /* 0x000f280000300800 */
[----:B---3--:R-:W4:Y:S04]  /*bedd0*/  LDL.LU R14, [R1+0x13e8] ;  /* 0x0013e800010e7983 */ /* 0x008f280000300800 */
        /* <DEDUP_REMOVED lines=49> */
[----:B------:R-:W2:Y:S04]  /*bf0f0*/  LDL.LU.64 R48, [R1+0x6e30] ;  /* 0x006e300001307983 */ /* 0x000ea80000300a00 */
[----:B------:R-:W-:Y:S04]  /*bf100*/  STL.64 [R1+0x4e0], R36 ;  /* 0x0004e02401007387 */ /* 0x000fe80000100a00 */
[----:B------:R0:W-:Y:S04]  /*bf110*/  STL.64 [R1+0x4e8], R38 ;  /* 0x0004e82601007387 */ /* 0x0001e80000100a00 */
[----:B0-----:R-:W4:Y:S01]  /*bf120*/  LDL.LU.64 R38, [R1+0x6e28] ;  /* 0x006e280001267983 */ /* 0x001f220000300a00 */
[C---:B---3--:R-:W-:Y:S03]  /*bf130*/  HMMA.16816.F32 R8, R4.reuse, R2, R8 ;  /* 0x000000020408723c */ /* 0x048fe60000001808 */
[----:B------:R-:W3:Y:S04]  /*bf140*/  LDL.LU.64 R36, [R1+0x6e20] ;  /* 0x006e200001247983 */ /* 0x000ee80000300a00 */
        /* <DEDUP_REMOVED lines=60> */
[----:B------:R3:W-:Y:S01]  /*bf510*/  STL.64 [R1+0x468], R14 ;  /* 0x0004680e01007387 */ /* 0x0007e20000100a00 */
[----:B------:R-:W-:Y:S02]  /*bf520*/  IMAD R32, R32, 0x100, R54 ;  /* 0x0000010020207824 */ /* 0x000fe400078e0236 */
[----:B------:R-:W-:Y:S02]  /*bf530*/  IMAD R33, R33, 0x100, R55 ;  /* 0x0000010021217824 */ /* 0x000fe400078e0237 */
        /* <DEDUP_REMOVED lines=18> */
[----:B0-----:R-:W-:Y:S01]  /*bf660*/  HMMA.16816.F32 R8, R4, R28, R56 ;  /* 0x0000001c0408723c */ /* 0x001fe20000001838 */
[----:B------:R-:W-:-:S15]  /*bf670*/  IMAD.MOV.U32 R22, RZ, RZ, R31 ;  /* 0x000000ffff167224 */ /* 0x000fde00078e001f */
[----:B------:R-:W-:-:S07]  /*bf680*/  NOP ;  /* 0x0000000000007918 */ /* 0x000fce0000000000 */
        /* <DEDUP_REMOVED lines=10> */
[----:B0-----:R-:W-:-:S02]  /*bf730*/  IMAD.MOV.U32 R10, RZ, RZ, R37 ;  /* 0x000000ffff0a7224 */ /* 0x001fc400078e0025 */
[----:B------:R-:W-:Y:S01]  /*bf740*/  IMAD.MOV.U32 R11, RZ, RZ, R30 ;  /* 0x000000ffff0b7224 */ /* 0x000fe200078e001e */
[----:B------:R-:W4:Y:S04]  /*bf750*/  LDL.LU R37, [R1+0x6da8] ;  /* 0x006da80001257983 */ /* 0x000f280000300800 */
[----:B------:R-:W2:Y:S04]  /*bf760*/  LDL.LU R30, [R1+0x6da4] ;  /* 0x006da400011e7983 */ /* 0x000ea80000300800 */
[----:B------:R-:W3:Y:S04]  /*bf770*/  LDL.LU R16, [R1+0x12c0] ;  /* 0x0012c00001107983 */ /* 0x000ee80000300800 */
[----:B------:R-:W3:Y:S04]  /*bf780*/  LDL.LU R17, [R1+0x12c4] ;  /* 0x0012c40001117983 */ /* 0x000ee80000300800 */
[----:B------:R-:W3:Y:S04]  /*bf790*/  LDL.LU R18, [R1+0x12c8] ;  /* 0x0012c80001127983 */ /* 0x000ee80000300800 */
[----:B------:R-:W3:Y:S04]  /*bf7a0*/  LDL.LU R19, [R1+0x12cc] ;  /* 0x0012cc0001137983 */ /* 0x000ee80000300800 */
        /* <DEDUP_REMOVED lines=18> */
[----:B------:R-:W3:Y:S01]  /*bf8d0*/  LDL.LU R15, [R1+0x12bc] ;  /* 0x0012bc00010f7983 */ /* 0x000ee20000300800 */
[C---:B--2---:R-:W-:Y:S06]  /*bf8e0*/  HMMA.16816.F32 R44, R4.reuse, R30, R48 ;  /* 0x0000001e042c723c */ /* 0x044fec0000001830 */
[C---:B----4-:R-:W-:Y:S01]  /*bf8f0*/  HMMA.16816.F32 R52, R4.reuse, R36, R52 ;  /* 0x000000240434723c */ /* 0x050fe20000001834 */
[----:B------:R-:W2:Y:S05]  /*bf900*/  LDL.LU R48, [R1+0x1260] ;  /* 0x0012600001307983 */ /* 0x000eaa0000300800 */
[----:B---3--:R-:W-:Y:S11]  /*bf910*/  HMMA.16816.F32 R4, R4, R60, R56 ;  /* 0x0000003c0404723c */ /* 0x008ff60000001838 */
        /* <DEDUP_REMOVED lines=9> */
[----:B------:R0:W-:Y:S04]  /*bf9b0*/  STL.64 [R1+0x6cd8], R30 ;  /* 0x006cd81e01007387 */ /* 0x0001e80000100a00 */
[----:B0-----:R-:W4:Y:S04]  /*bf9c0*/  LDL.64 R30, [R1+0x18] ;  /* 0x00001800011e7983 */ /* 0x001f280000100a00 */
[----:B------:R0:W-:Y:S04]  /*bf9d0*/  STL.64 [R1+0x6cd0], R28 ;  /* 0x006cd01c01007387 */ /* 0x0001e80000100a00 */
[----:B0-----:R-:W2:Y:S04]  /*bf9e0*/  LDL.64 R28, [R1+0x28] ;  /* 0x00002800011c7983 */ /* 0x001ea80000100a00 */
[----:B------:R-:W-:Y:S04]  /*bf9f0*/  STL.64 [R1+0x1a30], R52 ;  /* 0x001a303401007387 */ /* 0x000fe80000100a00 */
[----:B------:R0:W-:Y:S01]  /*bfa00*/  STL.64 [R1+0x1a38], R54 ;  /* 0x001a383601007387 */ /* 0x0001e20000100a00 */
[----:B------:R-:W-:-:S03]  /*bfa10*/  IMAD.MOV.U32 R21, RZ, RZ, R60 ;  /* 0x000000ffff157224 */ /* 0x000fc600078e003c */
[----:B0-----:R-:W3:Y:S04]  /*bfa20*/  LDL.LU.64 R54, [R1+0x6d98] ;  /* 0x006d980001367983 */ /* 0x001ee80000300a00 */
[----:B------:R-:W3:Y:S04]  /*bfa30*/  LDL.LU.64 R52, [R1+0x6d90] ;  /* 0x006d900001347983 */ /* 0x000ee80000300a00 */
[----:B------:R-:W-:Y:S04]  /*bfa40*/  STL.64 [R1+0x6d58], R38 ;  /* 0x006d582601007387 */ /* 0x000fe80000100a00 */
[----:B------:R0:W-:Y:S01]  /*bfa50*/  STL.64 [R1+0x6d50], R36 ;  /* 0x006d502401007387 */ /* 0x0001e20000100a00 */
[----:B------:R-:W-:-:S03]  /*bfa60*/  IMAD.MOV.U32 R20, RZ, RZ, R61 ;  /* 0x000000ffff147224 */ /* 0x000fc600078e003d */
[----:B0-----:R-:W2:Y:S04]  /*bfa70*/  LDL.LU R36, [R1+0x12f0] ;  /* 0x0012f00001247983 */ /* 0x001ea80000300800 */
[----:B------:R-:W2:Y:S04]  /*bfa80*/  LDL.LU R37, [R1+0x12f4] ;  /* 0x0012f40001257983 */ /* 0x000ea80000300800 */
[----:B------:R-:W2:Y:S04]  /*bfa90*/  LDL.LU R38, [R1+0x12f8] ;  /* 0x0012f80001267983 */ /* 0x000ea80000300800 */
[----:B------:R-:W2:Y:S04]  /*bfaa0*/  LDL.LU R39, [R1+0x12fc] ;  /* 0x0012fc0001277983 */ /* 0x000ea80000300800 */
[----:B------:R-:W3:Y:S04]  /*bfab0*/  LDL.LU.64 R58, [R1+0x6d88] ;  /* 0x006d8800013a7983 */ /* 0x000ee80000300a00 */
[----:B------:R-:W3:Y:S04]  /*bfac0*/  LDL.LU.64 R56, [R1+0x6d80] ;  /* 0x006d800001387983 */ /* 0x000ee80000300a00 */
[----:B------:R0:W-:Y:S04]  /*bfad0*/  STL.64 [R1+0x400], R4 ;  /* 0x0004000401007387 */ /* 0x0001e80000100a00 */
[----:B------:R1:W-:Y:S04]  /*bfae0*/  STL.64 [R1+0x408], R6 ;  /* 0x0004080601007387 */ /* 0x0003e80000100a00 */
[----:B------:R-:W3:Y:S04]  /*bfaf0*/  LDL.LU.64 R60, [R1+0x6d78] ;  /* 0x006d7800013c7983 */ /* 0x000ee80000300a00 */
[----:B0-----:R-:W3:Y:S04]  /*bfb00*/  LDL.LU R4, [R1+0x1300] ;  /* 0x0013000001047983 */ /* 0x001ee80000300800 */
[----:B------:R-:W3:Y:S04]  /*bfb10*/  LDL.LU R5, [R1+0x1304] ;  /* 0x0013040001057983 */ /* 0x000ee80000300800 */
[----:B-1----:R-:W3:Y:S04]  /*bfb20*/  LDL.LU R6, [R1+0x1308] ;  /* 0x0013080001067983 */ /* 0x002ee80000300800 */
[----:B------:R-:W3:Y:S01]  /*bfb30*/  LDL.LU R7, [R1+0x130c] ;  /* 0x00130c0001077983 */ /* 0x000ee20000300800 */
[----:B------:R-:W-:-:S02]  /*bfb40*/  F2FP.F16.E5M2.UNPACK_B R32, R32 ;  /* 0x00000020ff20723e */ /* 0x000fc400020004ff */
[----:B------:R-:W-:Y:S02]  /*bfb50*/  F2FP.F16.E5M2.UNPACK_B R33, R33 ;  /* 0x00000021ff21723e */ /* 0x000fe400020004ff */
[----:B------:R-:W-:Y:S02]  /*bfb60*/  F2FP.F16.E5M2.UNPACK_B R34, R34 ;  /* 0x00000022ff22723e */ /* 0x000fe400020004ff */
[----:B------:R-:W-:Y:S01]  /*bfb70*/  F2FP.F16.E5M2.UNPACK_B R35, R35 ;  /* 0x00000023ff23723e */ /* 0x000fe200020004ff */
[----:B------:R-:W-:Y:S01]  /*bfb80*/  IMAD.MOV.U32 R23, RZ, RZ, R0 ;  /* 0x000000ffff177224 */ /* 0x000fe200078e0000 */
[----:B------:R0:W-:Y:S05]  /*bfb90*/  STL.64 [R1+0x6d70], R20 ;  /* 0x006d701401007387 */ /* 0x0001ea0000100a00 */
[C---:B------:R-:W-:Y:S06]  /*bfba0*/  HMMA.16816.F32 R16, R32.reuse, R8, R16 ;  /* 0x000000082010723c */ /* 0x040fec0000001810 */
[C---:B------:R-:W-:Y:S06]  /*bfbb0*/  HMMA.16816.F32 R12, R32.reuse, R10, R12 ;  /* 0x0000000a200c723c */ /* 0x040fec000000180c */
[----:B0-----:R-:W-:Y:S01]  /*bfbc0*/  HMMA.16816.F32 R20, R32, R22, R24 ;  /* 0x000000162014723c */ /* 0x001fe20000001818 */
[----:B----4-:R-:W-:-:S05]  /*bfbd0*/  IMAD.MOV.U32 R0, RZ, RZ, R31 ;  /* 0x000000ffff007224 */ /* 0x010fca00078e001f */
[C---:B--2---:R-:W-:Y:S06]  /*bfbe0*/  HMMA.16816.F32 R36, R32.reuse, R30, R36 ;  /* 0x0000001e2024723c */ /* 0x044fec0000001824 */
[----:B---3--:R-:W-:-:S15]  /*bfbf0*/  HMMA.16816.F32 R4, R32, R28, R4 ;  /* 0x0000001c2004723c */ /* 0x008fde0000001804 */
[----:B------:R-:W-:-:S08]  /*bfc00*/  NOP ;  /* 0x0000000000007918 */ /* 0x000fd00000000000 */
[----:B------:R-:W-:Y:S04]  /*bfc10*/  STL.64 [R1+0x3f0], R4 ;  /* 0x0003f00401007387 */ /* 0x000fe80000100a00 */
[----:B------:R-:W-:Y:S04]  /*bfc20*/  STL.64 [R1+0x3f8], R6 ;  /* 0x0003f80601007387 */ /* 0x000fe80000100a00 */
[----:B------:R0:W-:Y:S02]  /*bfc30*/  STL [R1+0x6cb8], R0 ;  /* 0x006cb80001007387 */ /* 0x0001e40000100800 */
[----:B0-----:R-:W-:-:S02]  /*bfc40*/  IMAD.MOV.U32 R0, RZ, RZ, R9 ;  /* 0x000000ffff007224 */ /* 0x001fc400078e0009 */
[----:B------:R-:W-:Y:S01]  /*bfc50*/  HMMA.16816.F32 R8, R32, R60, R40 ;  /* 0x0000003c2008723c */ /* 0x000fe20000001828 */
[----:B------:R-:W-:Y:S04]  /*bfc60*/  STL.64 [R1+0x3e0], R36 ;  /* 0x0003e02401007387 */ /* 0x000fe80000100a00 */
[----:B------:R-:W-:Y:S04]  /*bfc70*/  STL.64 [R1+0x3e8], R38 ;  /* 0x0003e82601007387 */ /* 0x000fe80000100a00 */
[----:B------:R-:W-:Y:S04]  /*bfc80*/  STL.64 [R1+0x3d0], R20 ;  /* 0x0003d01401007387 */ /* 0x000fe80000100a00 */
[----:B------:R-:W-:Y:S04]  /*bfc90*/  STL.64 [R1+0x3d8], R22 ;  /* 0x0003d81601007387 */ /* 0x000fe80000100a00 */
[----:B------:R-:W-:Y:S01]  /*bfca0*/  STL.64 [R1+0x3c0], R16 ;  /* 0x0003c01001007387 */ /* 0x000fe20000100a00 */
[----:B------:R-:W-:-:S03]  /*bfcb0*/  IMAD.MOV.U32 R5, RZ, RZ, R28 ;  /* 0x000000ffff057224 */ /* 0x000fc600078e001c */
[----:B------:R-:W-:Y:S04]  /*bfcc0*/  STL.64 [R1+0x3c8], R18 ;  /* 0x0003c81201007387 */ /* 0x000fe80000100a00 */
[----:B------:R-:W2:Y:S04]  /*bfcd0*/  LDL.LU R28, [R1+0x1120] ;  /* 0x00112000011c7983 */ /* 0x000ea80000300800 */
[----:B------:R-:W-:Y:S04]  /*bfce0*/  STL.64 [R1+0x3b0], R12 ;  /* 0x0003b00c01007387 */ /* 0x000fe80000100a00 */
[----:B------:R0:W-:Y:S02]  /*bfcf0*/  STL.64 [R1+0x3b8], R14 ;  /* 0x0003b80e01007387 */ /* 0x0001e40000100a00 */
[----:B0-----:R-:W-:Y:S02]  /*bfd00*/  HMMA.16816.F32 R12, R32, R58, R44 ;  /* 0x0000003a200c723c */ /* 0x001fe4000000182c */
[----:B------:R-:W-:Y:S04]  /*bfd10*/  STL.64 [R1+0x3a0], R8 ;  /* 0x0003a00801007387 */ /* 0x000fe80000100a00 */
[----:B------:R0:W-:Y:S01]  /*bfd20*/  STL.64 [R1+0x3a8], R10 ;  /* 0x0003a80a01007387 */ /* 0x0001e20000100a00 */
[----:B------:R-:W-:-:S03]  /*bfd30*/  IMAD.MOV.U32 R4, RZ, RZ, R29 ;  /* 0x000000ffff047224 */ /* 0x000fc600078e001d */
[----:B------:R-:W2:Y:S04]  /*bfd40*/  LDL.LU R29, [R1+0x1124] ;  /* 0x00112400011d7983 */ /* 0x000ea80000300800 */
[----:B------:R-:W2:Y:S04]  /*bfd50*/  LDL.LU R30, [R1+0x1128] ;  /* 0x00112800011e7983 */ /* 0x000ea80000300800 */
[----:B------:R-:W2:Y:S04]  /*bfd60*/  LDL.LU R31, [R1+0x112c] ;  /* 0x00112c00011f7983 */ /* 0x000ea80000300800 */
[----:B------:R-:W3:Y:S04]  /*bfd70*/  LDL.LU R24, [R1+0x1100] ;  /* 0x0011000001187983 */ /* 0x000ee80000300800 */
[----:B------:R-:W3:Y:S04]  /*bfd80*/  LDL.LU R25, [R1+0x1104] ;  /* 0x0011040001197983 */ /* 0x000ee80000300800 */
[----:B------:R-:W3:Y:S04]  /*bfd90*/  LDL.LU R26, [R1+0x1108] ;  /* 0x00110800011a7983 */ /* 0x000ee80000300800 */
[----:B------:R-:W3:Y:S01]  /*bfda0*/  LDL.LU R27, [R1+0x110c] ;  /* 0x00110c00011b7983 */ /* 0x000ee20000300800 */
[C---:B0-----:R-:W-:Y:S03]  /*bfdb0*/  HMMA.16816.F32 R8, R32.reuse, R56, R48 ;  /* 0x000000382008723c */ /* 0x041fe60000001830 */
[----:B------:R-:W-:Y:S04]  /*bfdc0*/  STL.64 [R1+0x6c80], R60 ;  /* 0x006c803c01007387 */ /* 0x000fe80000100a00 */
[----:B------:R-:W4:Y:S04]  /*bfdd0*/  LDL.LU R48, [R1+0x1230] ;  /* 0x0012300001307983 */ /* 0x000f280000300800 */
[----:B------:R-:W-:Y:S04]  /*bfde0*/  STL.64 [R1+0x390], R12 ;  /* 0x0003900c01007387 */ /* 0x000fe80000100a00 */
[----:B------:R-:W-:Y:S08]  /*bfdf0*/  STL.64 [R1+0x398], R14 ;  /* 0x0003980e01007387 */ /* 0x000ff00000100a00 */
        /* <DEDUP_REMOVED lines=44> */
[----:B0-----:R-:W2:Y:S04]  /*c00c0*/  LDL.LU.64 R20, [R1+0x6d70] ;  /* 0x006d700001147983 */ /* 0x001ea80000300a00 */
        /* <DEDUP_REMOVED lines=66> */
[C---:B--2---:R-:W-:Y:S06]  /*c04f0*/  HMMA.16816.F32 R36, R32.reuse, R10, R56 ;  /* 0x0000000a2024723c */ /* 0x044fec0000001838 */
[----:B------:R-:W-:Y:S01]  /*c0500*/  STL.64 [R1+0x6c18], R10 ;  /* 0x006c180a01007387 */ /* 0x000fe20000100a00 */
[C---:B------:R-:W-:Y:S10]  /*c0510*/  HMMA.16816.F32 R28, R32.reuse, R12, R28 ;  /* 0x0000000c201c723c */ /* 0x040ff4000000181c */
[----:B------:R-:W-:Y:S04]  /*c0520*/  STL.64 [R1+0x2d0], R40 ;  /* 0x0002d02801007387 */ /* 0x000fe80000100a00 */
[----:B------:R-:W-:Y:S04]  /*c0530*/  STL.64 [R1+0x2d8], R42 ;  /* 0x0002d82a01007387 */ /* 0x000fe80000100a00 */
[----:B------:R0:W-:Y:S02]  /*c0540*/  STL.64 [R1+0x6c10], R8 ;  /* 0x006c100801007387 */ /* 0x0001e40000100a00 */
[----:B0-----:R-:W-:Y:S02]  /*c0550*/  HMMA.16816.F32 R8, R32, R14, R24 ;  /* 0x0000000e2008723c */ /* 0x001fe40000001818 */
[----:B------:R-:W-:Y:S04]  /*c0560*/  STL.64 [R1+0x2c0], R36 ;  /* 0x0002c02401007387 */ /* 0x000fe80000100a00 */
[----:B------:R-:W-:Y:S04]  /*c0570*/  STL.64 [R1+0x2c8], R38 ;  /* 0x0002c82601007387 */ /* 0x000fe80000100a00 */
[----:B------:R-:W-:Y:S04]  /*c0580*/  STL.64 [R1+0x2b0], R28 ;  /* 0x0002b01c01007387 */ /* 0x000fe80000100a00 */
[----:B------:R-:W-:Y:S01]  /*c0590*/  STL.64 [R1+0x2b8], R30 ;  /* 0x0002b81e01007387 */ /* 0x000fe20000100a00 */
[----:B------:R-:W-:-:S02]  /*c05a0*/  IMAD.MOV.U32 R55, RZ, RZ, R20 ;  /* 0x000000ffff377224 */ /* 0x000fc400078e0014 */
[----:B------:R-:W-:-:S06]  /*c05b0*/  IMAD.MOV.U32 R54, RZ, RZ, R21 ;  /* 0x000000ffff367224 */ /* 0x000fcc00078e0015 */
[----:B------:R0:W-:Y:S04]  /*c05c0*/  STL.64 [R1+0x2a0], R8 ;  /* 0x0002a00801007387 */ /* 0x0001e80000100a00 */
[----:B------:R1:W-:Y:S04]  /*c05d0*/  STL.64 [R1+0x2a8], R10 ;  /* 0x0002a80a01007387 */ /* 0x0003e80000100a00 */
        /* <DEDUP_REMOVED lines=44> */
[----:B------:R0:W-:Y:S04]  /*c08a0*/  STL.64 [R1+0x6c38], R14 ;  /* 0x006c380e01007387 */ /* 0x0001e80000100a00 */
[----:B0-----:R-:W3:Y:S04]  /*c08b0*/  LDL.LU R14, [R1+0x54b0] ;  /* 0x0054b000010e7983 */ /* 0x001ee80000300800 */
[----:B------:R-:W3:Y:S04]  /*c08c0*/  LDL.LU R15, [R1+0x54b8] ;  /* 0x0054b800010f7983 */ /* 0x000ee80000300800 */
        /* <DEDUP_REMOVED lines=43> */
[C---:B------:R-:W-:Y:S06]  /*c0b80*/  HMMA.16816.F32 R12, R32.reuse, R54, R48 ;  /* 0x00000036200c723c */ /* 0x040fec0000001830 */
        /* <DEDUP_REMOVED lines=13> */
[----:B------:R-:W-:Y:S04]  /*c0c60*/  STL.64 [R1+0x6bd8], R30 ;  /* 0x006bd81e01007387 */ /* 0x000fe80000100a00 */
[----:B------:R-:W-:-:S13]  /*c0c70*/  STL.64 [R1+0x6bd0], R28 ;  /* 0x006bd01c01007387 */ /* 0x000fda0000100a00 */
        /* <DEDUP_REMOVED lines=8> */
[----:B------:R-:W2:Y:S01]  /*c0d00*/  LDL.LU R20, [R1+0xeb0] ;  /* 0x000eb00001147983 */ /* 0x000ea20000300800 */
[----:B0-----:R-:W-:Y:S03]  /*c0d10*/  HMMA.16816.F32 R8, R4, R60, R56 ;  /* 0x0000003c0408723c */ /* 0x001fe60000001838 */
[----:B------:R-:W-:Y:S04]  /*c0d20*/  STL.64 [R1+0x1980], R12 ;  /* 0x0019800c01007387 */ /* 0x000fe80000100a00 */
[----:B------:R-:W-:-:S15]  /*c0d30*/  STL.64 [R1+0x1988], R14 ;  /* 0x0019880e01007387 */ /* 0x000fde0000100a00 */
        /* <DEDUP_REMOVED lines=29> */
[----:B------:R-:W4:Y:S01]  /*c0f10*/  LDL.LU R59, [R1+0xfcc] ;  /* 0x000fcc00013b7983 */ /* 0x000f220000300800 */
[----:B------:R-:W-:-:S03]  /*c0f20*/  IMAD.MOV.U32 R37, RZ, RZ, R0 ;  /* 0x000000ffff257224 */ /* 0x000fc600078e0000 */
[----:B----4-:R-:W-:Y:S04]  /*c0f30*/  STL.64 [R1+0x6cb0], R58 ;  /* 0x006cb03a01007387 */ /* 0x010fe80000100a00 */
[----:B--2---:R2:W-:Y:S04]  /*c0f40*/  STL.64 [R1+0x6ca8], R56 ;  /* 0x006ca83801007387 */ /* 0x0045e80000100a00 */
[----:B------:R-:W4:Y:S04]  /*c0f50*/  LDL R38, [R1] ;  /* 0x0000000001267983 */ /* 0x000f280000100800 */
[----:B------:R-:W4:Y:S04]  /*c0f60*/  LDL R39, [R1+0x4] ;  /* 0x0000040001277983 */ /* 0x000f280000100800 */
[----:B0-----:R-:W4:Y:S04]  /*c0f70*/  LDL.LU R20, [R1+0xfd0] ;  /* 0x000fd00001147983 */ /* 0x001f280000300800 */
[----:B------:R-:W4:Y:S04]  /*c0f80*/  LDL.LU R21, [R1+0xfd4] ;  /* 0x000fd40001157983 */ /* 0x000f280000300800 */
[----:B------:R-:W4:Y:S04]  /*c0f90*/  LDL.LU R22, [R1+0xfd8] ;  /* 0x000fd80001167983 */ /* 0x000f280000300800 */
[----:B------:R-:W4:Y:S04]  /*c0fa0*/  LDL.LU R23, [R1+0xfdc] ;  /* 0x000fdc0001177983 */ /* 0x000f280000300800 */
[----:B------:R-:W4:Y:S04]  /*c0fb0*/  LDL R36, [R1+0x8] ;  /* 0x0000080001247983 */ /* 0x000f280000100800 */
[----:B------:R-:W4:Y:S04]  /*c0fc0*/  LDL.LU R0, [R1+0x6cb8] ;  /* 0x006cb80001007983 */ /* 0x000f280000300800 */
[----:B-1----:R-:W4:Y:S04]  /*c0fd0*/  LDL.LU R32, [R1+0x1000] ;  /* 0x0010000001207983 */ /* 0x002f280000300800 */
[----:B------:R-:W4:Y:S04]  /*c0fe0*/  LDL.LU R33, [R1+0x1004] ;  /* 0x0010040001217983 */ /* 0x000f280000300800 */
[----:B------:R-:W4:Y:S04]  /*c0ff0*/  LDL.LU R34, [R1+0x1008] ;  /* 0x0010080001227983 */ /* 0x000f280000300800 */
[----:B------:R-:W4:Y:S04]  /*c1000*/  LDL.LU R35, [R1+0x100c] ;  /* 0x00100c0001237983 */ /* 0x000f280000300800 */
[----:B---3--:R-:W3:Y:S04]  /*c1010*/  LDL R54, [R1+0x18] ;  /* 0x0000180001367983 */ /* 0x008ee80000100800 */
[----:B--2---:R-:W3:Y:S04]  /*c1020*/  LDL.LU R56, [R1+0x1010] ;  /* 0x0010100001387983 */ /* 0x004ee80000300800 */
        /* <DEDUP_REMOVED lines=36> */
[----:B----4-:R-:W-:-:S07]  /*c1270*/  IMAD.MOV.U32 R55, RZ, RZ, R0 ;  /* 0x000000ffff377224 */ /* 0x010fce00078e0000 */
[C---:B---3--:R-:W-:Y:S06]  /*c1280*/  HMMA.16816.F32 R52, R4.reuse, R54, R56 ;  /* 0x000000360434723c */ /* 0x048fec0000001838 */
[----:B--2---:R-:W-:Y:S01]  /*c1290*/  HMMA.16816.F32 R32, R4, R60, R32 ;  /* 0x0000003c0420723c */ /* 0x004fe20000001820 */
[----:B------:R-:W2:Y:S04]  /*c12a0*/  LDL.LU.64 R58, [R1+0x6cb0] ;  /* 0x006cb000013a7983 */ /* 0x000ea80000300a00 */
[----:B------:R-:W2:Y:S01]  /*c12b0*/  LDL.LU.64 R56, [R1+0x6ca8] ;  /* 0x006ca80001387983 */ /* 0x000ea20000300a00 */
[----:B------:R-:W-:-:S11]  /*c12c0*/  IMAD.MOV.U32 R0, RZ, RZ, R61 ;  /* 0x000000ffff007224 */ /* 0x000fd600078e003d */
        /* <DEDUP_REMOVED lines=8> */
[----:B------:R-:W2:Y:S01]  /*c1350*/  LDL.LU.64 R60, [R1+0x6c80] ;  /* 0x006c8000013c7983 */ /* 0x000ea20000300a00 */
[C---:B------:R-:W-:Y:S06]  /*c1360*/  HMMA.16816.F32 R24, R4.reuse, R36, R24 ;  /* 0x000000240418723c */ /* 0x040fec0000001818 */
[----:B------:R-:W-:-:S15]  /*c1370*/  HMMA.16816.F32 R36, R4, R38, R20 ;  /* 0x000000260424723c */ /* 0x000fde0000001814 */
[----:B------:R-:W-:-:S02]  /*c1380*/  NOP ;  /* 0x0000000000007918 */ /* 0x000fc40000000000 */
        /* <DEDUP_REMOVED lines=68> */
[C---:B------:R-:W-:Y:S06]  /*c17d0*/  HMMA.16816.F32 R28, R4.reuse, R38, R28 ;  /* 0x00000026041c723c */ /* 0x040fec000000181c */
[C---:B------:R-:W-:Y:S06]  /*c17e0*/  HMMA.16816.F32 R24, R4.reuse, R2, R24 ;  /* 0x000000020418723c */ /* 0x040fec0000001818 */
[C---:B----4-:R-:W-:Y:S06]  /*c17f0*/  HMMA.16816.F32 R20, R4.reuse, R8, R20 ;  /* 0x000000080414723c */ /* 0x050fec0000001814 */
[C---:B------:R-:W-:Y:S06]  /*c1800*/  HMMA.16816.F32 R16, R4.reuse, R10, R16 ;  /* 0x0000000a0410723c */ /* 0x040fec0000001810 */
[C---:B---3--:R-:W-:Y:S06]  /*c1810*/  HMMA.16816.F32 R32, R4.reuse, R40, R32 ;  /* 0x000000280420723c */ /* 0x048fec0000001820 */
[----:B--2---:R-:W-:-:S15]  /*c1820*/  HMMA.16816.F32 R48, R4, R46, R48 ;  /* 0x0000002e0430723c */ /* 0x004fde0000001830 */
        /* <DEDUP_REMOVED lines=8> */
[----:B------:R0:W-:Y:S04]  /*c18b0*/  STL.64 [R1+0x18a0], R48 ;  /* 0x0018a03001007387 */ /* 0x0001e80000100a00 */
[----:B------:R1:W-:Y:S04]  /*c18c0*/  STL.64 [R1+0x18a8], R50 ;  /* 0x0018a83201007387 */ /* 0x0003e80000100a00 */
        /* <DEDUP_REMOVED lines=10> */
[----:B0-----:R-:W3:Y:S04]  /*c1970*/  LDL.LU R48, [R1+0xe10] ;  /* 0x000e100001307983 */ /* 0x001ee80000300800 */
[----:B------:R-:W-:Y:S04]  /*c1980*/  STL.64 [R1+0x1850], R20 ;  /* 0x0018501401007387 */ /* 0x000fe80000100a00 */
[----:B------:R-:W-:Y:S04]  /*c1990*/  STL.64 [R1+0x1858], R22 ;  /* 0x0018581601007387 */ /* 0x000fe80000100a00 */
[----:B------:R0:W-:Y:S04]  /*c19a0*/  STL.64 [R1+0x1840], R16 ;  /* 0x0018401001007387 */ /* 0x0001e80000100a00 */
[----:B------:R4:W-:Y:S04]  /*c19b0*/  STL.64 [R1+0x1848], R18 ;  /* 0x0018481201007387 */ /* 0x0009e80000100a00 */
[----:B------:R-:W3:Y:S04]  /*c19c0*/  LDL.LU R49, [R1+0xe14] ;  /* 0x000e140001317983 */ /* 0x000ee80000300800 */
[----:B-1----:R-:W3:Y:S04]  /*c19d0*/  LDL.LU R50, [R1+0xe18] ;  /* 0x000e180001327983 */ /* 0x002ee80000300800 */
[----:B------:R-:W3:Y:S04]  /*c19e0*/  LDL.LU R51, [R1+0xe1c] ;  /* 0x000e1c0001337983 */ /* 0x000ee80000300800 */
[----:B--2---:R-:W2:Y:S04]  /*c19f0*/  LDL.LU R40, [R1+0xe20] ;  /* 0x000e200001287983 */ /* 0x004ea80000300800 */
[----:B------:R-:W2:Y:S04]  /*c1a00*/  LDL.LU R41, [R1+0xe24] ;  /* 0x000e240001297983 */ /* 0x000ea80000300800 */
[----:B------:R-:W2:Y:S04]  /*c1a10*/  LDL.LU R42, [R1+0xe28] ;  /* 0x000e2800012a7983 */ /* 0x000ea80000300800 */
[----:B------:R-:W2:Y:S04]  /*c1a20*/  LDL.LU R43, [R1+0xe2c] ;  /* 0x000e2c00012b7983 */ /* 0x000ea80000300800 */
        /* <DEDUP_REMOVED lines=81> */
[C---:B---3--:R-:W-:Y:S06]  /*c1f40*/  HMMA.16816.F32 R12, R4.reuse, R24, R8 ;  /* 0x00000018040c723c */ /* 0x048fec0000001808 */
[C---:B------:R-:W-:Y:S06]  /*c1f50*/  HMMA.16816.F32 R8, R4.reuse, R26, R40 ;  /* 0x0000001a0408723c */ /* 0x040fec0000001828 */
        /* <DEDUP_REMOVED lines=38> */
[----:B------:R-:W4:Y:S04]  /*c21c0*/  LDL R42, [R1+0x20] ;  /* 0x00002000012a7983 */ /* 0x000f280000100800 */
[----:B------:R-:W4:Y:S04]  /*c21d0*/  LDL R43, [R1+0x24] ;  /* 0x00002400012b7983 */ /* 0x000f280000100800 */
[----:B0-----:R-:W4:Y:S04]  /*c21e0*/  LDL.LU R8, [R1+0xde0] ;  /* 0x000de00001087983 */ /* 0x001f280000300800 */
[----:B------:R-:W4:Y:S04]  /*c21f0*/  LDL.LU R9, [R1+0xde4] ;  /* 0x000de40001097983 */ /* 0x000f280000300800 */
[----:B-1----:R-:W4:Y:S04]  /*c2200*/  LDL.LU R10, [R1+0xde8] ;  /* 0x000de800010a7983 */ /* 0x002f280000300800 */
[----:B------:R-:W4:Y:S04]  /*c2210*/  LDL.LU R11, [R1+0xdec] ;  /* 0x000dec00010b7983 */ /* 0x000f280000300800 */
[----:B------:R-:W3:Y:S04]  /*c2220*/  LDL R50, [R1+0x10] ;  /* 0x0000100001327983 */ /* 0x000ee80000100800 */
        /* <DEDUP_REMOVED lines=8> */
[----:B------:R-:W3:Y:S04]  /*c22b0*/  LDL.64 R48, [R1+0x18] ;  /* 0x0000180001307983 */ /* 0x000ee80000100a00 */
[----:B------:R-:W2:Y:S01]  /*c22c0*/  LDL.LU R44, [R1+0xdb0] ;  /* 0x000db000012c7983 */ /* 0x000ea20000300800 */
[----:B------:R-:W-:-:S03]  /*c22d0*/  IMAD R32, R32, 0x100, R46 ;  /* 0x0000010020207824 */ /* 0x000fc600078e022e */
[----:B------:R-:W2:Y:S01]  /*c22e0*/  LDL.LU R45, [R1+0xdb4] ;  /* 0x000db400012d7983 */ /* 0x000ea20000300800 */
[----:B------:R-:W-:-:S03]  /*c22f0*/  IMAD R33, R33, 0x100, R47 ;  /* 0x0000010021217824 */ /* 0x000fc600078e022f */
[----:B------:R-:W2:Y:S01]  /*c2300*/  LDL.LU R46, [R1+0xdb8] ;  /* 0x000db800012e7983 */ /* 0x000ea20000300800 */
[----:B------:R-:W-:Y:S02]  /*c2310*/  IMAD R34, R34, 0x100, R60 ;  /* 0x0000010022227824 */ /* 0x000fe400078e023c */
[----:B------:R-:W-:Y:S01]  /*c2320*/  IMAD R35, R35, 0x100, R61 ;  /* 0x0000010023237824 */ /* 0x000fe200078e023d */
[----:B------:R-:W2:Y:S04]  /*c2330*/  LDL.LU R47, [R1+0xdbc] ;  /* 0x000dbc00012f7983 */ /* 0x000ea80000300800 */
        /* <DEDUP_REMOVED lines=15> */
[----:B----4-:R-:W-:Y:S03]  /*c2430*/  HMMA.16816.F32 R8, R4, R42, R8 ;  /* 0x0000002a0408723c */ /* 0x010fe60000001808 */
[----:B------:R-:W2:Y:S01]  /*c2440*/  LDL.64 R6, [R1+0x28] ;  /* 0x0000280001067983 */ /* 0x000ea20000100a00 */
[----:B------:R-:W-:-:S02]  /*c2450*/  F2FP.F16.E5M2.UNPACK_B R32, R32 ;  /* 0x00000020ff20723e */ /* 0x000fc400020004ff */
[----:B------:R-:W-:Y:S02]  /*c2460*/  F2FP.F16.E5M2.UNPACK_B R33, R33 ;  /* 0x00000021ff21723e */ /* 0x000fe400020004ff */
[----:B------:R-:W-:Y:S02]  /*c2470*/  F2FP.F16.E5M2.UNPACK_B R34, R34 ;  /* 0x00000022ff22723e */ /* 0x000fe400020004ff */
[----:B------:R-:W-:Y:S01]  /*c2480*/  F2FP.F16.E5M2.UNPACK_B R35, R35 ;  /* 0x00000023ff23723e */ /* 0x000fe200020004ff */
[----:B------:R-:W4:Y:S06]  /*c2490*/  LDL.LU R40, [R1+0xd20] ;  /* 0x000d200001287983 */ /* 0x000f2c0000300800 */
[C---:B---3--:R-:W-:Y:S06]  /*c24a0*/  HMMA.16816.F32 R28, R32.reuse, R48, R28 ;  /* 0x00000030201c723c */ /* 0x048fec000000181c */
[----:B------:R0:W-:Y:S04]  /*c24b0*/  STL.64 [R1+0x17a0], R8 ;  /* 0x0017a00801007387 */ /* 0x0001e80000100a00 */
[----:B------:R1:W-:Y:S04]  /*c24c0*/  STL.64 [R1+0x17a8], R10 ;  /* 0x0017a80a01007387 */ /* 0x0003e80000100a00 */
[----:B------:R-:W4:Y:S04]  /*c24d0*/  LDL.LU R41, [R1+0xd24] ;  /* 0x000d240001297983 */ /* 0x000f280000300800 */
[----:B------:R-:W4:Y:S04]  /*c24e0*/  LDL.LU R42, [R1+0xd28] ;  /* 0x000d2800012a7983 */ /* 0x000f280000300800 */
[----:B------:R-:W4:Y:S04]  /*c24f0*/  LDL.LU R43, [R1+0xd2c] ;  /* 0x000d2c00012b7983 */ /* 0x000f280000300800 */
[----:B0-----:R-:W3:Y:S04]  /*c2500*/  LDL.LU R8, [R1+0xd30] ;  /* 0x000d300001087983 */ /* 0x001ee80000300800 */
[----:B------:R-:W3:Y:S04]  /*c2510*/  LDL.LU R9, [R1+0xd34] ;  /* 0x000d340001097983 */ /* 0x000ee80000300800 */
[----:B-1----:R-:W3:Y:S04]  /*c2520*/  LDL.LU R10, [R1+0xd38] ;  /* 0x000d3800010a7983 */ /* 0x002ee80000300800 */
        /* <DEDUP_REMOVED lines=9> */
[----:B0-----:R-:W4:Y:S01]  /*c25c0*/  LDL.LU R30, [R1+0x6b88] ;  /* 0x006b8800011e7983 */ /* 0x001f220000300800 */
[----:B------:R-:W-:-:S02]  /*c25d0*/  IMAD.MOV.U32 R51, RZ, RZ, R0 ;  /* 0x000000ffff337224 */ /* 0x000fc400078e0000 */
[----:B------:R-:W-:Y:S02]  /*c25e0*/  IMAD.MOV.U32 R4, RZ, RZ, R6 ;  /* 0x000000ffff047224 */ /* 0x000fe400078e0006 */
[----:B------:R-:W-:Y:S02]  /*c25f0*/  IMAD.MOV.U32 R6, RZ, RZ, R48 ;  /* 0x000000ffff067224 */ /* 0x000fe400078e0030 */
[----:B------:R-:W-:Y:S02]  /*c2600*/  IMAD.MOV.U32 R5, RZ, RZ, R49 ;  /* 0x000000ffff057224 */ /* 0x000fe400078e0031 */
[C---:B------:R-:W-:Y:S06]  /*c2610*/  HMMA.16816.F32 R48, R32.reuse, R50, R44 ;  /* 0x000000322030723c */ /* 0x040fec000000182c */
[----:B------:R-:W-:Y:S01]  /*c2620*/  HMMA.16816.F32 R52, R32, R60, R52 ;  /* 0x0000003c2034723c */ /* 0x000fe20000001834 */
[----:B------:R-:W3:Y:S04]  /*c2630*/  LDL.LU.64 R46, [R1+0x6b80] ;  /* 0x006b8000012e7983 */ /* 0x000ee80000300a00 */
[----:B------:R-:W3:Y:S01]  /*c2640*/  LDL.LU.64 R44, [R1+0x6b78] ;  /* 0x006b7800012c7983 */ /* 0x000ee20000300a00 */
[----:B------:R-:W-:-:S02]  /*c2650*/  IMAD.MOV.U32 R0, RZ, RZ, R7 ;  /* 0x000000ffff007224 */ /* 0x000fc400078e0007 */
[----:B------:R-:W-:Y:S02]  /*c2660*/  IMAD.MOV.U32 R28, RZ, RZ, R60 ;  /* 0x000000ffff1c7224 */ /* 0x000fe400078e003c */
[----:B------:R-:W-:-:S07]  /*c2670*/  IMAD.MOV.U32 R7, RZ, RZ, R61 ;  /* 0x000000ffff077224 */ /* 0x000fce00078e003d */
[----:B------:R-:W-:Y:S04]  /*c2680*/  STL.64 [R1+0x1770], R48 ;  /* 0x0017703001007387 */ /* 0x000fe80000100a00 */
[----:B------:R0:W-:Y:S04]  /*c2690*/  STL.64 [R1+0x1778], R50 ;  /* 0x0017783201007387 */ /* 0x0001e80000100a00 */
[----:B0-----:R-:W3:Y:S04]  /*c26a0*/  LDL.LU.64 R50, [R1+0x6b70] ;  /* 0x006b700001327983 */ /* 0x001ee80000300a00 */
[----:B------:R-:W3:Y:S04]  /*c26b0*/  LDL.LU.64 R48, [R1+0x6b68] ;  /* 0x006b680001307983 */ /* 0x000ee80000300a00 */
[----:B------:R-:W-:Y:S04]  /*c26c0*/  STL.64 [R1+0x1760], R52 ;  /* 0x0017603401007387 */ /* 0x000fe80000100a00 */
[----:B------:R0:W-:Y:S04]  /*c26d0*/  STL.64 [R1+0x1768], R54 ;  /* 0x0017683601007387 */ /* 0x0001e80000100a00 */
[----:B0-----:R-:W2:Y:S04]  /*c26e0*/  LDL.LU.64 R54, [R1+0x6b60] ;  /* 0x006b600001367983 */ /* 0x001ea80000300a00 */
[----:B------:R-:W3:Y:S04]  /*c26f0*/  LDL.LU.64 R52, [R1+0x6b58] ;  /* 0x006b580001347983 */ /* 0x000ee80000300a00 */
[----:B------:R-:W3:Y:S04]  /*c2700*/  LDL.LU.64 R60, [R1+0x6b50] ;  /* 0x006b5000013c7983 */ /* 0x000ee80000300a00 */
[----:B----4-:R0:W-:Y:S04]  /*c2710*/  STL [R1+0x6b3c], R30 ;  /* 0x006b3c1e01007387 */ /* 0x0101e80000100800 */
[----:B------:R-:W4:Y:S04]  /*c2720*/  LDL R31, [R1+0x4] ;  /* 0x00000400011f7983 */ /* 0x000f280000100800 */
[----:B0-----:R-:W4:Y:S04]  /*c2730*/  LDL R30, [R1] ;  /* 0x00000000011e7983 */ /* 0x001f280000100800 */
[----:B------:R4:W-:Y:S02]  /*c2740*/  STL [R1+0x6b38], R28 ;  /* 0x006b381c01007387 */ /* 0x0009e40000100800 */
[C---:B----4-:R-:W-:Y:S02]  /*c2750*/  HMMA.16816.F32 R28, R32.reuse, R30, R56 ;  /* 0x0000001e201c723c */ /* 0x050fe40000001838 */
[----:B------:R-:W4:Y:S04]  /*c2760*/  LDL.LU.64 R58, [R1+0x6b48] ;  /* 0x006b4800013a7983 */ /* 0x000f280000300a00 */
[----:B------:R-:W4:Y:S01]  /*c2770*/  LDL.LU.64 R56, [R1+0x6b40] ;  /* 0x006b400001387983 */ /* 0x000f220000300a00 */
[C---:B--2---:R-:W-:Y:S06]  /*c2780*/  HMMA.16816.F32 R16, R32.reuse, R54, R16 ;  /* 0x000000362010723c */ /* 0x044fec0000001810 */
[C---:B---3--:R-:W-:Y:S10]  /*c2790*/  HMMA.16816.F32 R12, R32.reuse, R52, R12 ;  /* 0x00000034200c723c */ /* 0x048ff4000000180c */
[----:B------:R-:W-:Y:S04]  /*c27a0*/  STL.64 [R1+0x1750], R28 ;  /* 0x0017501c01007387 */ /* 0x000fe80000100a00 */
[----:B------:R0:W-:Y:S02]  /*c27b0*/  STL.64 [R1+0x1758], R30 ;  /* 0x0017581e01007387 */ /* 0x0001e40000100a00 */
[----:B0-----:R-:W-:-:S15]  /*c27c0*/  HMMA.16816.F32 R28, R32, R60, R36 ;  /* 0x0000003c201c723c */ /* 0x001fde0000001824 */
[----:B------:R-:W-:-:S08]  /*c27d0*/  NOP ;  /* 0x0000000000007918 */ /* 0x000fd00000000000 */
[----:B------:R-:W-:Y:S04]  /*c27e0*/  STL.64 [R1+0x1740], R28 ;  /* 0x0017401c01007387 */ /* 0x000fe80000100a00 */
[----:B------:R-:W-:Y:S01]  /*c27f0*/  STL.64 [R1+0x1748], R30 ;  /* 0x0017481e01007387 */ /* 0x000fe20000100a00 */
[C---:B----4-:R-:W-:Y:S06]  /*c2800*/  HMMA.16816.F32 R24, R32.reuse, R58, R24 ;  /* 0x0000003a2018723c */ /* 0x050fec0000001818 */
        /* <DEDUP_REMOVED lines=71> */
[----:B0-----:R-:W2:Y:S04]  /*c2c80*/  LDL.LU R30, [R1+0x6b3c] ;  /* 0x006b3c00011e7983 */ /* 0x001ea80000300800 */
[----:B------:R-:W4:Y:S04]  /*c2c90*/  LDL.LU R28, [R1+0x6b38] ;  /* 0x006b3800011c7983 */ /* 0x000f280000300800 */
        /* <DEDUP_REMOVED lines=14> */
[----:B0-----:R-:W3:Y:S04]  /*c2d80*/  LDL.LU.64 R38, [R1+0x6b20] ;  /* 0x006b200001267983 */ /* 0x001ee80000300a00 */
[----:B------:R-:W4:Y:S01]  /*c2d90*/  LDL.LU.64 R36, [R1+0x6b18] ;  /* 0x006b180001247983 */ /* 0x000f220000300a00 */
[C---:B--2---:R-:W-:Y:S06]  /*c2da0*/  HMMA.16816.F32 R24, R32.reuse, R40, R24 ;  /* 0x000000282018723c */ /* 0x044fec0000001818 */
[----:B------:R-:W-:-:S15]  /*c2db0*/  HMMA.16816.F32 R8, R32, R2, R8 ;  /* 0x000000022008723c */ /* 0x000fde0000001808 */
[----:B------:R-:W-:-:S02]  /*c2dc0*/  NOP ;  /* 0x0000000000007918 */ /* 0x000fc40000000000 */
        /* <DEDUP_REMOVED lines=25> */
[----:B------:R-:W3:Y:S02]  /*c2f60*/  LDL.LU.64 R8, [R1+0x6ae8] ;  /* 0x006ae80001087983 */ /* 0x000ee40000300a00 */
        /* <DEDUP_REMOVED lines=12> */
[----:B------:R2:W-:Y:S01]  /*c3030*/  STL.64 [R1+0x69e8], R8 ;  /* 0x0069e80801007387 */ /* 0x0005e20000100a00 */
[C---:B----4-:R-:W-:Y:S06]  /*c3040*/  HMMA.16816.F32 R36, R32.reuse, R12, R36 ;  /* 0x0000000c2024723c */ /* 0x050fec0000001824 */
[C---:B--2---:R-:W-:Y:S06]  /*c3050*/  HMMA.16816.F32 R8, R32.reuse, R14, R40 ;  /* 0x0000000e2008723c */ /* 0x044fec0000001828 */
[----:B------:R-:W-:Y:S11]  /*c3060*/  STL.64 [R1+0x6a10], R14 ;  /* 0x006a100e01007387 */ /* 0x000ff60000100a00 */
[----:B------:R-:W-:Y:S04]  /*c3070*/  STL.64 [R1+0x1650], R36 ;  /* 0x0016502401007387 */ /* 0x000fe80000100a00 */
[----:B------:R-:W-:Y:S04]  /*c3080*/  STL.64 [R1+0x1658], R38 ;  /* 0x0016582601007387 */ /* 0x000fe80000100a00 */
[----:B------:R3:W-:Y:S04]  /*c3090*/  STL.64 [R1+0x6a08], R12 ;  /* 0x006a080c01007387 */ /* 0x0007e80000100a00 */
        /* <DEDUP_REMOVED lines=11> */
[----:B-1----:R-:W-:Y:S01]  /*c3150*/  HMMA.16816.F32 R8, R32, R22, R56 ;  /* 0x000000162008723c */ /* 0x002fe20000001838 */
[----:B------:R-:W2:-:S15]  /*c3160*/  LDL.LU R52, [R1+0xb80] ;  /* 0x000b800001347983 */ /* 0x000e9e0000300800 */
[----:B------:R-:W-:-:S01]  /*c3170*/  NOP ;  /* 0x0000000000007918 */ /* 0x000fc20000000000 */
[----:B------:R-:W-:Y:S04]  /*c3180*/  STL.64 [R1+0x1610], R12 ;  /* 0x0016100c01007387 */ /* 0x000fe80000100a00 */
[----:B------:R-:W-:Y:S04]  /*c3190*/  STL.64 [R1+0x1618], R14 ;  /* 0x0016180e01007387 */ /* 0x000fe80000100a00 */
        /* <DEDUP_REMOVED lines=19> */
[----:B------:R-:W-:Y:S01]  /*c32d0*/  IMAD.MOV.U32 R45, RZ, RZ, R5 ;  /* 0x000000ffff2d7224 */ /* 0x000fe200078e0005 */
[----:B----4-:R-:W-:Y:S04]  /*c32e0*/  STL.64 [R1+0x6ac0], R10 ;  /* 0x006ac00a01007387 */ /* 0x010fe80000100a00 */
[----:B---3--:R0:W-:Y:S04]  /*c32f0*/  STL.64 [R1+0x6ab8], R8 ;  /* 0x006ab80801007387 */ /* 0x0081e80000100a00 */
[----:B--2---:R-:W2:Y:S04]  /*c3300*/  LDL.LU R52, [R1+0xc10] ;  /* 0x000c100001347983 */ /* 0x004ea80000300800 */
        /* <DEDUP_REMOVED lines=14> */
[----:B------:R-:W2:Y:S01]  /*c33f0*/  LDL.LU R5, [R1+0x54f4] ;  /* 0x0054f40001057983 */ /* 0x000ea20000300800 */
[----:B------:R-:W-:-:S03]  /*c3400*/  IMAD.MOV.U32 R44, RZ, RZ, R6 ;  /* 0x000000ffff2c7224 */ /* 0x000fc600078e0006 */
        /* <DEDUP_REMOVED lines=10> */
[----:B------:R-:W2:Y:S04]  /*c34b0*/  LDL.64 R12, [R1+0x20] ;  /* 0x00002000010c7983 */ /* 0x000ea80000100a00 */
        /* <DEDUP_REMOVED lines=9> */
[----:B------:R-:W2:Y:S04]  /*c3550*/  LDL.64 R58, [R1] ;  /* 0x00000000013a7983 */ /* 0x000ea80000100a00 */
[----:B------:R-:W-:Y:S04]  /*c3560*/  STL.64 [R1+0x69d0], R22 ;  /* 0x0069d01601007387 */ /* 0x000fe80000100a00 */
[----:B------:R0:W-:Y:S04]  /*c3570*/  STL.64 [R1+0x69c8], R20 ;  /* 0x0069c81401007387 */ /* 0x0001e80000100a00 */
[----:B0-----:R-:W2:Y:S04]  /*c3580*/  LDL.LU R20, [R1+0xbd0] ;  /* 0x000bd00001147983 */ /* 0x001ea80000300800 */
[----:B------:R-:W2:Y:S04]  /*c3590*/  LDL.LU R21, [R1+0xbd4] ;  /* 0x000bd40001157983 */ /* 0x000ea80000300800 */
[----:B------:R-:W2:Y:S04]  /*c35a0*/  LDL.LU R22, [R1+0xbd8] ;  /* 0x000bd80001167983 */ /* 0x000ea80000300800 */
[----:B------:R-:W2:Y:S01]  /*c35b0*/  LDL.LU R23, [R1+0xbdc] ;  /* 0x000bdc0001177983 */ /* 0x000ea20000300800 */
[C---:B---3--:R-:W-:Y:S06]  /*c35c0*/  HMMA.16816.F32 R8, R32.reuse, R24, R8 ;  /* 0x000000182008723c */ /* 0x048fec0000001808 */
[----:B----4-:R-:W-:Y:S01]  /*c35d0*/  HMMA.16816.F32 R40, R32, R26, R40 ;  /* 0x0000001a2028723c */ /* 0x010fe20000001828 */
[----:B--2---:R-:W-:-:S02]  /*c35e0*/  IMAD R4, R4, 0x100, R28 ;  /* 0x0000010004047824 */ /* 0x004fc400078e021c */
[----:B------:R-:W-:-:S14]  /*c35f0*/  IMAD R5, R5, 0x100, R29 ;  /* 0x0000010005057824 */ /* 0x000fdc00078e021d */
        /* <DEDUP_REMOVED lines=8> */
[----:B------:R-:W-:Y:S04]  /*c3680*/  STL.64 [R1+0x69b0], R26 ;  /* 0x0069b01a01007387 */ /* 0x000fe80000100a00 */
[----:B------:R0:W-:Y:S04]  /*c3690*/  STL.64 [R1+0x69a8], R24 ;  /* 0x0069a81801007387 */ /* 0x0001e80000100a00 */
[----:B0-----:R-:W4:Y:S04]  /*c36a0*/  LDL.LU R24, [R1+0xbf0] ;  /* 0x000bf00001187983 */ /* 0x001f280000300800 */
[----:B------:R-:W4:Y:S04]  /*c36b0*/  LDL.LU R25, [R1+0xbf4] ;  /* 0x000bf40001197983 */ /* 0x000f280000300800 */
[----:B------:R-:W4:Y:S04]  /*c36c0*/  LDL.LU R26, [R1+0xbf8] ;  /* 0x000bf800011a7983 */ /* 0x000f280000300800 */
[----:B------:R-:W4:Y:S04]  /*c36d0*/  LDL.LU R27, [R1+0xbfc] ;  /* 0x000bfc00011b7983 */ /* 0x000f280000300800 */
[----:B------:R-:W2:Y:S04]  /*c36e0*/  LDL.LU R28, [R1+0x6aa4] ;  /* 0x006aa400011c7983 */ /* 0x000ea80000300800 */
[----:B------:R-:W2:Y:S01]  /*c36f0*/  LDL.LU R29, [R1+0x6aa0] ;  /* 0x006aa000011d7983 */ /* 0x000ea20000300800 */
[----:B------:R-:W-:Y:S01]  /*c3700*/  IMAD R6, R6, 0x100, R31 ;  /* 0x0000010006067824 */ /* 0x000fe200078e021f */
[----:B--2---:R-:W-:-:S15]  /*c3710*/  HMMA.16816.F32 R52, R32, R28, R52 ;  /* 0x0000001c2034723c */ /* 0x004fde0000001834 */
[----:B------:R-:W-:-:S08]  /*c3720*/  NOP ;  /* 0x0000000000007918 */ /* 0x000fd00000000000 */
[----:B------:R-:W-:Y:S04]  /*c3730*/  STL.64 [R1+0x15d0], R52 ;  /* 0x0015d03401007387 */ /* 0x000fe80000100a00 */
[----:B------:R0:W-:Y:S04]  /*c3740*/  STL.64 [R1+0x15d8], R54 ;  /* 0x0015d83601007387 */ /* 0x0001e80000100a00 */
[----:B0-----:R-:W2:Y:S04]  /*c3750*/  LDL.LU.64 R54, [R1+0x6a98] ;  /* 0x006a980001367983 */ /* 0x001ea80000300a00 */
[----:B------:R-:W2:Y:S04]  /*c3760*/  LDL.LU.64 R52, [R1+0x6a90] ;  /* 0x006a900001347983 */ /* 0x000ea80000300a00 */
[----:B------:R-:W3:Y:S02]  /*c3770*/  LDL.LU R31, [R1+0x6a88] ;  /* 0x006a8800011f7983 */ /* 0x000ee40000300800 */
[----:B---3--:R-:W-:-:S15]  /*c3780*/  HMMA.16816.F32 R36, R32, R30, R36 ;  /* 0x0000001e2024723c */ /* 0x008fde0000001824 */
[----:B------:R-:W-:-:S08]  /*c3790*/  NOP ;  /* 0x0000000000007918 */ /* 0x000fd00000000000 */
[----:B------:R-:W-:Y:S04]  /*c37a0*/  STL.64 [R1+0x19e0], R36 ;  /* 0x0019e02401007387 */ /* 0x000fe80000100a00 */
[----:B------:R0:W-:Y:S04]  /*c37b0*/  STL.64 [R1+0x19e8], R38 ;  /* 0x0019e82601007387 */ /* 0x0001e80000100a00 */
[----:B0-----:R-:W3:Y:S04]  /*c37c0*/  LDL.LU.64 R38, [R1+0x6a80] ;  /* 0x006a800001267983 */ /* 0x001ee80000300a00 */
[----:B------:R-:W4:Y:S01]  /*c37d0*/  LDL.LU.64 R36, [R1+0x6a78] ;  /* 0x006a780001247983 */ /* 0x000f220000300a00 */
[----:B------:R-:W-:-:S03]  /*c37e0*/  IMAD R7, R0, 0x100, R7 ;  /* 0x0000010000077824 */ /* 0x000fc600078e0207 */
[----:B------:R-:W-:Y:S01]  /*c37f0*/  STL.64 [R1+0x69c0], R30 ;  /* 0x0069c01e01007387 */ /* 0x000fe20000100a00 */
[----:B------:R-:W-:Y:S02]  /*c3800*/  F2FP.F16.E5M2.UNPACK_B R4, R4 ;  /* 0x00000004ff04723e */ /* 0x000fe400020004ff */
[----:B------:R-:W-:Y:S02]  /*c3810*/  F2FP.F16.E5M2.UNPACK_B R5, R5 ;  /* 0x00000005ff05723e */ /* 0x000fe400020004ff */
[----:B------:R-:W-:Y:S01]  /*c3820*/  F2FP.F16.E5M2.UNPACK_B R6, R6 ;  /* 0x00000006ff06723e */ /* 0x000fe200020004ff */
[----:B------:R-:W-:Y:S01]  /*c3830*/  STL.64 [R1+0x69b8], R28 ;  /* 0x0069b81c01007387 */ /* 0x000fe20000100a00 */
[----:B------:R-:W-:-:S07]  /*c3840*/  F2FP.F16.E5M2.UNPACK_B R7, R7 ;  /* 0x00000007ff07723e */ /* 0x000fce00020004ff */
[----:B------:R-:W-:Y:S01]  /*c3850*/  HMMA.16816.F32 R16, R4, R14, R16 ;  /* 0x0000000e0410723c */ /* 0x000fe20000001810 */
[----:B------:R-:W-:-:S05]  /*c3860*/  IMAD.MOV.U32 R0, RZ, RZ, R47 ;  /* 0x000000ffff007224 */ /* 0x000fca00078e002f */
[----:B----4-:R-:W-:Y:S01]  /*c3870*/  HMMA.16816.F32 R24, R32, R36, R24 ;  /* 0x000000242018723c */ /* 0x010fe20000001818 */
[----:B---3--:R-:W-:Y:S05]  /*c3880*/  STL.64 [R1+0x6a50], R38 ;  /* 0x006a502601007387 */ /* 0x008fea0000100a00 */
[----:B------:R-:W-:-:S15]  /*c3890*/  STL.64 [R1+0x6a48], R36 ;  /* 0x006a482401007387 */ /* 0x000fde0000100a00 */
[----:B------:R-:W-:-:S02]  /*c38a0*/  NOP ;  /* 0x0000000000007918 */ /* 0x000fc40000000000 */
[----:B------:R-:W-:Y:S04]  /*c38b0*/  STL.64 [R1+0x19d0], R24 ;  /* 0x0019d01801007387 */ /* 0x000fe80000100a00 */
[----:B------:R0:W-:Y:S02]  /*c38c0*/  STL.64 [R1+0x19d8], R26 ;  /* 0x0019d81a01007387 */ /* 0x0001e40000100a00 */
[----:B0-----:R-:W-:Y:S07]  /*c38d0*/  HMMA.16816.F32 R24, R32, R12, R20 ;  /* 0x0000000c2018723c */ /* 0x001fee0000001814 */
[----:B------:R-:W-:-:S02]  /*c38e0*/  IMAD.MOV.U32 R21, RZ, RZ, R12 ;  /* 0x000000ffff157224 */ /* 0x000fc400078e000c */
[----:B------:R-:W-:Y:S02]  /*c38f0*/  IMAD.MOV.U32 R20, RZ, RZ, R13 ;  /* 0x000000ffff147224 */ /* 0x000fe400078e000d */
[C---:B------:R-:W-:Y:S06]  /*c3900*/  HMMA.16816.F32 R12, R4.reuse, R44, R8 ;  /* 0x0000002c040c723c */ /* 0x040fec0000001808 */
[C---:B------:R-:W-:Y:S06]  /*c3910*/  HMMA.16816.F32 R8, R4.reuse, R46, R40 ;  /* 0x0000002e0408723c */ /* 0x040fec0000001828 */
[----:B------:R-:W-:Y:S04]  /*c3920*/  STL.64 [R1+0x15c0], R24 ;  /* 0x0015c01801007387 */ /* 0x000fe80000100a00 */
[----:B------:R-:W-:Y:S04]  /*c3930*/  STL.64 [R1+0x15c8], R26 ;  /* 0x0015c81a01007387 */ /* 0x000fe80000100a00 */
[----:B------:R-:W-:Y:S04]  /*c3940*/  STL.64 [R1+0x15b0], R16 ;  /* 0x0015b01001007387 */ /* 0x000fe80000100a00 */
[----:B------:R-:W-:Y:S04]  /*c3950*/  STL.64 [R1+0x15b8], R18 ;  /* 0x0015b81201007387 */ /* 0x000fe80000100a00 */
[----:B------:R-:W-:Y:S04]  /*c3960*/  STL.64 [R1+0x15a0], R12 ;  /* 0x0015a00c01007387 */ /* 0x000fe80000100a00 */
[----:B------:R0:W-:Y:S04]  /*c3970*/  STL.64 [R1+0x15a8], R14 ;  /* 0x0015a80e01007387 */ /* 0x0001e80000100a00 */
[----:B------:R-:W-:Y:S04]  /*c3980*/  STL [R1+0x69a0], R0 ;  /* 0x0069a00001007387 */ /* 0x000fe80000100800 */
[----:B------:R-:W-:Y:S04]  /*c3990*/  STL.64 [R1+0x1590], R8 ;  /* 0x0015900801007387 */ /* 0x000fe80000100a00 */
[----:B------:R2:W-:Y:S01]  /*c39a0*/  STL.64 [R1+0x1598], R10 ;  /* 0x0015980a01007387 */ /* 0x0005e20000100a00 */
[C---:B0-----:R-:W-:Y:S06]  /*c39b0*/  HMMA.16816.F32 R12, R4.reuse, R56, R48 ;  /* 0x00000038040c723c */ /* 0x041fec0000001830 */
[----:B--2---:R-:W-:Y:S06]  /*c39c0*/  HMMA.16816.F32 R8, R4, R58, R52 ;  /* 0x0000003a0408723c */ /* 0x004fec0000001834 */
[----:B------:R-:W-:-:S11]  /*c39d0*/  IMAD.MOV.U32 R0, RZ, RZ, R59 ;  /* 0x000000ffff007224 */ /* 0x000fd600078e003b */
[----:B------:R-:W-:Y:S04]  /*c39e0*/  STL.64 [R1+0x1580], R12 ;  /* 0x0015800c01007387 */ /* 0x000fe80000100a00 */
[----:B------:R-:W-:Y:S04]  /*c39f0*/  STL.64 [R1+0x1588], R14 ;  /* 0x0015880e01007387 */ /* 0x000fe80000100a00 */
[----:B------:R-:W2:Y:S04]  /*c3a00*/  LDL.LU R28, [R1+0xa80] ;  /* 0x000a8000011c7983 */ /* 0x000ea80000300800 */
        /* <DEDUP_REMOVED lines=158> */
[----:B------:R1:W-:Y:S01]  /*c43f0*/  STL.64 [R1+0x1478], R30 ;  /* 0x0014781e01007387 */ /* 0x0003e20000100a00 */
[----:B------:R-:W-:-:S02]  /*c4400*/  IMAD.MOV.U32 R57, RZ, RZ, R20 ;  /* 0x000000ffff397224 */ /* 0x000fc400078e0014 */
[----:B------:R-:W-:Y:S02]  /*c4410*/  IMAD.MOV.U32 R56, RZ, RZ, R21 ;  /* 0x000000ffff387224 */ /* 0x000fe400078e0015 */
        /* <DEDUP_REMOVED lines=21> */
[----:B---3--:R-:W3:Y:S04]  /*c4570*/  LDL.LU R8, [R1+0x5510] ;  /* 0x0055100001087983 */ /* 0x008ee80000300800 */
        /* <DEDUP_REMOVED lines=69> */
[C---:B---3--:R-:W-:Y:S06]  /*c49d0*/  HMMA.16816.F32 R8, R4.reuse, R30, R40 ;  /* 0x0000001e0408723c */ /* 0x048fec0000001828 */
[C---:B--2---:R-:W-:Y:S06]  /*c49e0*/  HMMA.16816.F32 R16, R4.reuse, R26, R16 ;  /* 0x0000001a0410723c */ /* 0x044fec0000001810 */
[----:B------:R-:W-:Y:S01]  /*c49f0*/  HMMA.16816.F32 R20, R4, R24, R20 ;  /* 0x000000180414723c */ /* 0x000fe20000001814 */
        /* <DEDUP_REMOVED lines=36> */
[----:B----4-:R4:W-:Y:S04]  /*c4c40*/  STL.64 [R1+0x6978], R22 ;  /* 0x0069781601007387 */ /* 0x0109e80000100a00 */
[----:B---3--:R-:W-:Y:S04]  /*c4c50*/  STL.64 [R1+0x6970], R20 ;  /* 0x0069701401007387 */ /* 0x008fe80000100a00 */
[----:B0-----:R-:W3:Y:S04]  /*c4c60*/  LDL.LU R4, [R1+0x8f0] ;  /* 0x0008f00001047983 */ /* 0x001ee80000300800 */
[----:B------:R-:W3:Y:S04]  /*c4c70*/  LDL.LU R5, [R1+0x8f4] ;  /* 0x0008f40001057983 */ /* 0x000ee80000300800 */
[----:B-1----:R-:W2:Y:S04]  /*c4c80*/  LDL.LU R6, [R1+0x8f8] ;  /* 0x0008f80001067983 */ /* 0x002ea80000300800 */
[----:B------:R-:W2:Y:S04]  /*c4c90*/  LDL.LU R7, [R1+0x8fc] ;  /* 0x0008fc0001077983 */ /* 0x000ea80000300800 */
[----:B--2---:R-:W-:Y:S04]  /*c4ca0*/  STL.64 [R1+0x6988], R6 ;  /* 0x0069880601007387 */ /* 0x004fe80000100a00 */
[----:B---3--:R-:W-:Y:S04]  /*c4cb0*/  STL.64 [R1+0x6980], R4 ;  /* 0x0069800401007387 */ /* 0x008fe80000100a00 */
        /* <DEDUP_REMOVED lines=13> */
[----:B------:R-:W3:Y:S04]  /*c4d90*/  LDL R10, [R1] ;  /* 0x00000000010a7983 */ /* 0x000ee80000100800 */
        /* <DEDUP_REMOVED lines=9> */
[----:B----4-:R-:W4:Y:S04]  /*c4e30*/  LDL R22, [R1+0x10] ;  /* 0x0000100001167983 */ /* 0x010f280000100800 */
[----:B0-----:R-:W3:Y:S04]  /*c4e40*/  LDL.LU R52, [R1+0x9b0] ;  /* 0x0009b00001347983 */ /* 0x001ee80000300800 */
[----:B------:R-:W3:Y:S04]  /*c4e50*/  LDL.LU R53, [R1+0x9b4] ;  /* 0x0009b40001357983 */ /* 0x000ee80000300800 */
[----:B------:R-:W3:Y:S04]  /*c4e60*/  LDL.LU R54, [R1+0x9b8] ;  /* 0x0009b80001367983 */ /* 0x000ee80000300800 */
[----:B------:R-:W3:Y:S04]  /*c4e70*/  LDL.LU R55, [R1+0x9bc] ;  /* 0x0009bc0001377983 */ /* 0x000ee80000300800 */
[----:B------:R-:W3:Y:S04]  /*c4e80*/  LDL.64 R20, [R1+0x18] ;  /* 0x0000180001147983 */ /* 0x000ee80000100a00 */
        /* <DEDUP_REMOVED lines=31> */
[----:B--2---:R-:W-:Y:S01]  /*c5080*/  IMAD.MOV.U32 R23, RZ, RZ, R0 ;  /* 0x000000ffff177224 */ /* 0x004fe200078e0000 */
[----:B---3--:R-:W-:Y:S06]  /*c5090*/  HMMA.16816.F32 R52, R32, R20, R52 ;  /* 0x000000142034723c */ /* 0x008fec0000001834 */
[----:B------:R-:W-:-:S02]  /*c50a0*/  IMAD.MOV.U32 R0, RZ, RZ, R21 ;  /* 0x000000ffff007224 */ /* 0x000fc400078e0015 */
[C---:B----4-:R-:W-:Y:S06]  /*c50b0*/  HMMA.16816.F32 R20, R32.reuse, R22, R4 ;  /* 0x000000162014723c */ /* 0x050fec0000001804 */
[C---:B------:R-:W-:Y:S06]  /*c50c0*/  HMMA.16816.F32 R12, R32.reuse, R8, R12 ;  /* 0x00000008200c723c */ /* 0x040fec000000180c */
[----:B------:R-:W-:Y:S03]  /*c50d0*/  HMMA.16816.F32 R56, R32, R60, R56 ;  /* 0x0000003c2038723c */ /* 0x000fe60000001838 */
[----:B------:R-:W-:Y:S04]  /*c50e0*/  STL.64 [R1+0x13e0], R52 ;  /* 0x0013e03401007387 */ /* 0x000fe80000100a00 */
[----:B------:R0:W-:Y:S04]  /*c50f0*/  STL.64 [R1+0x13e8], R54 ;  /* 0x0013e83601007387 */ /* 0x0001e80000100a00 */
[----:B0-----:R-:W2:Y:S04]  /*c5100*/  LDL.LU.64 R54, [R1+0x6998] ;  /* 0x0069980001367983 */ /* 0x001ea80000300a00 */
[----:B------:R-:W2:Y:S04]  /*c5110*/  LDL.LU.64 R52, [R1+0x6990] ;  /* 0x0069900001347983 */ /* 0x000ea80000300a00 */
[----:B------:R0:W-:Y:S04]  /*c5120*/  STL [R1+0x6894], R0 ;  /* 0x0068940001007387 */ /* 0x0001e80000100800 */
[----:B------:R-:W3:Y:S04]  /*c5130*/  LDL.LU.64 R6, [R1+0x6988] ;  /* 0x0069880001067983 */ /* 0x000ee80000300a00 */
[----:B------:R-:W3:Y:S01]  /*c5140*/  LDL.LU.64 R4, [R1+0x6980] ;  /* 0x0069800001047983 */ /* 0x000ee20000300a00 */
[----:B0-----:R-:W-:-:S02]  /*c5150*/  IMAD.MOV.U32 R0, RZ, RZ, R9 ;  /* 0x000000ffff007224 */ /* 0x001fc400078e0009 */
[C---:B------:R-:W-:Y:S01]  /*c5160*/  HMMA.16816.F32 R8, R32.reuse, R10, R36 ;  /* 0x0000000a2008723c */ /* 0x040fe20000001824 */
        /* <DEDUP_REMOVED lines=17> */
[----:B------:R-:W3:Y:S01]  /*c5280*/  LDL.LU.64 R56, [R1+0x6930] ;  /* 0x0069300001387983 */ /* 0x000ee20000300a00 */
        /* <DEDUP_REMOVED lines=37> */
[C---:B---3--:R-:W-:Y:S06]  /*c54e0*/  HMMA.16816.F32 R4, R32.reuse, R44, R4 ;  /* 0x0000002c2004723c */ /* 0x048fec0000001804 */
[----:B----4-:R-:W-:-:S15]  /*c54f0*/  HMMA.16816.F32 R52, R32, R50, R52 ;  /* 0x000000322034723c */ /* 0x010fde0000001834 */
        /* <DEDUP_REMOVED lines=22> */
[----:B0-----:R-:W-:Y:S02]  /*c5660*/  HMMA.16816.F32 R4, R32, R2, R12 ;  /* 0x000000022004723c */ /* 0x001fe4000000180c */
[----:B------:R-:W2:Y:S04]  /*c5670*/  LDL.LU R12, [R1+0x890] ;  /* 0x00089000010c7983 */ /* 0x000ea80000300800 */
[----:B------:R0:W-:Y:S04]  /*c5680*/  STL.64 [R1+0x12f0], R16 ;  /* 0x0012f01001007387 */ /* 0x0001e80000100a00 */
[----:B------:R1:W-:-:S13]  /*c5690*/  STL.64 [R1+0x12f8], R18 ;  /* 0x0012f81201007387 */ /* 0x0003da0000100a00 */
[----:B------:R3:W-:Y:S04]  /*c56a0*/  STL.64 [R1+0x12e0], R4 ;  /* 0x0012e00401007387 */ /* 0x0007e80000100a00 */
[----:B------:R-:W-:Y:S04]  /*c56b0*/  STL.64 [R1+0x12e8], R6 ;  /* 0x0012e80601007387 */ /* 0x000fe80000100a00 */
[----:B------:R-:W2:Y:S04]  /*c56c0*/  LDL.LU R13, [R1+0x894] ;  /* 0x00089400010d7983 */ /* 0x000ea80000300800 */
[----:B------:R-:W2:Y:S04]  /*c56d0*/  LDL.LU R14, [R1+0x898] ;  /* 0x00089800010e7983 */ /* 0x000ea80000300800 */
[----:B------:R-:W2:Y:S04]  /*c56e0*/  LDL.LU R15, [R1+0x89c] ;  /* 0x00089c00010f7983 */ /* 0x000ea80000300800 */
        /* <DEDUP_REMOVED lines=64> */
[----:B------:R-:W3:Y:S04]  /*c5af0*/  LDL.LU R58, [R1+0x5540] ;  /* 0x00554000013a7983 */ /* 0x000ee80000300800 */
[----:B------:R-:W3:Y:S04]  /*c5b00*/  LDL.LU R6, [R1+0x553c] ;  /* 0x00553c0001067983 */ /* 0x000ee80000300800 */
[----:B------:R-:W3:Y:S04]  /*c5b10*/  LDL.LU R59, [R1+0x5548] ;  /* 0x00554800013b7983 */ /* 0x000ee80000300800 */
        /* <DEDUP_REMOVED lines=13> */
[----:B----4-:R-:W-:Y:S06]  /*c5bf0*/  HMMA.16816.F32 R12, R32, R18, R12 ;  /* 0x00000012200c723c */ /* 0x010fec000000180c */
[----:B------:R-:W-:Y:S04]  /*c5c00*/  STL.64 [R1+0x67c0], R18 ;  /* 0x0067c01201007387 */ /* 0x000fe80000100a00 */
[----:B------:R-:W-:-:S13]  /*c5c10*/  STL.64 [R1+0x67b8], R16 ;  /* 0x0067b81001007387 */ /* 0x000fda0000100a00 */
[----:B------:R-:W-:Y:S04]  /*c5c20*/  STL.64 [R1+0x1280], R12 ;  /* 0x0012800c01007387 */ /* 0x000fe80000100a00 */
[----:B------:R2:W-:Y:S01]  /*c5c30*/  STL.64 [R1+0x1288], R14 ;  /* 0x0012880e01007387 */ /* 0x0005e20000100a00 */
[----:B------:R-:W-:Y:S02]  /*c5c40*/  IMAD R4, R4, 0x100, R56 ;  /* 0x0000010004047824 */ /* 0x000fe400078e0238 */
[----:B------:R-:W-:Y:S02]  /*c5c50*/  IMAD R5, R5, 0x100, R57 ;  /* 0x0000010005057824 */ /* 0x000fe400078e0239 */
[----:B---3--:R-:W-:Y:S02]  /*c5c60*/  IMAD R6, R6, 0x100, R58 ;  /* 0x0000010006067824 */ /* 0x008fe400078e023a */
[----:B------:R-:W-:-:S02]  /*c5c70*/  IMAD R7, R7, 0x100, R59 ;  /* 0x0000010007077824 */ /* 0x000fc400078e023b */
[----:B------:R-:W-:Y:S02]  /*c5c80*/  IMAD.MOV.U32 R58, RZ, RZ, R30 ;  /* 0x000000ffff3a7224 */ /* 0x000fe400078e001e */
[----:B------:R-:W-:Y:S01]  /*c5c90*/  IMAD.MOV.U32 R59, RZ, RZ, R31 ;  /* 0x000000ffff3b7224 */ /* 0x000fe200078e001f */
[C---:B--2---:R-:W-:Y:S06]  /*c5ca0*/  HMMA.16816.F32 R12, R32.reuse, R20, R40 ;  /* 0x00000014200c723c */ /* 0x044fec0000001828 */
[----:B------:R-:W-:Y:S01]  /*c5cb0*/  HMMA.16816.F32 R8, R32, R22, R8 ;  /* 0x000000162008723c */ /* 0x000fe20000001808 */
[----:B------:R-:W2:-:S15]  /*c5cc0*/  LDL.LU R40, [R1+0x7f0] ;  /* 0x0007f00001287983 */ /* 0x000e9e0000300800 */
[----:B------:R-:W-:-:S01]  /*c5cd0*/  NOP ;  /* 0x0000000000007918 */ /* 0x000fc20000000000 */
[----:B------:R-:W-:Y:S04]  /*c5ce0*/  STL.64 [R1+0x1270], R12 ;  /* 0x0012700c01007387 */ /* 0x000fe80000100a00 */
[----:B------:R0:W-:Y:S04]  /*c5cf0*/  STL.64 [R1+0x1278], R14 ;  /* 0x0012780e01007387 */ /* 0x0001e80000100a00 */
[----:B------:R-:W2:Y:S04]  /*c5d00*/  LDL.LU R41, [R1+0x7f4] ;  /* 0x0007f40001297983 */ /* 0x000ea80000300800 */
[----:B------:R-:W2:Y:S04]  /*c5d10*/  LDL.LU R42, [R1+0x7f8] ;  /* 0x0007f800012a7983 */ /* 0x000ea80000300800 */
[----:B------:R-:W2:Y:S04]  /*c5d20*/  LDL.LU R43, [R1+0x7fc] ;  /* 0x0007fc00012b7983 */ /* 0x000ea80000300800 */
[----:B------:R-:W-:Y:S04]  /*c5d30*/  STL.64 [R1+0x6778], R22 ;  /* 0x0067781601007387 */ /* 0x000fe80000100a00 */
        /* <DEDUP_REMOVED lines=10> */
[----:B------:R0:W-:Y:S04]  /*c5de0*/  STL.64 [R1+0x9f8], R10 ;  /* 0x0009f80a01007387 */ /* 0x0001e80000100a00 */
[----:B------:R-:W3:Y:S01]  /*c5df0*/  LDL.LU R44, [R1+0x7e0] ;  /* 0x0007e000012c7983 */ /* 0x000ee20000300800 */
[----:B0-----:R-:W-:-:S15]  /*c5e00*/  HMMA.16816.F32 R8, R32, R28, R52 ;  /* 0x0000001c2008723c */ /* 0x001fde0000001834 */
[----:B------:R-:W-:-:S08]  /*c5e10*/  NOP ;  /* 0x0000000000007918 */ /* 0x000fd00000000000 */
[----:B------:R-:W-:Y:S04]  /*c5e20*/  STL.64 [R1+0x9e0], R8 ;  /* 0x0009e00801007387 */ /* 0x000fe80000100a00 */
[----:B------:R2:W-:Y:S04]  /*c5e30*/  STL.64 [R1+0x9e8], R10 ;  /* 0x0009e80a01007387 */ /* 0x0005e80000100a00 */
[----:B------:R-:W3:Y:S04]  /*c5e40*/  LDL.LU R45, [R1+0x7e4] ;  /* 0x0007e400012d7983 */ /* 0x000ee80000300800 */
[----:B------:R-:W3:Y:S04]  /*c5e50*/  LDL.LU R46, [R1+0x7e8] ;  /* 0x0007e800012e7983 */ /* 0x000ee80000300800 */
[----:B------:R-:W3:Y:S04]  /*c5e60*/  LDL.LU R47, [R1+0x7ec] ;  /* 0x0007ec00012f7983 */ /* 0x000ee80000300800 */
[----:B------:R-:W4:Y:S04]  /*c5e70*/  LDL.LU R48, [R1+0x7d0] ;  /* 0x0007d00001307983 */ /* 0x000f280000300800 */
[----:B------:R-:W4:Y:S04]  /*c5e80*/  LDL.LU R49, [R1+0x7d4] ;  /* 0x0007d40001317983 */ /* 0x000f280000300800 */
[----:B------:R-:W4:Y:S04]  /*c5e90*/  LDL.LU R50, [R1+0x7d8] ;  /* 0x0007d80001327983 */ /* 0x000f280000300800 */
[----:B------:R-:W4:Y:S04]  /*c5ea0*/  LDL.LU R51, [R1+0x7dc] ;  /* 0x0007dc0001337983 */ /* 0x000f280000300800 */
[----:B------:R-:W4:Y:S04]  /*c5eb0*/  LDL.LU.64 R56, [R1+0x20] ;  /* 0x0000200001387983 */ /* 0x000f280000300a00 */
[----:B------:R-:W2:Y:S04]  /*c5ec0*/  LDL.LU R30, [R1+0x689c] ;  /* 0x00689c00011e7983 */ /* 0x000ea80000300800 */
[----:B------:R-:W2:Y:S04]  /*c5ed0*/  LDL.LU R31, [R1+0x6898] ;  /* 0x00689800011f7983 */ /* 0x000ea80000300800 */
        /* <DEDUP_REMOVED lines=9> */
[----:B------:R-:W4:Y:S04]  /*c5f70*/  LDL.LU R25, [R1+0x664] ;  /* 0x0006640001197983 */ /* 0x000f280000300800 */
[----:B------:R-:W2:Y:S04]  /*c5f80*/  LDL.LU R26, [R1+0x668] ;  /* 0x00066800011a7983 */ /* 0x000ea80000300800 */
[----:B------:R-:W2:Y:S01]  /*c5f90*/  LDL.LU R27, [R1+0x66c] ;  /* 0x00066c00011b7983 */ /* 0x000ea20000300800 */
[----:B---3--:R-:W-:Y:S03]  /*c5fa0*/  HMMA.16816.F32 R8, R32, R36, R44 ;  /* 0x000000242008723c */ /* 0x008fe6000000182c */
[----:B--2---:R-:W-:Y:S04]  /*c5fb0*/  STL.64 [R1+0x67e0], R26 ;  /* 0x0067e01a01007387 */ /* 0x004fe80000100a00 */
[----:B----4-:R-:W-:Y:S04]  /*c5fc0*/  STL.64 [R1+0x67d8], R24 ;  /* 0x0067d81801007387 */ /* 0x010fe80000100a00 */
[----:B------:R-:W-:Y:S04]  /*c5fd0*/  STL.64 [R1+0x6768], R30 ;  /* 0x0067681e01007387 */ /* 0x000fe80000100a00 */
[----:B------:R0:W-:Y:S04]  /*c5fe0*/  STL.64 [R1+0x6760], R28 ;  /* 0x0067601c01007387 */ /* 0x0001e80000100a00 */
[----:B0-----:R-:W2:Y:S04]  /*c5ff0*/  LDL.LU R28, [R1+0x670] ;  /* 0x00067000011c7983 */ /* 0x001ea80000300800 */
[----:B------:R-:W2:Y:S04]  /*c6000*/  LDL.LU R29, [R1+0x674] ;  /* 0x00067400011d7983 */ /* 0x000ea80000300800 */
[----:B------:R-:W3:Y:S04]  /*c6010*/  LDL.LU R30, [R1+0x678] ;  /* 0x00067800011e7983 */ /* 0x000ee80000300800 */
[----:B------:R-:W3:Y:S01]  /*c6020*/  LDL.LU R31, [R1+0x67c] ;  /* 0x00067c00011f7983 */ /* 0x000ee20000300800 */
[----:B------:R-:W-:-:S02]  /*c6030*/  IMAD.MOV.U32 R21, RZ, RZ, R56 ;  /* 0x000000ffff157224 */ /* 0x000fc400078e0038 */
[----:B------:R-:W-:Y:S01]  /*c6040*/  IMAD.MOV.U32 R20, RZ, RZ, R57 ;  /* 0x000000ffff147224 */ /* 0x000fe200078e0039 */
[----:B---3--:R-:W-:Y:S04]  /*c6050*/  STL.64 [R1+0x6800], R30 ;  /* 0x0068001e01007387 */ /* 0x008fe80000100a00 */
[----:B--2---:R-:W-:Y:S04]  /*c6060*/  STL.64 [R1+0x67f8], R28 ;  /* 0x0067f81c01007387 */ /* 0x004fe80000100a00 */
        /* <DEDUP_REMOVED lines=8> */
[----:B------:R1:W-:Y:S04]  /*c60f0*/  STL.64 [R1+0x6838], R20 ;  /* 0x0068381401007387 */ /* 0x0003e80000100a00 */
[----:B------:R-:W2:Y:S04]  /*c6100*/  LDL.LU R32, [R1+0x680] ;  /* 0x0006800001207983 */ /* 0x000ea80000300800 */
[----:B------:R-:W2:Y:S04]  /*c6110*/  LDL.LU R33, [R1+0x684] ;  /* 0x0006840001217983 */ /* 0x000ea80000300800 */
[----:B------:R-:W3:Y:S04]  /*c6120*/  LDL.LU R34, [R1+0x688] ;  /* 0x0006880001227983 */ /* 0x000ee80000300800 */
[----:B------:R-:W3:Y:S01]  /*c6130*/  LDL.LU R35, [R1+0x68c] ;  /* 0x00068c0001237983 */ /* 0x000ee20000300800 */
[----:B------:R-:W-:-:S02]  /*c6140*/  F2FP.F16.E5M2.UNPACK_B R4, R4 ;  /* 0x00000004ff04723e */ /* 0x000fc400020004ff */
[----:B------:R-:W-:Y:S02]  /*c6150*/  F2FP.F16.E5M2.UNPACK_B R5, R5 ;  /* 0x00000005ff05723e */ /* 0x000fe400020004ff */
[----:B------:R-:W-:Y:S02]  /*c6160*/  F2FP.F16.E5M2.UNPACK_B R6, R6 ;  /* 0x00000006ff06723e */ /* 0x000fe400020004ff */
[----:B------:R-:W-:-:S07]  /*c6170*/  F2FP.F16.E5M2.UNPACK_B R7, R7 ;  /* 0x00000007ff07723e */ /* 0x000fce00020004ff */
[----:B0-----:R-:W-:Y:S01]  /*c6180*/  HMMA.16816.F32 R8, R4, R58, R52 ;  /* 0x0000003a0408723c */ /* 0x001fe20000001834 */
[----:B---3--:R-:W-:Y:S04]  /*c6190*/  STL.64 [R1+0x6848], R34 ;  /* 0x0068482201007387 */ /* 0x008fe80000100a00 */
[----:B--2---:R0:W-:Y:S04]  /*c61a0*/  STL.64 [R1+0x6840], R32 ;  /* 0x0068402001007387 */ /* 0x0041e80000100a00 */
[----:B------:R-:W2:-:S14]  /*c61b0*/  LDL.LU R40, [R1+0x6f0] ;  /* 0x0006f00001287983 */ /* 0x000e9c0000300800 */
        /* <DEDUP_REMOVED lines=23> */
[----:B-1----:R-:W-:-:S03]  /*c6330*/  IMAD.MOV.U32 R21, RZ, RZ, R0 ;  /* 0x000000ffff157224 */ /* 0x002fc600078e0000 */
[----:B---3--:R-:W-:Y:S04]  /*c6340*/  STL.64 [R1+0x6888], R58 ;  /* 0x0068883a01007387 */ /* 0x008fe80000100a00 */
[----:B----4-:R1:W-:Y:S04]  /*c6350*/  STL.64 [R1+0x6880], R56 ;  /* 0x0068803801007387 */ /* 0x0103e80000100a00 */
[----:B------:R-:W3:Y:S04]  /*c6360*/  LDL.LU R22, [R1] ;  /* 0x0000000001167983 */ /* 0x000ee80000300800 */
[----:B------:R-:W3:Y:S04]  /*c6370*/  LDL.LU R23, [R1+0x4] ;  /* 0x0000040001177983 */ /* 0x000ee80000300800 */
[----:B0-----:R-:W3:Y:S04]  /*c6380*/  LDL.LU R32, [R1+0x780] ;  /* 0x0007800001207983 */ /* 0x001ee80000300800 */
[----:B------:R-:W3:Y:S04]  /*c6390*/  LDL.LU R33, [R1+0x784] ;  /* 0x0007840001217983 */ /* 0x000ee80000300800 */
[----:B------:R-:W3:Y:S04]  /*c63a0*/  LDL.LU R34, [R1+0x788] ;  /* 0x0007880001227983 */ /* 0x000ee80000300800 */
[----:B------:R-:W3:Y:S04]  /*c63b0*/  LDL.LU R35, [R1+0x78c] ;  /* 0x00078c0001237983 */ /* 0x000ee80000300800 */
[----:B------:R-:W4:Y:S04]  /*c63c0*/  LDL.LU R20, [R1+0x8] ;  /* 0x0000080001147983 */ /* 0x000f280000300800 */
[----:B------:R-:W3:Y:S04]  /*c63d0*/  LDL.LU R0, [R1+0x6894] ;  /* 0x0068940001007983 */ /* 0x000ee80000300800 */
[----:B------:R-:W4:Y:S04]  /*c63e0*/  LDL.LU R50, [R1+0x10] ;  /* 0x0000100001327983 */ /* 0x000f280000300800 */
[----:B------:R-:W4:Y:S04]  /*c63f0*/  LDL.LU R51, [R1+0x14] ;  /* 0x0000140001337983 */ /* 0x000f280000300800 */
[----:B--2---:R-:W4:Y:S04]  /*c6400*/  LDL.LU R36, [R1+0x7a0] ;  /* 0x0007a00001247983 */ /* 0x004f280000300800 */
[----:B------:R-:W4:Y:S04]  /*c6410*/  LDL.LU R37, [R1+0x7a4] ;  /* 0x0007a40001257983 */ /* 0x000f280000300800 */
[----:B------:R-:W4:Y:S04]  /*c6420*/  LDL.LU R38, [R1+0x7a8] ;  /* 0x0007a80001267983 */ /* 0x000f280000300800 */
[----:B------:R-:W4:Y:S04]  /*c6430*/  LDL.LU R39, [R1+0x7ac] ;  /* 0x0007ac0001277983 */ /* 0x000f280000300800 */
[----:B------:R-:W2:Y:S01]  /*c6440*/  LDL.LU R48, [R1+0x18] ;  /* 0x0000180001307983 */ /* 0x000ea20000300800 */
[----:B---3--:R-:W-:-:S03]  /*c6450*/  IMAD.MOV.U32 R49, RZ, RZ, R0 ;  /* 0x000000ffff317224 */ /* 0x008fc600078e0000 */
[----:B------:R-:W3:Y:S04]  /*c6460*/  LDL.LU R0, [R1+0x6890] ;  /* 0x0068900001007983 */ /* 0x000ee80000300800 */
[----:B-1----:R-:W2:Y:S04]  /*c6470*/  LDL.LU R56, [R1+0x7b0] ;  /* 0x0007b00001387983 */ /* 0x002ea80000300800 */
        /* <DEDUP_REMOVED lines=40> */
[----:B------:R-:W2:Y:S01]  /*c6700*/  LDL.LU.64 R56, [R1+0x6880] ;  /* 0x0068800001387983 */ /* 0x000ea20000300a00 */
[C---:B----4-:R-:W-:Y:S06]  /*c6710*/  HMMA.16816.F32 R48, R4.reuse, R50, R36 ;  /* 0x000000320430723c */ /* 0x050fec0000001824 */
[C---:B---3--:R-:W-:Y:S06]  /*c6720*/  HMMA.16816.F32 R40, R4.reuse, R20, R40 ;  /* 0x000000140428723c */ /* 0x048fec0000001828 */
[C---:B------:R-:W-:Y:S01]  /*c6730*/  HMMA.16816.F32 R20, R4.reuse, R22, R32 ;  /* 0x000000160414723c */ /* 0x040fe20000001820 */
[----:B------:R-:W3:Y:S04]  /*c6740*/  LDL.LU.64 R38, [R1+0x6878] ;  /* 0x0068780001267983 */ /* 0x000ee80000300a00 */
[----:B------:R-:W3:Y:S06]  /*c6750*/  LDL.LU.64 R36, [R1+0x6870] ;  /* 0x0068700001247983 */ /* 0x000eec0000300a00 */
        /* <DEDUP_REMOVED lines=8> */
[----:B------:R-:W4:Y:S04]  /*c67e0*/  LDL.LU.64 R34, [R1+0x6848] ;  /* 0x0068480001227983 */ /* 0x000f280000300a00 */
[----:B------:R-:W4:Y:S04]  /*c67f0*/  LDL.LU.64 R32, [R1+0x6840] ;  /* 0x0068400001207983 */ /* 0x000f280000300a00 */
[----:B------:R0:W-:Y:S04]  /*c6800*/  STL.64 [R1+0x11f0], R20 ;  /* 0x0011f01401007387 */ /* 0x0001e80000100a00 */
[----:B------:R-:W-:Y:S04]  /*c6810*/  STL.64 [R1+0x11f8], R22 ;  /* 0x0011f81601007387 */ /* 0x000fe80000100a00 */
[----:B0-----:R-:W4:Y:S01]  /*c6820*/  LDL.LU.64 R20, [R1+0x6838] ;  /* 0x0068380001147983 */ /* 0x001f220000300a00 */
[----:B--2---:R-:W-:-:S15]  /*c6830*/  HMMA.16816.F32 R56, R4, R60, R56 ;  /* 0x0000003c0438723c */ /* 0x004fde0000001838 */
[----:B------:R-:W-:-:S08]  /*c6840*/  NOP ;  /* 0x0000000000007918 */ /* 0x000fd00000000000 */
        /* <DEDUP_REMOVED lines=71> */
[----:B------:R-:W2:Y:S04]  /*c6cc0*/  LDL.LU.64 R10, [R1+0x6790] ;  /* 0x00679000010a7983 */ /* 0x000ea80000300a00 */
[----:B------:R-:W3:Y:S04]  /*c6cd0*/  LDL.LU.64 R8, [R1+0x6788] ;  /* 0x0067880001087983 */ /* 0x000ee80000300a00 */
[----:B------:R-:W-:Y:S04]  /*c6ce0*/  STL.64 [R1+0x1140], R40 ;  /* 0x0011402801007387 */ /* 0x000fe80000100a00 */
[----:B------:R4:W-:Y:S02]  /*c6cf0*/  STL.64 [R1+0x1148], R42 ;  /* 0x0011482a01007387 */ /* 0x0009e40000100a00 */
[C---:B----4-:R-:W-:Y:S06]  /*c6d00*/  HMMA.16816.F32 R40, R4.reuse, R38, R44 ;  /* 0x000000260428723c */ /* 0x050fec000000182c */
[----:B------:R-:W-:-:S15]  /*c6d10*/  HMMA.16816.F32 R48, R4, R2, R48 ;  /* 0x000000020430723c */ /* 0x000fde0000001830 */
[----:B------:R-:W-:-:S02]  /*c6d20*/  NOP ;  /* 0x0000000000007918 */ /* 0x000fc40000000000 */
[----:B------:R-:W-:Y:S04]  /*c6d30*/  STL.64 [R1+0x1130], R40 ;  /* 0x0011302801007387 */ /* 0x000fe80000100a00 */
[----:B------:R2:W-:Y:S04]  /*c6d40*/  STL.64 [R1+0x1138], R42 ;  /* 0x0011382a01007387 */ /* 0x0005e80000100a00 */
[----:B------:R-:W-:Y:S04]  /*c6d50*/  STL.64 [R1+0x1120], R48 ;  /* 0x0011203001007387 */ /* 0x000fe80000100a00 */
[----:B------:R-:W-:Y:S01]  /*c6d60*/  STL.64 [R1+0x1128], R50 ;  /* 0x0011283201007387 */ /* 0x000fe20000100a00 */
[C---:B---3--:R-:W-:Y:S06]  /*c6d70*/  HMMA.16816.F32 R44, R4.reuse, R8, R52 ;  /* 0x00000008042c723c */ /* 0x048fec0000001834 */
[C---:B--2---:R-:W-:Y:S06]  /*c6d80*/  HMMA.16816.F32 R40, R4.reuse, R10, R56 ;  /* 0x0000000a0428723c */ /* 0x044fec0000001838 */
[C---:B------:R-:W-:Y:S06]  /*c6d90*/  HMMA.16816.F32 R8, R4.reuse, R12, R32 ;  /* 0x0000000c0408723c */ /* 0x040fec0000001820 */
[C---:B------:R-:W-:Y:S05]  /*c6da0*/  HMMA.16816.F32 R12, R4.reuse, R14, R28 ;  /* 0x0000000e040c723c */ /* 0x040fea000000181c */
[----:B------:R-:W-:Y:S04]  /*c6db0*/  STL.64 [R1+0x1110], R44 ;  /* 0x0011102c01007387 */ /* 0x000fe80000100a00 */
[----:B------:R-:W-:Y:S04]  /*c6dc0*/  STL.64 [R1+0x1118], R46 ;  /* 0x0011182e01007387 */ /* 0x000fe80000100a00 */
[----:B------:R-:W-:Y:S04]  /*c6dd0*/  STL.64 [R1+0x1100], R40 ;  /* 0x0011002801007387 */ /* 0x000fe80000100a00 */
[----:B------:R-:W-:Y:S04]  /*c6de0*/  STL.64 [R1+0x1108], R42 ;  /* 0x0011082a01007387 */ /* 0x000fe80000100a00 */
[----:B------:R-:W2:Y:S04]  /*c6df0*/  LDL R60, [R1+0x1a88] ;  /* 0x001a8800013c7983 */ /* 0x000ea80000100800 */
[----:B------:R-:W-:Y:S04]  /*c6e00*/  STL.64 [R1+0x10f0], R8 ;  /* 0x0010f00801007387 */ /* 0x000fe80000100a00 */
[----:B------:R0:W-:Y:S02]  /*c6e10*/  STL.64 [R1+0x10f8], R10 ;  /* 0x0010f80a01007387 */ /* 0x0001e40000100a00 */
[----:B0-----:R-:W-:Y:S02]  /*c6e20*/  HMMA.16816.F32 R8, R4, R16, R24 ;  /* 0x000000100408723c */ /* 0x001fe40000001818 */
[----:B------:R-:W-:Y:S04]  /*c6e30*/  STL.64 [R1+0x10e0], R12 ;  /* 0x0010e00c01007387 */ /* 0x000fe80000100a00 */
[----:B------:R-:W-:Y:S01]  /*c6e40*/  STL.64 [R1+0x10e8], R14 ;  /* 0x0010e80e01007387 */ /* 0x000fe20000100a00 */
[----:B------:R-:W-:-:S02]  /*c6e50*/  IMAD.MOV.U32 R53, RZ, RZ, R20 ;  /* 0x000000ffff357224 */ /* 0x000fc400078e0014 */
[----:B------:R-:W-:-:S14]  /*c6e60*/  IMAD.MOV.U32 R52, RZ, RZ, R21 ;  /* 0x000000ffff347224 */ /* 0x000fdc00078e0015 */
[----:B------:R0:W-:Y:S04]  /*c6e70*/  STL.64 [R1+0x10d0], R8 ;  /* 0x0010d00801007387 */ /* 0x0001e80000100a00 */
[----:B------:R1:W-:Y:S04]  /*c6e80*/  STL.64 [R1+0x10d8], R10 ;  /* 0x0010d80a01007387 */ /* 0x0003e80000100a00 */
        /* <DEDUP_REMOVED lines=42> */
[----:B------:R-:W3:Y:S01]  /*c7130*/  LDL.LU R58, [R1+0x58] ;  /* 0x00005800013a7983 */ /* 0x000ee20000300800 */
[----:B------:R-:W-:-:S03]  /*c7140*/  IMAD.MOV.U32 R59, RZ, RZ, R0 ;  /* 0x000000ffff3b7224 */ /* 0x000fc600078e0000 */
[----:B------:R-:W4:Y:S04]  /*c7150*/  LDL.LU R0, [R1+0x6780] ;  /* 0x0067800001007983 */ /* 0x000f280000300800 */
[----:B------:R-:W3:Y:S01]  /*c7160*/  LDL R61, [R1+0x1a8c] ;  /* 0x001a8c00013d7983 */ /* 0x000ee20000100800 */
[----:B--2---:R-:W-:Y:S03]  /*c7170*/  HMMA.16816.F32 R16, R4, R18, R20 ;  /* 0x000000120410723c */ /* 0x004fe60000001814 */
[----:B------:R-:W3:Y:S04]  /*c7180*/  LDL.LU.64 R22, [R1+0x6778] ;  /* 0x0067780001167983 */ /* 0x000ee80000300a00 */
[----:B------:R-:W2:-:S15]  /*c7190*/  LDL.LU.64 R20, [R1+0x6770] ;  /* 0x0067700001147983 */ /* 0x000e9e0000300a00 */
[----:B------:R-:W-:-:S01]  /*c71a0*/  NOP ;  /* 0x0000000000007918 */ /* 0x000fc20000000000 */
[----:B------:R0:W-:Y:S04]  /*c71b0*/  STL.64 [R1+0x10c0], R16 ;  /* 0x0010c01001007387 */ /* 0x0001e80000100a00 */
[----:B------:R4:W-:Y:S04]  /*c71c0*/  STL.64 [R1+0x10c8], R18 ;  /* 0x0010c81201007387 */ /* 0x0009e80000100a00 */
[----:B0-----:R-:W3:Y:S04]  /*c71d0*/  LDL.LU R16, [R1+0x610] ;  /* 0x0006100001107983 */ /* 0x001ee80000300800 */
[----:B------:R-:W3:Y:S01]  /*c71e0*/  LDL.LU R17, [R1+0x614] ;  /* 0x0006140001117983 */ /* 0x000ee20000300800 */
[----:B----4-:R-:W-:-:S03]  /*c71f0*/  IMAD.MOV.U32 R19, RZ, RZ, R0 ;  /* 0x000000ffff137224 */ /* 0x010fc600078e0000 */
[----:B------:R-:W4:Y:S01]  /*c7200*/  LDL.LU R18, [R1+0x618] ;  /* 0x0006180001127983 */ /* 0x000f220000300800 */
[C---:B--2---:R-:W-:Y:S06]  /*c7210*/  HMMA.16816.F32 R28, R4.reuse, R20, R28 ;  /* 0x00000014041c723c */ /* 0x044fec000000181c */
[----:B---3--:R-:W-:-:S15]  /*c7220*/  HMMA.16816.F32 R20, R4, R22, R24 ;  /* 0x000000160414723c */ /* 0x008fde0000001818 */
[----:B------:R-:W-:-:S02]  /*c7230*/  NOP ;  /* 0x0000000000007918 */ /* 0x000fc40000000000 */
[----:B------:R-:W-:Y:S01]  /*c7240*/  STL.64 [R1+0x10b0], R28 ;  /* 0x0010b01c01007387 */ /* 0x000fe20000100a00 */
[----:B------:R-:W-:-:S03]  /*c7250*/  IMAD.MOV.U32 R0, RZ, RZ, R31 ;  /* 0x000000ffff007224 */ /* 0x000fc600078e001f */
[----:B------:R0:W-:Y:S04]  /*c7260*/  STL [R1+0x10b8], R30 ;  /* 0x0010b81e01007387 */ /* 0x0001e80000100800 */
[----:B0-----:R-:W2:Y:S04]  /*c7270*/  LDL.LU.64 R30, [R1+0x6768] ;  /* 0x00676800011e7983 */ /* 0x001ea80000300a00 */
[----:B------:R-:W3:Y:S04]  /*c7280*/  LDL.LU.64 R28, [R1+0x6760] ;  /* 0x00676000011c7983 */ /* 0x000ee80000300a00 */
[----:B------:R-:W-:Y:S04]  /*c7290*/  STL [R1+0x5fd0], R0 ;  /* 0x005fd00001007387 */ /* 0x000fe80000100800 */
        /* <DEDUP_REMOVED lines=16> */
[----:B------:R-:W-:Y:S02]  /*c73a0*/  F2FP.F16.E5M2.UNPACK_B R35, R35 ;  /* 0x00000023ff23723e */ /* 0x000fe400020004ff */
[----:B------:R-:W-:Y:S01]  /*c73b0*/  F2FP.F16.E5M2.UNPACK_B R3, R47 ;  /* 0x0000002fff03723e */ /* 0x000fe200020004ff */
[C---:B---3--:R-:W-:Y:S06]  /*c73c0*/  HMMA.16816.F32 R12, R4.reuse, R28, R12 ;  /* 0x0000001c040c723c */ /* 0x048fec000000180c */
[C---:B----4-:R-:W-:Y:S06]  /*c73d0*/  HMMA.16816.F32 R16, R4.reuse, R26, R16 ;  /* 0x0000001a0410723c */ /* 0x050fec0000001810 */
[C---:B--2---:R-:W-:Y:S06]  /*c73e0*/  HMMA.16816.F32 R8, R4.reuse, R30, R8 ;  /* 0x0000001e0408723c */ /* 0x044fec0000001808 */
[----:B------:R-:W-:-:S15]  /*c73f0*/  HMMA.16816.F32 R20, R4, R24, R20 ;  /* 0x000000180414723c */ /* 0x000fde0000001814 */
[----:B------:R-:W-:-:S09]  /*c7400*/  NOP ;  /* 0x0000000000007918 */ /* 0x000fd20000000000 */
[----:B------:R-:W-:Y:S01]  /*c7410*/  IMAD.MOV.U32 R0, RZ, RZ, R23 ;  /* 0x000000ffff007224 */ /* 0x000fe200078e0017 */
[----:B------:R-:W-:Y:S04]  /*c7420*/  STL.64 [R1+0x1090], R20 ;  /* 0x0010901401007387 */ /* 0x000fe80000100a00 */
[----:B------:R-:W-:Y:S04]  /*c7430*/  STL [R1+0x1098], R22 ;  /* 0x0010981601007387 */ /* 0x000fe80000100800 */
[----:B------:R0:W-:Y:S04]  /*c7440*/  STL [R1+0x6018], R0 ;  /* 0x0060180001007387 */ /* 0x0001e80000100800 */
[----:B------:R-:W-:Y:S04]  /*c7450*/  STL.64 [R1+0x1050], R12 ;  /* 0x0010500c01007387 */ /* 0x000fe80000100a00 */
[----:B------:R-:W-:Y:S04]  /*c7460*/  STL.64 [R1+0x1060], R16 ;  /* 0x0010601001007387 */ /* 0x000fe80000100a00 */
[----:B------:R-:W-:Y:S04]  /*c7470*/  STL.64 [R1+0x1068], R18 ;  /* 0x0010681201007387 */ /* 0x000fe80000100a00 */
[----:B------:R-:W-:Y:S01]  /*c7480*/  STL [R1+0x1058], R14 ;  /* 0x0010580e01007387 */ /* 0x000fe20000100800 */
[----:B0-----:R-:W-:-:S05]  /*c7490*/  IMAD.MOV.U32 R0, RZ, RZ, R15 ;  /* 0x000000ffff007224 */ /* 0x001fca00078e000f */
[----:B------:R-:W-:Y:S04]  /*c74a0*/  STL [R1+0x6090], R0 ;  /* 0x0060900001007387 */ /* 0x000fe80000100800 */
        /* <DEDUP_REMOVED lines=15> */
[----:B------:R-:W-:Y:S02]  /*c75a0*/  F2FP.F16.E5M2.UNPACK_B R2, R60 ;  /* 0x0000003cff02723e */ /* 0x000fe400020004ff */
[----:B0-----:R-:W-:-:S10]  /*c75b0*/  F2FP.F16.E5M2.UNPACK_B R3, R61 ;  /* 0x0000003dff03723e */ /* 0x001fd400020004ff */
[----:B------:R0:W-:Y:S04]  /*c75c0*/  STL.64 [R1+0x1000], R4 ;  /* 0x0010000401007387 */ /* 0x0001e80000100a00 */
[----:B------:R1:W-:Y:S04]  /*c75d0*/  STL.64 [R1+0x1008], R6 ;  /* 0x0010080601007387 */ /* 0x0003e80000100a00 */
[----:B------:R-:W-:Y:S04]  /*c75e0*/  STL [R1+0x1c], R37 ;  /* 0x00001c2501007387 */ /* 0x000fe80000100800 */
[----:B------:R-:W2:Y:S04]  /*c75f0*/  LDL.LU R40, [R1+0xe0] ;  /* 0x0000e00001287983 */ /* 0x000ea80000300800 */
[----:B------:R-:W2:Y:S04]  /*c7600*/  LDL.LU R41, [R1+0xe4] ;  /* 0x0000e40001297983 */ /* 0x000ea80000300800 */
[----:B------:R3:W-:Y:S04]  /*c7610*/  STL [R1+0x10], R2 ;  /* 0x0000100201007387 */ /* 0x0007e80000100800 */
[----:B------:R-:W2:Y:S04]  /*c7620*/  LDL.LU R42, [R1+0xe8] ;  /* 0x0000e800012a7983 */ /* 0x000ea80000300800 */
[----:B------:R4:W-:Y:S04]  /*c7630*/  STL [R1+0x14], R3 ;  /* 0x0000140301007387 */ /* 0x0009e80000100800 */
        /* <DEDUP_REMOVED lines=49> */
[C---:B----4-:R-:W-:Y:S06]  /*c7950*/  HMMA.16816.F32 R4, R32.reuse, R36, R4 ;  /* 0x000000242004723c */ /* 0x050fec0000001804 */
[----:B---3--:R-:W-:Y:S07]  /*c7960*/  HMMA.16816.F32 R28, R32, R2, R28 ;  /* 0x00000002201c723c */ /* 0x008fee000000181c */
[----:B--2---:R-:W-:-:S02]  /*c7970*/  F2FP.F16.E5M2.UNPACK_B R2, R48 ;  /* 0x00000030ff02723e */ /* 0x004fc400020004ff */
[----:B------:R-:W-:-:S08]  /*c7980*/  F2FP.F16.E5M2.UNPACK_B R3, R49 ;  /* 0x00000031ff03723e */ /* 0x000fd000020004ff */
[----:B------:R0:W-:Y:S04]  /*c7990*/  STL.64 [R1+0xff0], R4 ;  /* 0x000ff00401007387 */ /* 0x0001e80000100a00 */
[----:B------:R-:W-:Y:S01]  /*c79a0*/  STL.64 [R1+0xff8], R6 ;  /* 0x000ff80601007387 */ /* 0x000fe20000100a00 */
[----:B0-----:R-:W-:Y:S02]  /*c79b0*/  F2FP.F16.E5M2.UNPACK_B R4, R38 ;  /* 0x00000026ff04723e */ /* 0x001fe400020004ff */
[----:B------:R-:W-:-:S03]  /*c79c0*/  F2FP.F16.E5M2.UNPACK_B R5, R39 ;  /* 0x00000027ff05723e */ /* 0x000fc600020004ff */
[----:B------:R-:W-:Y:S04]  /*c79d0*/  STL [R1+0x8], R4 ;  /* 0x0000080401007387 */ /* 0x000fe80000100800 */
[----:B------:R-:W-:Y:S01]  /*c79e0*/  STL.64 [R1+0xfe0], R28 ;  /* 0x000fe01c01007387 */ /* 0x000fe20000100a00 */
[----:B------:R-:W-:Y:S03]  /*c79f0*/  HMMA.16816.F32 R24, R32, R4, R24 ;  /* 0x000000042018723c */ /* 0x000fe60000001818 */
[----:B------:R-:W-:Y:S04]  /*c7a00*/  STL.64 [R1+0xfe8], R30 ;  /* 0x000fe81e01007387 */ /* 0x000fe80000100a00 */
[----:B------:R0:W-:Y:S01]  /*c7a10*/  STL [R1+0xc], R5 ;  /* 0x00000c0501007387 */ /* 0x0001e20000100800 */
[----:B------:R-:W-:-:S02]  /*c7a20*/  IMAD.MOV.U32 R0, RZ, RZ, R5 ;  /* 0x000000ffff007224 */ /* 0x000fc400078e0005 */
[----:B0-----:R-:W-:Y:S06]  /*c7a30*/  HMMA.16816.F32 R4, R32, R2, R20 ;  /* 0x000000022004723c */ /* 0x001fec0000001814 */
[----:B------:R-:W-:Y:S01]  /*c7a40*/  STL [R1], R2 ;  /* 0x0000000201007387 */ /* 0x000fe20000100800 */
[----:B------:R-:W-:Y:S02]  /*c7a50*/  F2FP.F16.E5M2.UNPACK_B R60, R60 ;  /* 0x0000003cff3c723e */ /* 0x000fe400020004ff */
[----:B------:R-:W-:-:S04]  /*c7a60*/  F2FP.F16.E5M2.UNPACK_B R61, R61 ;  /* 0x0000003dff3d723e */ /* 0x000fc800020004ff */
[----:B------:R-:W-:Y:S04]  /*c7a70*/  STL.64 [R1+0xfd0], R24 ;  /* 0x000fd01801007387 */ /* 0x000fe80000100a00 */
[----:B------:R-:W-:Y:S04]  /*c7a80*/  STL.64 [R1+0xfd8], R26 ;  /* 0x000fd81a01007387 */ /* 0x000fe80000100a00 */
[----:B------:R-:W-:Y:S04]  /*c7a90*/  STL [R1+0x6730], R0 ;  /* 0x0067300001007387 */ /* 0x000fe80000100800 */
[----:B------:R-:W-:Y:S04]  /*c7aa0*/  STL [R1+0x4], R3 ;  /* 0x0000040301007387 */ /* 0x000fe80000100800 */
[----:B------:R-:W-:Y:S04]  /*c7ab0*/  STL.64 [R1+0xfc0], R4 ;  /* 0x000fc00401007387 */ /* 0x000fe80000100a00 */
[----:B------:R0:W-:Y:S02]  /*c7ac0*/  STL.64 [R1+0xfc8], R6 ;  /* 0x000fc80601007387 */ /* 0x0001e40000100a00 */
[----:B0-----:R-:W-:Y:S01]  /*c7ad0*/  HMMA.16816.F32 R4, R32, R60, R16 ;  /* 0x0000003c2004723c */ /* 0x001fe20000001810 */
[----:B------:R-:W-:-:S02]  /*c7ae0*/  F2FP.F16.E5M2.UNPACK_B R58, R58 ;  /* 0x0000003aff3a723e */ /* 0x000fc400020004ff */
[----:B------:R-:W-:-:S03]  /*c7af0*/  F2FP.F16.E5M2.UNPACK_B R59, R59 ;  /* 0x0000003bff3b723e */ /* 0x000fc600020004ff */
        /* <DEDUP_REMOVED lines=20> */
[----:B------:R-:W-:-:S15]  /*c7c40*/  F2FP.F16.E5M2.UNPACK_B R53, R53 ;  /* 0x00000035ff35723e */ /* 0x000fde00020004ff */
[----:B------:R-:W-:-:S05]  /*c7c50*/  NOP ;  /* 0x0000000000007918 */ /* 0x000fca0000000000 */
        /* <DEDUP_REMOVED lines=41> */
[----:B------:R-:W4:Y:S01]  /*c7ef0*/  LDL R39, [R1+0x1b6c] ;  /* 0x001b6c0001277983 */ /* 0x000f220000100800 */
[----:B------:R-:W-:-:S03]  /*c7f00*/  IMAD.MOV.U32 R0, RZ, RZ, R3 ;  /* 0x000000ffff007224 */ /* 0x000fc600078e0003 */
        /* <DEDUP_REMOVED lines=224> */
[----:B------:R0:W-:Y:S04]  /*c8d10*/  STL.64 [R1+0xe68], R14 ;  /* 0x000e680e01007387 */ /* 0x0001e80000100a00 */
[----:B------:R-:W-:Y:S04]  /*c8d20*/  STL.64 [R1+0x6660], R26 ;  /* 0x0066601a01007387 */ /* 0x000fe80000100a00 */
[----:B------:R-:W-:Y:S04]  /*c8d30*/  STL.64 [R1+0x6658], R24 ;  /* 0x0066581801007387 */ /* 0x000fe80000100a00 */
[----:B------:R-:W-:Y:S04]  /*c8d40*/  STL.64 [R1+0xe50], R8 ;  /* 0x000e500801007387 */ /* 0x000fe80000100a00 */
[----:B------:R1:W-:Y:S01]  /*c8d50*/  STL.64 [R1+0xe58], R10 ;  /* 0x000e580a01007387 */ /* 0x0003e20000100a00 */
[C---:B0-----:R-:W-:Y:S06]  /*c8d60*/  HMMA.16816.F32 R12, R32.reuse, R30, R48 ;  /* 0x0000001e200c723c */ /* 0x041fec0000001830 */
[----:B-1----:R-:W-:Y:S01]  /*c8d70*/  HMMA.16816.F32 R8, R32, R28, R44 ;  /* 0x0000001c2008723c */ /* 0x002fe2000000182c */
[----:B------:R-:W-:-:S02]  /*c8d80*/  F2FP.F16.E5M2.UNPACK_B R36, R36 ;  /* 0x00000024ff24723e */ /* 0x000fc400020004ff */
[----:B------:R-:W-:-:S15]  /*c8d90*/  F2FP.F16.E5M2.UNPACK_B R37, R37 ;  /* 0x00000025ff25723e */ /* 0x000fde00020004ff */
[----:B------:R-:W-:-:S05]  /*c8da0*/  NOP ;  /* 0x0000000000007918 */ /* 0x000fca0000000000 */
[----:B------:R0:W-:Y:S04]  /*c8db0*/  STL.64 [R1+0x1040], R8 ;  /* 0x0010400801007387 */ /* 0x0001e80000100a00 */
[----:B------:R-:W-:Y:S04]  /*c8dc0*/  STL.64 [R1+0x1048], R10 ;  /* 0x0010480a01007387 */ /* 0x000fe80000100a00 */
[----:B------:R-:W-:Y:S01]  /*c8dd0*/  STL [R1+0x661c], R30 ;  /* 0x00661c1e01007387 */ /* 0x000fe20000100800 */
[----:B0-----:R-:W-:-:S05]  /*c8de0*/  F2FP.F16.E5M2.UNPACK_B R8, R60 ;  /* 0x0000003cff08723e */ /* 0x001fca00020004ff */
[----:B------:R-:W-:Y:S04]  /*c8df0*/  STL [R1+0x20], R8 ;  /* 0x0000200801007387 */ /* 0x000fe80000100800 */
[----:B------:R-:W-:Y:S04]  /*c8e00*/  STL.64 [R1+0x1080], R12 ;  /* 0x0010800c01007387 */ /* 0x000fe80000100a00 */
[----:B------:R0:W-:Y:S02]  /*c8e10*/  STL.64 [R1+0x1088], R14 ;  /* 0x0010880e01007387 */ /* 0x0001e40000100a00 */
[C---:B0-----:R-:W-:Y:S01]  /*c8e20*/  HMMA.16816.F32 R12, R32.reuse, R36, R52 ;  /* 0x00000024200c723c */ /* 0x041fe20000001834 */
[----:B------:R-:W-:Y:S01]  /*c8e30*/  F2FP.F16.E5M2.UNPACK_B R9, R61 ;  /* 0x0000003dff09723e */ /* 0x000fe200020004ff */
[----:B------:R-:W-:Y:S04]  /*c8e40*/  STL [R1+0x6618], R31 ;  /* 0x0066181f01007387 */ /* 0x000fe80000100800 */
[----:B------:R-:W-:Y:S04]  /*c8e50*/  STL [R1+0x24], R9 ;  /* 0x0000240901007387 */ /* 0x000fe80000100800 */
[----:B------:R-:W-:Y:S04]  /*c8e60*/  STL.64 [R1+0x66e0], R38 ;  /* 0x0066e02601007387 */ /* 0x000fe80000100a00 */
[----:B------:R-:W-:Y:S09]  /*c8e70*/  STL.64 [R1+0x66d8], R36 ;  /* 0x0066d82401007387 */ /* 0x000ff20000100a00 */
[----:B------:R-:W-:Y:S04]  /*c8e80*/  STL.64 [R1+0x1070], R12 ;  /* 0x0010700c01007387 */ /* 0x000fe80000100a00 */
[----:B------:R0:W-:Y:S02]  /*c8e90*/  STL.64 [R1+0x1078], R14 ;  /* 0x0010780e01007387 */ /* 0x0001e40000100a00 */
[----:B0-----:R-:W-:Y:S02]  /*c8ea0*/  HMMA.16816.F32 R12, R32, R8, R56 ;  /* 0x00000008200c723c */ /* 0x001fe40000001838 */
[----:B------:R-:W2:Y:S04]  /*c8eb0*/  LDL.LU R8, [R1+0x4e0] ;  /* 0x0004e00001087983 */ /* 0x000ea80000300800 */
[----:B------:R-:W-:-:S15]  /*c8ec0*/  IMAD.MOV.U32 R30, RZ, RZ, R9 ;  /* 0x000000ffff1e7224 */ /* 0x000fde00078e0009 */
[----:B------:R-:W-:-:S02]  /*c8ed0*/  NOP ;  /* 0x0000000000007918 */ /* 0x000fc40000000000 */
        /* <DEDUP_REMOVED lines=30> */
[----:B------:R-:W4:Y:S04]  /*c90c0*/  LDL R46, [R1] ;  /* 0x00000000012e7983 */ /* 0x000f280000100800 */
[----:B------:R-:W3:Y:S04]  /*c90d0*/  LDL.LU R0, [R1+0x6730] ;  /* 0x0067300001007983 */ /* 0x000ee80000300800 */
[----:B0-----:R-:W4:Y:S04]  /*c90e0*/  LDL.LU R8, [R1+0x5b0] ;  /* 0x0005b00001087983 */ /* 0x001f280000300800 */
[----:B------:R-:W4:Y:S04]  /*c90f0*/  LDL.LU R9, [R1+0x5b4] ;  /* 0x0005b40001097983 */ /* 0x000f280000300800 */
[----:B------:R-:W4:Y:S04]  /*c9100*/  LDL.LU R10, [R1+0x5b8] ;  /* 0x0005b800010a7983 */ /* 0x000f280000300800 */
[----:B------:R-:W4:Y:S04]  /*c9110*/  LDL.LU R11, [R1+0x5bc] ;  /* 0x0005bc00010b7983 */ /* 0x000f280000300800 */
[----:B-1----:R-:W4:Y:S04]  /*c9120*/  LDL R18, [R1+0x18] ;  /* 0x0000180001127983 */ /* 0x002f280000100800 */
[----:B------:R-:W4:Y:S04]  /*c9130*/  LDL R19, [R1+0x1c] ;  /* 0x00001c0001137983 */ /* 0x000f280000100800 */
[----:B--2---:R-:W2:Y:S04]  /*c9140*/  LDL.LU R52, [R1+0x5d0] ;  /* 0x0005d00001347983 */ /* 0x004ea80000300800 */
[----:B------:R-:W2:Y:S04]  /*c9150*/  LDL.LU R53, [R1+0x5d4] ;  /* 0x0005d40001357983 */ /* 0x000ea80000300800 */
[----:B------:R-:W2:Y:S04]  /*c9160*/  LDL.LU R54, [R1+0x5d8] ;  /* 0x0005d80001367983 */ /* 0x000ea80000300800 */
[----:B------:R-:W2:Y:S04]  /*c9170*/  LDL.LU R55, [R1+0x5dc] ;  /* 0x0005dc0001377983 */ /* 0x000ea80000300800 */
[----:B------:R-:W2:Y:S04]  /*c9180*/  LDL.64 R16, [R1+0x28] ;  /* 0x0000280001107983 */ /* 0x000ea80000100a00 */
[----:B------:R-:W4:Y:S04]  /*c9190*/  LDL.LU R24, [R1+0x5c0] ;  /* 0x0005c00001187983 */ /* 0x000f280000300800 */
[----:B------:R-:W4:Y:S04]  /*c91a0*/  LDL.LU R25, [R1+0x5c4] ;  /* 0x0005c40001197983 */ /* 0x000f280000300800 */
[----:B------:R-:W4:Y:S04]  /*c91b0*/  LDL.LU R26, [R1+0x5c8] ;  /* 0x0005c800011a7983 */ /* 0x000f280000300800 */
[----:B------:R-:W4:Y:S04]  /*c91c0*/  LDL.LU R27, [R1+0x5cc] ;  /* 0x0005cc00011b7983 */ /* 0x000f280000300800 */
[----:B------:R-:W4:Y:S01]  /*c91d0*/  LDL.64 R60, [R1+0x10] ;  /* 0x00001000013c7983 */ /* 0x000f220000100a00 */
[----:B------:R-:W-:-:S02]  /*c91e0*/  IMAD R4, R4, 0x100, R40 ;  /* 0x0000010004047824 */ /* 0x000fc400078e0228 */
[----:B------:R-:W-:Y:S02]  /*c91f0*/  IMAD R5, R5, 0x100, R41 ;  /* 0x0000010005057824 */ /* 0x000fe400078e0229 */
[----:B------:R-:W-:Y:S02]  /*c9200*/  IMAD R6, R6, 0x100, R42 ;  /* 0x0000010006067824 */ /* 0x000fe400078e022a */
[----:B------:R-:W-:Y:S01]  /*c9210*/  IMAD R7, R7, 0x100, R43 ;  /* 0x0000010007077824 */ /* 0x000fe200078e022b */
[----:B------:R-:W4:Y:S01]  /*c9220*/  LDL.LU R40, [R1+0x590] ;  /* 0x0005900001287983 */ /* 0x000f220000300800 */
[----:B------:R-:W-:Y:S02]  /*c9230*/  F2FP.F16.E5M2.UNPACK_B R4, R4 ;  /* 0x00000004ff04723e */ /* 0x000fe400020004ff */
[----:B------:R-:W-:Y:S02]  /*c9240*/  F2FP.F16.E5M2.UNPACK_B R5, R5 ;  /* 0x00000005ff05723e */ /* 0x000fe400020004ff */
[----:B------:R-:W-:-:S02]  /*c9250*/  F2FP.F16.E5M2.UNPACK_B R6, R6 ;  /* 0x00000006ff06723e */ /* 0x000fc400020004ff */
[----:B------:R-:W-:Y:S01]  /*c9260*/  F2FP.F16.E5M2.UNPACK_B R7, R7 ;  /* 0x00000007ff07723e */ /* 0x000fe200020004ff */
        /* <DEDUP_REMOVED lines=24> */
[----:B------:R0:W-:Y:S01]  /*c93f0*/  STL [R1+0x6620], R30 ;  /* 0x0066201e01007387 */ /* 0x0001e20000100800 */
[----:B---3--:R-:W-:Y:S01]  /*c9400*/  IMAD.MOV.U32 R45, RZ, RZ, R0 ;  /* 0x000000ffff2d7224 */ /* 0x008fe200078e0000 */
[----:B--2---:R-:W-:Y:S06]  /*c9410*/  HMMA.16816.F32 R52, R4, R16, R52 ;  /* 0x000000100434723c */ /* 0x004fec0000001834 */
[----:B------:R-:W-:-:S02]  /*c9420*/  IMAD.MOV.U32 R31, RZ, RZ, R16 ;  /* 0x000000ffff1f7224 */ /* 0x000fc400078e0010 */
[----:B------:R-:W-:Y:S02]  /*c9430*/  IMAD.MOV.U32 R0, RZ, RZ, R17 ;  /* 0x000000ffff007224 */ /* 0x000fe400078e0011 */
[C---:B----4-:R-:W-:Y:S06]  /*c9440*/  HMMA.16816.F32 R16, R4.reuse, R18, R24 ;  /* 0x000000120410723c */ /* 0x050fec0000001818 */
[----:B------:R-:W-:Y:S06]  /*c9450*/  HMMA.16816.F32 R8, R4, R60, R8 ;  /* 0x0000003c0408723c */ /* 0x000fec0000001808 */
[----:B0-----:R-:W-:Y:S01]  /*c9460*/  IMAD.MOV.U32 R30, RZ, RZ, R61 ;  /* 0x000000ffff1e7224 */ /* 0x001fe200078e003d */
[----:B------:R-:W-:Y:S04]  /*c9470*/  STL.64 [R1+0xe40], R52 ;  /* 0x000e403401007387 */ /* 0x000fe80000100a00 */
[----:B------:R0:W-:Y:S04]  /*c9480*/  STL.64 [R1+0xe48], R54 ;  /* 0x000e483601007387 */ /* 0x0001e80000100a00 */
[----:B0-----:R-:W2:Y:S04]  /*c9490*/  LDL.LU.64 R54, [R1+0x6728] ;  /* 0x0067280001367983 */ /* 0x001ea80000300a00 */
[----:B------:R-:W2:Y:S04]  /*c94a0*/  LDL.LU.64 R52, [R1+0x6720] ;  /* 0x0067200001347983 */ /* 0x000ea80000300a00 */
[----:B------:R0:W-:Y:S04]  /*c94b0*/  STL [R1+0x6624], R31 ;  /* 0x0066241f01007387 */ /* 0x0001e80000100800 */
[----:B------:R-:W3:Y:S04]  /*c94c0*/  LDL.LU.64 R26, [R1+0x6718] ;  /* 0x00671800011a7983 */ /* 0x000ee80000300a00 */
[----:B------:R-:W3:Y:S04]  /*c94d0*/  LDL.LU.64 R24, [R1+0x6710] ;  /* 0x0067100001187983 */ /* 0x000ee80000300a00 */
[----:B------:R-:W-:Y:S04]  /*c94e0*/  STL.64 [R1+0xe30], R16 ;  /* 0x000e301001007387 */ /* 0x000fe80000100a00 */
[----:B------:R1:W-:Y:S01]  /*c94f0*/  STL.64 [R1+0xe38], R18 ;  /* 0x000e381201007387 */ /* 0x0003e20000100a00 */
[----:B0-----:R-:W-:-:S03]  /*c9500*/  IMAD.MOV.U32 R31, RZ, RZ, R60 ;  /* 0x000000ffff1f7224 */ /* 0x001fc600078e003c */
[----:B-1----:R-:W4:Y:S04]  /*c9510*/  LDL.LU.64 R18, [R1+0x6708] ;  /* 0x0067080001127983 */ /* 0x002f280000300a00 */
[----:B------:R-:W4:Y:S04]  /*c9520*/  LDL.LU.64 R16, [R1+0x6700] ;  /* 0x0067000001107983 */ /* 0x000f280000300a00 */
[----:B------:R-:W-:Y:S04]  /*c9530*/  STL.64 [R1+0xe20], R8 ;  /* 0x000e200801007387 */ /* 0x000fe80000100a00 */
[----:B------:R0:W-:Y:S04]  /*c9540*/  STL.64 [R1+0xe28], R10 ;  /* 0x000e280a01007387 */ /* 0x0001e80000100a00 */
[----:B0-----:R-:W3:Y:S04]  /*c9550*/  LDL.LU.64 R10, [R1+0x66f8] ;  /* 0x0066f800010a7983 */ /* 0x001ee80000300a00 */
[----:B------:R-:W3:Y:S04]  /*c9560*/  LDL.LU.64 R8, [R1+0x66f0] ;  /* 0x0066f00001087983 */ /* 0x000ee80000300a00 */
[----:B------:R-:W2:Y:S01]  /*c9570*/  LDL.LU.64 R60, [R1+0x66e8] ;  /* 0x0066e800013c7983 */ /* 0x000ea20000300a00 */
[C---:B------:R-:W-:Y:S06]  /*c9580*/  HMMA.16816.F32 R36, R4.reuse, R44, R36 ;  /* 0x0000002c0424723c */ /* 0x040fec0000001824 */
[C---:B------:R-:W-:Y:S01]  /*c9590*/  HMMA.16816.F32 R44, R4.reuse, R46, R40 ;  /* 0x0000002e042c723c */ /* 0x040fe20000001828 */
        /* <DEDUP_REMOVED lines=39> */
[C---:B------:R-:W-:Y:S06]  /*c9810*/  HMMA.16816.F32 R20, R4.reuse, R46, R20 ;  /* 0x0000002e0414723c */ /* 0x040fec0000001814 */
[C---:B---3--:R-:W-:Y:S06]  /*c9820*/  HMMA.16816.F32 R16, R4.reuse, R44, R16 ;  /* 0x0000002c0410723c */ /* 0x048fec0000001810 */
[C---:B------:R-:W-:Y:S06]  /*c9830*/  HMMA.16816.F32 R12, R4.reuse, R42, R12 ;  /* 0x0000002a040c723c */ /* 0x040fec000000180c */
[C---:B------:R-:W-:Y:S06]  /*c9840*/  HMMA.16816.F32 R8, R4.reuse, R40, R8 ;  /* 0x000000280408723c */ /* 0x040fec0000001808 */
[C---:B----4-:R-:W-:Y:S06]  /*c9850*/  HMMA.16816.F32 R28, R4.reuse, R52, R28 ;  /* 0x00000034041c723c */ /* 0x050fec000000181c */
[C---:B--2---:R-:W-:Y:S06]  /*c9860*/  HMMA.16816.F32 R56, R4.reuse, R54, R56 ;  /* 0x000000360438723c */ /* 0x044fec0000001838 */
        /* <DEDUP_REMOVED lines=92> */
[----:B------:R-:W3:Y:S02]  /*c9e30*/  LDL.LU.64 R8, [R1+0x6668] ;  /* 0x0066680001087983 */ /* 0x000ee40000300a00 */
        /* <DEDUP_REMOVED lines=88> */
[----:B------:R-:W-:Y:S02]  /*ca3c0*/  IMAD R34, R34, 0x100, R58 ;  /* 0x0000010022227824 */ /* 0x000fe400078e023a */
[----:B------:R-:W-:Y:S02]  /*ca3d0*/  IMAD R35, R35, 0x100, R59 ;  /* 0x0000010023237824 */ /* 0x000fe400078e023b */
        /* <DEDUP_REMOVED lines=22> */
[----:B0-----:R-:W2:Y:S01]  /*ca540*/  LDL R40, [R1+0x20] ;  /* 0x0000200001287983 */ /* 0x001ea20000100800 */
[----:B----4-:R-:W-:-:S03]  /*ca550*/  IMAD.MOV.U32 R41, RZ, RZ, R30 ;  /* 0x000000ffff297224 */ /* 0x010fc600078e001e */
[----:B------:R-:W2:Y:S04]  /*ca560*/  LDL.LU R30, [R1+0x661c] ;  /* 0x00661c00011e7983 */ /* 0x000ea80000300800 */
[----:B-1----:R-:W4:Y:S04]  /*ca570*/  LDL.LU R24, [R1+0x1a30] ;  /* 0x001a300001187983 */ /* 0x002f280000300800 */
[----:B------:R-:W4:Y:S04]  /*ca580*/  LDL.LU R25, [R1+0x1a34] ;  /* 0x001a340001197983 */ /* 0x000f280000300800 */
[----:B------:R-:W4:Y:S04]  /*ca590*/  LDL.LU R26, [R1+0x1a38] ;  /* 0x001a3800011a7983 */ /* 0x000f280000300800 */
[----:B------:R-:W4:Y:S04]  /*ca5a0*/  LDL.LU R27, [R1+0x1a3c] ;  /* 0x001a3c00011b7983 */ /* 0x000f280000300800 */
[----:B------:R-:W4:Y:S04]  /*ca5b0*/  LDL.LU R20, [R1+0x400] ;  /* 0x0004000001147983 */ /* 0x000f280000300800 */
[----:B------:R-:W4:Y:S04]  /*ca5c0*/  LDL.LU R21, [R1+0x404] ;  /* 0x0004040001157983 */ /* 0x000f280000300800 */
[----:B------:R-:W4:Y:S04]  /*ca5d0*/  LDL.LU R22, [R1+0x408] ;  /* 0x0004080001167983 */ /* 0x000f280000300800 */
[----:B------:R-:W4:Y:S01]  /*ca5e0*/  LDL.LU R23, [R1+0x40c] ;  /* 0x00040c0001177983 */ /* 0x000f220000300800 */
[----:B---3--:R-:W-:-:S03]  /*ca5f0*/  IMAD.MOV.U32 R42, RZ, RZ, R31 ;  /* 0x000000ffff2a7224 */ /* 0x008fc600078e001f */
[----:B------:R-:W2:Y:S04]  /*ca600*/  LDL.LU R31, [R1+0x6618] ;  /* 0x00661800011f7983 */ /* 0x000ea80000300800 */
        /* <DEDUP_REMOVED lines=19> */
[----:B------:R0:W-:Y:S04]  /*ca740*/  STL [R1+0x64ec], R30 ;  /* 0x0064ec1e01007387 */ /* 0x0001e80000100800 */
[----:B------:R1:W-:Y:S04]  /*ca750*/  STL [R1+0x64e8], R31 ;  /* 0x0064e81f01007387 */ /* 0x0003e80000100800 */
[----:B------:R-:W3:Y:S04]  /*ca760*/  LDL.LU R28, [R1+0x3a0] ;  /* 0x0003a000011c7983 */ /* 0x000ee80000300800 */
[----:B------:R-:W3:Y:S04]  /*ca770*/  LDL.LU R29, [R1+0x3a4] ;  /* 0x0003a400011d7983 */ /* 0x000ee80000300800 */
[----:B0-----:R-:W3:Y:S04]  /*ca780*/  LDL.LU R30, [R1+0x3a8] ;  /* 0x0003a800011e7983 */ /* 0x001ee80000300800 */
[----:B-1----:R-:W3:Y:S01]  /*ca790*/  LDL.LU R31, [R1+0x3ac] ;  /* 0x0003ac00011f7983 */ /* 0x002ee20000300800 */
[C---:B----4-:R-:W-:Y:S06]  /*ca7a0*/  HMMA.16816.F32 R24, R4.reuse, R36, R24 ;  /* 0x000000240418723c */ /* 0x050fec0000001818 */
[----:B------:R-:W-:-:S15]  /*ca7b0*/  HMMA.16816.F32 R4, R4, R40, R20 ;  /* 0x000000280404723c */ /* 0x000fde0000001814 */
[----:B------:R-:W-:-:S02]  /*ca7c0*/  NOP ;  /* 0x0000000000007918 */ /* 0x000fc40000000000 */
[----:B------:R-:W-:Y:S04]  /*ca7d0*/  STL.64 [R1+0xc70], R24 ;  /* 0x000c701801007387 */ /* 0x000fe80000100a00 */
[----:B------:R0:W-:Y:S04]  /*ca7e0*/  STL.64 [R1+0xc78], R26 ;  /* 0x000c781a01007387 */ /* 0x0001e80000100a00 */
[----:B0-----:R-:W4:Y:S04]  /*ca7f0*/  LDL.LU.64 R26, [R1+0x6600] ;  /* 0x00660000011a7983 */ /* 0x001f280000300a00 */
[----:B------:R-:W4:Y:S04]  /*ca800*/  LDL.LU.64 R24, [R1+0x65f8] ;  /* 0x0065f80001187983 */ /* 0x000f280000300a00 */
[----:B--2---:R0:W-:Y:S04]  /*ca810*/  STL.64 [R1+0x6560], R38 ;  /* 0x0065602601007387 */ /* 0x0041e80000100a00 */
[----:B0-----:R-:W2:Y:S04]  /*ca820*/  LDL.64 R38, [R1] ;  /* 0x0000000001267983 */ /* 0x001ea80000100a00 */
[----:B------:R0:W-:Y:S04]  /*ca830*/  STL.64 [R1+0x6558], R36 ;  /* 0x0065582401007387 */ /* 0x0001e80000100a00 */
[----:B0-----:R-:W4:Y:S04]  /*ca840*/  LDL.64 R36, [R1+0x8] ;  /* 0x0000080001247983 */ /* 0x001f280000100a00 */
[----:B------:R-:W4:Y:S04]  /*ca850*/  LDL.LU.64 R22, [R1+0x65f0] ;  /* 0x0065f00001167983 */ /* 0x000f280000300a00 */
[----:B------:R-:W4:Y:S04]  /*ca860*/  LDL.LU.64 R20, [R1+0x65e8] ;  /* 0x0065e80001147983 */ /* 0x000f280000300a00 */
[----:B------:R0:W-:Y:S04]  /*ca870*/  STL.64 [R1+0xc50], R4 ;  /* 0x000c500401007387 */ /* 0x0001e80000100a00 */
[----:B------:R1:W-:Y:S04]  /*ca880*/  STL.64 [R1+0xc58], R6 ;  /* 0x000c580601007387 */ /* 0x0003e80000100a00 */
[----:B0-----:R-:W4:Y:S04]  /*ca890*/  LDL.LU R4, [R1+0x3c0] ;  /* 0x0003c00001047983 */ /* 0x001f280000300800 */
[----:B------:R-:W4:Y:S04]  /*ca8a0*/  LDL.LU R5, [R1+0x3c4] ;  /* 0x0003c40001057983 */ /* 0x000f280000300800 */
[----:B-1----:R-:W4:Y:S04]  /*ca8b0*/  LDL.LU R6, [R1+0x3c8] ;  /* 0x0003c80001067983 */ /* 0x002f280000300800 */
[----:B------:R-:W4:Y:S01]  /*ca8c0*/  LDL.LU R7, [R1+0x3cc] ;  /* 0x0003cc0001077983 */ /* 0x000f220000300800 */
[----:B------:R-:W-:Y:S01]  /*ca8d0*/  IMAD.MOV.U32 R43, RZ, RZ, R0 ;  /* 0x000000ffff2b7224 */ /* 0x000fe200078e0000 */
[----:B------:R-:W-:-:S02]  /*ca8e0*/  F2FP.F16.E5M2.UNPACK_B R32, R32 ;  /* 0x00000020ff20723e */ /* 0x000fc400020004ff */
[----:B------:R-:W-:Y:S02]  /*ca8f0*/  F2FP.F16.E5M2.UNPACK_B R33, R33 ;  /* 0x00000021ff21723e */ /* 0x000fe400020004ff */
[----:B------:R-:W-:Y:S02]  /*ca900*/  F2FP.F16.E5M2.UNPACK_B R34, R34 ;  /* 0x00000022ff22723e */ /* 0x000fe400020004ff */
[----:B------:R-:W-:-:S07]  /*ca910*/  F2FP.F16.E5M2.UNPACK_B R35, R35 ;  /* 0x00000023ff23723e */ /* 0x000fce00020004ff */
[C---:B---3--:R-:W-:Y:S06]  /*ca920*/  HMMA.16816.F32 R40, R32.reuse, R42, R12 ;  /* 0x0000002a2028723c */ /* 0x048fec000000180c */
[----:B------:R-:W-:Y:S06]  /*ca930*/  HMMA.16816.F32 R44, R32, R52, R44 ;  /* 0x00000034202c723c */ /* 0x000fec000000182c */
[----:B------:R-:W-:-:S02]  /*ca940*/  IMAD.MOV.U32 R0, RZ, RZ, R53 ;  /* 0x000000ffff007224 */ /* 0x000fc400078e0035 */
[C---:B------:R-:W-:Y:S01]  /*ca950*/  HMMA.16816.F32 R52, R32.reuse, R54, R48 ;  /* 0x000000362034723c */ /* 0x040fe20000001830 */
[----:B------:R-:W3:Y:S04]  /*ca960*/  LDL.LU.64 R14, [R1+0x65e0] ;  /* 0x0065e000010e7983 */ /* 0x000ee80000300a00 */
        /* <DEDUP_REMOVED lines=15> */
[C---:B--2---:R-:W-:Y:S06]  /*caa60*/  HMMA.16816.F32 R56, R32.reuse, R38, R56 ;  /* 0x000000262038723c */ /* 0x044fec0000001838 */
[----:B----4-:R-:W-:-:S15]  /*caa70*/  HMMA.16816.F32 R4, R32, R36, R4 ;  /* 0x000000242004723c */ /* 0x010fde0000001804 */
[----:B------:R-:W-:-:S08]  /*caa80*/  NOP ;  /* 0x0000000000007918 */ /* 0x000fd00000000000 */
[----:B------:R-:W-:Y:S04]  /*caa90*/  STL.64 [R1+0xc10], R4 ;  /* 0x000c100401007387 */ /* 0x000fe80000100a00 */
[----:B------:R-:W-:Y:S04]  /*caaa0*/  STL.64 [R1+0xc18], R6 ;  /* 0x000c180601007387 */ /* 0x000fe80000100a00 */
[----:B------:R-:W-:Y:S04]  /*caab0*/  STL.64 [R1+0xc00], R56 ;  /* 0x000c003801007387 */ /* 0x000fe80000100a00 */
[----:B------:R0:W-:Y:S04]  /*caac0*/  STL.64 [R1+0xc08], R58 ;  /* 0x000c083a01007387 */ /* 0x0001e80000100a00 */
[----:B0-----:R-:W2:Y:S04]  /*caad0*/  LDL.LU.64 R58, [R1+0x6590] ;  /* 0x00659000013a7983 */ /* 0x001ea80000300a00 */
[----:B------:R-:W4:Y:S01]  /*caae0*/  LDL.LU.64 R56, [R1+0x6588] ;  /* 0x0065880001387983 */ /* 0x000f220000300a00 */
[----:B------:R-:W-:-:S02]  /*caaf0*/  IMAD.MOV.U32 R7, RZ, RZ, R38 ;  /* 0x000000ffff077224 */ /* 0x000fc400078e0026 */
[----:B------:R-:W-:Y:S02]  /*cab00*/  IMAD.MOV.U32 R6, RZ, RZ, R39 ;  /* 0x000000ffff067224 */ /* 0x000fe400078e0027 */
[----:B------:R-:W-:Y:S02]  /*cab10*/  IMAD.MOV.U32 R5, RZ, RZ, R36 ;  /* 0x000000ffff057224 */ /* 0x000fe400078e0024 */
[----:B------:R-:W-:Y:S01]  /*cab20*/  IMAD.MOV.U32 R4, RZ, RZ, R37 ;  /* 0x000000ffff047224 */ /* 0x000fe200078e0025 */
[----:B------:R-:W-:Y:S01]  /*cab30*/  HMMA.16816.F32 R28, R32, R60, R28 ;  /* 0x0000003c201c723c */ /* 0x000fe2000000181c */
[----:B------:R-:W-:Y:S04]  /*cab40*/  STL.64 [R1+0x6580], R6 ;  /* 0x0065800601007387 */ /* 0x000fe80000100a00 */
[----:B------:R4:W-:-:S15]  /*cab50*/  STL.64 [R1+0x6578], R4 ;  /* 0x0065780401007387 */ /* 0x0009de0000100a00 */
[----:B------:R-:W-:-:S03]  /*cab60*/  NOP ;  /* 0x0000000000007918 */ /* 0x000fc60000000000 */
[----:B------:R-:W-:Y:S04]  /*cab70*/  STL.64 [R1+0xbf0], R28 ;  /* 0x000bf01c01007387 */ /* 0x000fe80000100a00 */
[----:B------:R-:W-:Y:S01]  /*cab80*/  STL.64 [R1+0xbf8], R30 ;  /* 0x000bf81e01007387 */ /* 0x000fe20000100a00 */
[C---:B---3--:R-:W-:Y:S06]  /*cab90*/  HMMA.16816.F32 R16, R32.reuse, R54, R16 ;  /* 0x000000362010723c */ /* 0x048fec0000001810 */
[C---:B------:R-:W-:Y:S06]  /*caba0*/  HMMA.16816.F32 R8, R32.reuse, R50, R8 ;  /* 0x000000322008723c */ /* 0x040fec0000001808 */
[C---:B--2---:R-:W-:Y:S06]  /*cabb0*/  HMMA.16816.F32 R24, R32.reuse, R58, R24 ;  /* 0x0000003a2018723c */ /* 0x044fec0000001818 */
[----:B----4-:R-:W-:Y:S01]  /*cabc0*/  HMMA.16816.F32 R4, R32, R56, R20 ;  /* 0x000000382004723c */ /* 0x010fe20000001814 */
        /* <DEDUP_REMOVED lines=16> */
[----:B------:R-:W-:Y:S04]  /*cacd0*/  STL.64 [R1+0xb90], R8 ;  /* 0x000b900801007387 */ /* 0x000fe80000100a00 */
[----:B------:R-:W-:-:S15]  /*cace0*/  STL.64 [R1+0xb98], R10 ;  /* 0x000b980a01007387 */ /* 0x000fde0000100a00 */
[----:B------:R-:W-:-:S01]  /*cacf0*/  NOP ;  /* 0x0000000000007918 */ /* 0x000fc20000000000 */
        /* <DEDUP_REMOVED lines=73> */
[----:B------:R-:W3:Y:S01]  /*cb190*/  LDL.LU.64 R36, [R1+0x6558] ;  /* 0x0065580001247983 */ /* 0x000ee20000300a00 */
        /* <DEDUP_REMOVED lines=27> */
[----:B0-----:R-:W2:Y:S04]  /*cb350*/  LDL.LU.64 R10, [R1+0x6530] ;  /* 0x00653000010a7983 */ /* 0x001ea80000300a00 */
[----:B------:R-:W4:Y:S02]  /*cb360*/  LDL.LU.64 R8, [R1+0x6528] ;  /* 0x0065280001087983 */ /* 0x000f240000300a00 */
        /* <DEDUP_REMOVED lines=38> */
[----:B------:R0:W-:Y:S04]  /*cb5d0*/  STL.64 [R1+0xab8], R14 ;  /* 0x000ab80e01007387 */ /* 0x0001e80000100a00 */
[----:B------:R-:W-:Y:S01]  /*cb5e0*/  STL.64 [R1+0x6440], R20 ;  /* 0x0064401401007387 */ /* 0x000fe20000100a00 */
[C---:B0-----:R-:W-:Y:S03]  /*cb5f0*/  HMMA.16816.F32 R12, R32.reuse, R24, R56 ;  /* 0x00000018200c723c */ /* 0x041fe60000001838 */
[----:B------:R-:W-:Y:S04]  /*cb600*/  STL.64 [R1+0xaa0], R8 ;  /* 0x000aa00801007387 */ /* 0x000fe80000100a00 */
[----:B------:R0:W-:Y:S04]  /*cb610*/  STL.64 [R1+0xaa8], R10 ;  /* 0x000aa80a01007387 */ /* 0x0001e80000100a00 */
[----:B------:R-:W2:Y:S01]  /*cb620*/  LDL.LU R44, [R1+0x1910] ;  /* 0x00191000012c7983 */ /* 0x000ea20000300800 */
[----:B0-----:R-:W-:Y:S11]  /*cb630*/  HMMA.16816.F32 R8, R32, R26, R28 ;  /* 0x0000001a2008723c */ /* 0x001ff6000000181c */
[----:B------:R0:W-:Y:S04]  /*cb640*/  STL.64 [R1+0xa90], R12 ;  /* 0x000a900c01007387 */ /* 0x0001e80000100a00 */
[----:B------:R1:W-:Y:S08]  /*cb650*/  STL.64 [R1+0xa98], R14 ;  /* 0x000a980e01007387 */ /* 0x0003f00000100a00 */
        /* <DEDUP_REMOVED lines=17> */
[----:B---3--:R-:W-:-:S03]  /*cb770*/  IMAD.MOV.U32 R9, RZ, RZ, R4 ;  /* 0x000000ffff097224 */ /* 0x008fc600078e0004 */
[----:B------:R-:W3:Y:S04]  /*cb780*/  LDL.LU R28, [R1+0x55b0] ;  /* 0x0055b000011c7983 */ /* 0x000ee80000300800 */
[----:B------:R-:W3:Y:S01]  /*cb790*/  LDL.LU R4, [R1+0x55ac] ;  /* 0x0055ac0001047983 */ /* 0x000ee20000300800 */
[----:B------:R-:W-:-:S03]  /*cb7a0*/  IMAD.MOV.U32 R8, RZ, RZ, R5 ;  /* 0x000000ffff087224 */ /* 0x000fc600078e0005 */
[----:B------:R-:W2:Y:S04]  /*cb7b0*/  LDL.LU R29, [R1+0x55b8] ;  /* 0x0055b800011d7983 */ /* 0x000ea80000300800 */
[----:B------:R-:W2:Y:S01]  /*cb7c0*/  LDL.LU R5, [R1+0x55b4] ;  /* 0x0055b40001057983 */ /* 0x000ea20000300800 */
[----:B----4-:R-:W-:-:S03]  /*cb7d0*/  IMAD.MOV.U32 R11, RZ, RZ, R6 ;  /* 0x000000ffff0b7224 */ /* 0x010fc600078e0006 */
        /* <DEDUP_REMOVED lines=31> */
[----:B---3--:R-:W-:-:S03]  /*cb9d0*/  IMAD R4, R4, 0x100, R28 ;  /* 0x0000010004047824 */ /* 0x008fc600078e021c */
[----:B------:R-:W3:Y:S01]  /*cb9e0*/  LDL.LU R28, [R1+0x6504] ;  /* 0x00650400011c7983 */ /* 0x000ee20000300800 */
[----:B--2---:R-:W-:-:S03]  /*cb9f0*/  IMAD R5, R5, 0x100, R29 ;  /* 0x0000010005057824 */ /* 0x004fc600078e021d */
[----:B------:R-:W3:Y:S01]  /*cba00*/  LDL.LU R29, [R1+0x6500] ;  /* 0x00650000011d7983 */ /* 0x000ee20000300800 */
[----:B----4-:R-:W-:Y:S02]  /*cba10*/  IMAD R6, R6, 0x100, R30 ;  /* 0x0000010006067824 */ /* 0x010fe400078e021e */
[----:B------:R-:W-:Y:S01]  /*cba20*/  IMAD R7, R7, 0x100, R31 ;  /* 0x0000010007077824 */ /* 0x000fe200078e021f */
[----:B---3--:R-:W-:-:S15]  /*cba30*/  HMMA.16816.F32 R36, R32, R28, R36 ;  /* 0x0000001c2024723c */ /* 0x008fde0000001824 */
[----:B------:R-:W-:-:S08]  /*cba40*/  NOP ;  /* 0x0000000000007918 */ /* 0x000fd00000000000 */
[----:B------:R-:W-:Y:S04]  /*cba50*/  STL.64 [R1+0x9d0], R36 ;  /* 0x0009d02401007387 */ /* 0x000fe80000100a00 */
[----:B------:R0:W-:Y:S04]  /*cba60*/  STL.64 [R1+0x9d8], R38 ;  /* 0x0009d82601007387 */ /* 0x0001e80000100a00 */
[----:B0-----:R-:W2:Y:S04]  /*cba70*/  LDL.LU.64 R38, [R1+0x64f8] ;  /* 0x0064f80001267983 */ /* 0x001ea80000300a00 */
[----:B------:R-:W3:Y:S04]  /*cba80*/  LDL.LU.64 R36, [R1+0x64f0] ;  /* 0x0064f00001247983 */ /* 0x000ee80000300a00 */
[----:B------:R-:W4:Y:S04]  /*cba90*/  LDL.LU R30, [R1+0x64ec] ;  /* 0x0064ec00011e7983 */ /* 0x000f280000300800 */
[----:B------:R-:W4:Y:S02]  /*cbaa0*/  LDL.LU R31, [R1+0x64e8] ;  /* 0x0064e800011f7983 */ /* 0x000f240000300800 */
[C---:B----4-:R-:W-:Y:S06]  /*cbab0*/  HMMA.16816.F32 R48, R32.reuse, R30, R48 ;  /* 0x0000001e2030723c */ /* 0x050fec0000001830 */
[C---:B---3--:R-:W-:Y:S06]  /*cbac0*/  HMMA.16816.F32 R52, R32.reuse, R36, R52 ;  /* 0x000000242034723c */ /* 0x048fec0000001834 */
[----:B------:R-:W-:Y:S11]  /*cbad0*/  HMMA.16816.F32 R32, R32, R20, R56 ;  /* 0x000000142020723c */ /* 0x000ff60000001838 */
[----:B------:R0:W-:Y:S04]  /*cbae0*/  STL.64 [R1+0xa70], R48 ;  /* 0x000a703001007387 */ /* 0x0001e80000100a00 */
[----:B------:R1:W-:Y:S04]  /*cbaf0*/  STL.64 [R1+0xa78], R50 ;  /* 0x000a783201007387 */ /* 0x0003e80000100a00 */
[----:B0-----:R-:W3:Y:S04]  /*cbb00*/  LDL.LU R48, [R1+0x1900] ;  /* 0x0019000001307983 */ /* 0x001ee80000300800 */
[----:B------:R-:W3:Y:S04]  /*cbb10*/  LDL.LU R49, [R1+0x1904] ;  /* 0x0019040001317983 */ /* 0x000ee80000300800 */
[----:B-1----:R-:W3:Y:S04]  /*cbb20*/  LDL.LU R50, [R1+0x1908] ;  /* 0x0019080001327983 */ /* 0x002ee80000300800 */
[----:B------:R-:W3:Y:S04]  /*cbb30*/  LDL.LU R51, [R1+0x190c] ;  /* 0x00190c0001337983 */ /* 0x000ee80000300800 */
[----:B------:R0:W-:Y:S04]  /*cbb40*/  STL.64 [R1+0x6418], R30 ;  /* 0x0064181e01007387 */ /* 0x0001e80000100a00 */
[----:B0-----:R-:W4:Y:S04]  /*cbb50*/  LDL R30, [R1+0x18] ;  /* 0x00001800011e7983 */ /* 0x001f280000100800 */
[----:B------:R0:W-:Y:S04]  /*cbb60*/  STL.64 [R1+0x6410], R28 ;  /* 0x0064101c01007387 */ /* 0x0001e80000100a00 */
[----:B0-----:R-:W3:Y:S04]  /*cbb70*/  LDL.64 R28, [R1+0x28] ;  /* 0x00002800011c7983 */ /* 0x001ee80000100a00 */
[----:B------:R-:W-:Y:S04]  /*cbb80*/  STL.64 [R1+0xa60], R52 ;  /* 0x000a603401007387 */ /* 0x000fe80000100a00 */
[----:B------:R0:W-:Y:S04]  /*cbb90*/  STL.64 [R1+0xa68], R54 ;  /* 0x000a683601007387 */ /* 0x0001e80000100a00 */
[----:B0-----:R-:W4:Y:S04]  /*cbba0*/  LDL.LU.64 R54, [R1+0x64e0] ;  /* 0x0064e00001367983 */ /* 0x001f280000300a00 */
[----:B------:R-:W4:Y:S04]  /*cbbb0*/  LDL.LU.64 R52, [R1+0x64d8] ;  /* 0x0064d80001347983 */ /* 0x000f280000300a00 */
[----:B--2---:R-:W-:Y:S04]  /*cbbc0*/  STL.64 [R1+0x64a8], R38 ;  /* 0x0064a82601007387 */ /* 0x004fe80000100a00 */
        /* <DEDUP_REMOVED lines=17> */
[----:B------:R-:W-:-:S06]  /*cbce0*/  IMAD.MOV.U32 R31, RZ, RZ, R0 ;  /* 0x000000ffff1f7224 */ /* 0x000fcc00078e0000 */
[C---:B------:R-:W-:Y:S06]  /*cbcf0*/  HMMA.16816.F32 R16, R4.reuse, R8, R16 ;  /* 0x000000080410723c */ /* 0x040fec0000001810 */
[C---:B------:R-:W-:Y:S06]  /*cbd00*/  HMMA.16816.F32 R8, R4.reuse, R10, R12 ;  /* 0x0000000a0408723c */ /* 0x040fec000000180c */
[----:B------:R-:W-:Y:S01]  /*cbd10*/  HMMA.16816.F32 R12, R4, R60, R40 ;  /* 0x0000003c040c723c */ /* 0x000fe20000001828 */
[----:B---3--:R-:W-:-:S02]  /*cbd20*/  IMAD.MOV.U32 R20, RZ, RZ, R28 ;  /* 0x000000ffff147224 */ /* 0x008fc400078e001c */
[----:B------:R-:W-:-:S03]  /*cbd30*/  IMAD.MOV.U32 R0, RZ, RZ, R29 ;  /* 0x000000ffff007224 */ /* 0x000fc600078e001d */
[C---:B----4-:R-:W-:Y:S06]  /*cbd40*/  HMMA.16816.F32 R32, R4.reuse, R28, R32 ;  /* 0x0000001c0420723c */ /* 0x050fec0000001820 */
[----:B------:R-:W-:-:S15]  /*cbd50*/  HMMA.16816.F32 R28, R4, R30, R36 ;  /* 0x0000001e041c723c */ /* 0x000fde0000001824 */
[----:B------:R-:W-:-:S02]  /*cbd60*/  NOP ;  /* 0x0000000000007918 */ /* 0x000fc40000000000 */
[----:B------:R-:W-:Y:S04]  /*cbd70*/  STL.64 [R1+0x9b0], R32 ;  /* 0x0009b02001007387 */ /* 0x000fe80000100a00 */
[----:B------:R-:W-:Y:S04]  /*cbd80*/  STL.64 [R1+0x9b8], R34 ;  /* 0x0009b82201007387 */ /* 0x000fe80000100a00 */
[----:B------:R0:W-:Y:S02]  /*cbd90*/  STL [R1+0x64c0], R20 ;  /* 0x0064c01401007387 */ /* 0x0001e40000100800 */
        /* <DEDUP_REMOVED lines=10> */
[----:B------:R2:W-:Y:S02]  /*cbe40*/  STL.64 [R1+0x978], R10 ;  /* 0x0009780a01007387 */ /* 0x0005e40000100a00 */
[----:B--2---:R-:W-:Y:S02]  /*cbe50*/  HMMA.16816.F32 R8, R4, R58, R44 ;  /* 0x0000003a0408723c */ /* 0x004fe4000000182c */
[----:B------:R-:W-:Y:S04]  /*cbe60*/  STL.64 [R1+0x960], R12 ;  /* 0x0009600c01007387 */ /* 0x000fe80000100a00 */
[----:B------:R-:W-:Y:S04]  /*cbe70*/  STL.64 [R1+0x968], R14 ;  /* 0x0009680e01007387 */ /* 0x000fe80000100a00 */
[----:B------:R-:W2:-:S13]  /*cbe80*/  LDL.LU R28, [R1+0x1820] ;  /* 0x00182000011c7983 */ /* 0x000e9a0000300800 */
        /* <DEDUP_REMOVED lines=12> */
[----:B------:R-:W4:Y:S01]  /*cbf50*/  LDL.LU R27, [R1+0x181c] ;  /* 0x00181c00011b7983 */ /* 0x000f220000300800 */
[----:B0-----:R-:W-:Y:S03]  /*cbf60*/  HMMA.16816.F32 R8, R4, R56, R48 ;  /* 0x000000380408723c */ /* 0x001fe60000001830 */
[----:B------:R-:W2:-:S15]  /*cbf70*/  LDL.LU R48, [R1+0x18e0] ;  /* 0x0018e00001307983 */ /* 0x000e9e0000300800 */
[----:B------:R-:W-:-:S05]  /*cbf80*/  NOP ;  /* 0x0000000000007918 */ /* 0x000fca0000000000 */
        /* <DEDUP_REMOVED lines=42> */
[----:B------:R0:W-:Y:S04]  /*cc230*/  STL.64 [R1+0x930], R20 ;  /* 0x0009301401007387 */ /* 0x0001e80000100a00 */
[----:B------:R-:W-:Y:S04]  /*cc240*/  STL.64 [R1+0x938], R22 ;  /* 0x0009381601007387 */ /* 0x000fe80000100a00 */
[----:B0-----:R-:W2:Y:S04]  /*cc250*/  LDL.LU R20, [R1+0x64c0] ;  /* 0x0064c00001147983 */ /* 0x001ea80000300800 */
        /* <DEDUP_REMOVED lines=56> */
[----:B------:R3:W-:Y:S01]  /*cc5e0*/  STL.64 [R1+0x63d8], R40 ;  /* 0x0063d82801007387 */ /* 0x0007e20000100a00 */
[C---:B------:R-:W-:Y:S06]  /*cc5f0*/  HMMA.16816.F32 R48, R4.reuse, R2, R48 ;  /* 0x000000020430723c */ /* 0x040fec0000001830 */
[----:B---3--:R-:W-:Y:S06]  /*cc600*/  HMMA.16816.F32 R40, R4, R38, R44 ;  /* 0x000000260428723c */ /* 0x008fec000000182c */
[----:B------:R-:W-:-:S15]  /*cc610*/  STL.64 [R1+0x63e8], R38 ;  /* 0x0063e82601007387 */ /* 0x000fde0000100a00 */
[----:B------:R-:W-:-:S02]  /*cc620*/  NOP ;  /* 0x0000000000007918 */ /* 0x000fc40000000000 */
[----:B------:R-:W-:Y:S04]  /*cc630*/  STL.64 [R1+0x8b0], R40 ;  /* 0x0008b02801007387 */ /* 0x000fe80000100a00 */
[----:B------:R2:W-:Y:S04]  /*cc640*/  STL.64 [R1+0x8b8], R42 ;  /* 0x0008b82a01007387 */ /* 0x0005e80000100a00 */
        /* <DEDUP_REMOVED lines=9> */
[C---:B0-----:R-:W-:Y:S02]  /*cc6e0*/  HMMA.16816.F32 R8, R4.reuse, R14, R28 ;  /* 0x0000000e0408723c */ /* 0x041fe4000000181c */
        /* <DEDUP_REMOVED lines=64> */
[----:B------:R-:W3:Y:S01]  /*ccaf0*/  LDL.64 R60, [R1+0x18] ;  /* 0x00001800013c7983 */ /* 0x000ee20000100a00 */
[----:B----4-:R-:W-:-:S15]  /*ccb00*/  HMMA.16816.F32 R20, R4, R18, R20 ;  /* 0x000000120414723c */ /* 0x010fde0000001814 */
[----:B------:R-:W-:-:S08]  /*ccb10*/  NOP ;  /* 0x0000000000007918 */ /* 0x000fd00000000000 */
[----:B------:R-:W-:Y:S04]  /*ccb20*/  STL.64 [R1+0x840], R20 ;  /* 0x0008401401007387 */ /* 0x000fe80000100a00 */
[----:B------:R0:W-:Y:S04]  /*ccb30*/  STL.64 [R1+0x848], R22 ;  /* 0x0008481601007387 */ /* 0x0001e80000100a00 */
[----:B0-----:R-:W3:Y:S04]  /*ccb40*/  LDL.LU.64 R22, [R1+0x6448] ;  /* 0x0064480001167983 */ /* 0x001ee80000300a00 */
[----:B------:R-:W2:Y:S04]  /*ccb50*/  LDL.LU.64 R20, [R1+0x6440] ;  /* 0x0064400001147983 */ /* 0x000ea80000300a00 */
[----:B------:R0:W-:Y:S04]  /*ccb60*/  STL.64 [R1+0x6348], R18 ;  /* 0x0063481201007387 */ /* 0x0001e80000100a00 */
[----:B0-----:R-:W4:Y:S04]  /*ccb70*/  LDL.LU R19, [R1+0x55d0] ;  /* 0x0055d00001137983 */ /* 0x001f280000300800 */
[----:B------:R-:W-:Y:S01]  /*ccb80*/  STL.64 [R1+0x6340], R16 ;  /* 0x0063401001007387 */ /* 0x000fe20000100a00 */
[C---:B--2---:R-:W-:Y:S06]  /*ccb90*/  HMMA.16816.F32 R56, R4.reuse, R20, R56 ;  /* 0x000000140438723c */ /* 0x044fec0000001838 */
[----:B---3--:R-:W-:-:S15]  /*ccba0*/  HMMA.16816.F32 R24, R4, R22, R24 ;  /* 0x000000160418723c */ /* 0x008fde0000001818 */
        /* <DEDUP_REMOVED lines=29> */
[----:B------:R-:W-:-:S02]  /*ccd80*/  IMAD R35, R0, 0x100, R35 ;  /* 0x0000010000237824 */ /* 0x000fc400078e0223 */
[----:B------:R-:W-:Y:S01]  /*ccd90*/  IMAD.MOV.U32 R0, RZ, RZ, R53 ;  /* 0x000000ffff007224 */ /* 0x000fe200078e0035 */
[----:B------:R-:W-:Y:S02]  /*ccda0*/  F2FP.F16.E5M2.UNPACK_B R32, R32 ;  /* 0x00000020ff20723e */ /* 0x000fe400020004ff */
[----:B------:R-:W-:Y:S02]  /*ccdb0*/  F2FP.F16.E5M2.UNPACK_B R33, R33 ;  /* 0x00000021ff21723e */ /* 0x000fe400020004ff */
[----:B------:R-:W-:Y:S02]  /*ccdc0*/  F2FP.F16.E5M2.UNPACK_B R34, R34 ;  /* 0x00000022ff22723e */ /* 0x000fe400020004ff */
[----:B------:R-:W-:Y:S01]  /*ccdd0*/  F2FP.F16.E5M2.UNPACK_B R35, R35 ;  /* 0x00000023ff23723e */ /* 0x000fe200020004ff */
        /* <DEDUP_REMOVED lines=9> */
[C---:B0-----:R-:W-:Y:S06]  /*cce70*/  HMMA.16816.F32 R8, R4.reuse, R36, R40 ;  /* 0x000000240408723c */ /* 0x041fec0000001828 */
[----:B------:R-:W-:Y:S01]  /*cce80*/  HMMA.16816.F32 R4, R4, R52, R44 ;  /* 0x000000340404723c */ /* 0x000fe2000000182c */
[----:B------:R-:W-:Y:S04]  /*cce90*/  STL [R1+0x630c], R36 ;  /* 0x00630c2401007387 */ /* 0x000fe80000100800 */
[----:B------:R-:W-:-:S12]  /*ccea0*/  STL [R1+0x6308], R37 ;  /* 0x0063082501007387 */ /* 0x000fd80000100800 */
[----:B------:R-:W-:Y:S04]  /*cceb0*/  STL.64 [R1+0xa40], R8 ;  /* 0x000a400801007387 */ /* 0x000fe80000100a00 */
[----:B------:R0:W-:Y:S04]  /*ccec0*/  STL.64 [R1+0xa48], R10 ;  /* 0x000a480a01007387 */ /* 0x0001e80000100a00 */
[----:B------:R-:W-:Y:S04]  /*cced0*/  STL [R1+0x6310], R0 ;  /* 0x0063100001007387 */ /* 0x000fe80000100800 */
        /* <DEDUP_REMOVED lines=47> */
[----:B------:R-:W4:Y:S04]  /*cd1d0*/  LDL.64 R38, [R1+0x8] ;  /* 0x0000080001267983 */ /* 0x000f280000100a00 */
[----:B------:R-:W2:Y:S04]  /*cd1e0*/  LDL.64 R60, [R1] ;  /* 0x00000000013c7983 */ /* 0x000ea80000100a00 */
        /* <DEDUP_REMOVED lines=24> */
[----:B------:R-:W-:Y:S04]  /*cd370*/  STL [R1+0x6318], R37 ;  /* 0x0063182501007387 */ /* 0x000fe80000100800 */
[----:B------:R0:W-:Y:S04]  /*cd380*/  STL [R1+0x6314], R36 ;  /* 0x0063142401007387 */ /* 0x0001e80000100800 */
[----:B0-----:R-:W3:Y:S01]  /*cd390*/  LDL.64 R36, [R1+0x10] ;  /* 0x0000100001247983 */ /* 0x001ee20000100a00 */
[C---:B----4-:R-:W-:Y:S06]  /*cd3a0*/  HMMA.16816.F32 R12, R32.reuse, R38, R12 ;  /* 0x00000026200c723c */ /* 0x050fec000000180c */
[C---:B--2---:R-:W-:Y:S06]  /*cd3b0*/  HMMA.16816.F32 R40, R32.reuse, R60, R40 ;  /* 0x0000003c2028723c */ /* 0x044fec0000001828 */
[----:B---3--:R-:W-:Y:S06]  /*cd3c0*/  HMMA.16816.F32 R20, R32, R36, R20 ;  /* 0x000000242014723c */ /* 0x008fec0000001814 */
        /* <DEDUP_REMOVED lines=10> */
[----:B0-----:R-:W3:Y:S04]  /*cd470*/  LDL.LU.64 R14, [R1+0x63f8] ;  /* 0x0063f800010e7983 */ /* 0x001ee80000300a00 */
[----:B------:R-:W3:Y:S04]  /*cd480*/  LDL.LU.64 R12, [R1+0x63f0] ;  /* 0x0063f000010c7983 */ /* 0x000ee80000300a00 */
[----:B------:R-:W4:Y:S04]  /*cd490*/  LDL.LU.64 R38, [R1+0x63e8] ;  /* 0x0063e80001267983 */ /* 0x000f280000300a00 */
[----:B------:R-:W-:Y:S04]  /*cd4a0*/  STL.64 [R1+0x790], R40 ;  /* 0x0007902801007387 */ /* 0x000fe80000100a00 */
[----:B------:R0:W-:Y:S01]  /*cd4b0*/  STL.64 [R1+0x798], R42 ;  /* 0x0007982a01007387 */ /* 0x0001e20000100a00 */
[----:B------:R-:W-:-:S03]  /*cd4c0*/  IMAD.MOV.U32 R0, RZ, RZ, R61 ;  /* 0x000000ffff007224 */ /* 0x000fc600078e003d */
        /* <DEDUP_REMOVED lines=35> */
[----:B------:R3:W-:Y:S01]  /*cd700*/  STL.64 [R1+0x6238], R52 ;  /* 0x0062383401007387 */ /* 0x0007e20000100a00 */
[----:B------:R-:W-:-:S15]  /*cd710*/  HMMA.16816.F32 R24, R32, R46, R24 ;  /* 0x0000002e2018723c */ /* 0x000fde0000001818 */
[----:B------:R-:W-:Y:S04]  /*cd720*/  STL.64 [R1+0x740], R56 ;  /* 0x0007403801007387 */ /* 0x000fe80000100a00 */
[----:B------:R-:W-:Y:S01]  /*cd730*/  STL.64 [R1+0x748], R58 ;  /* 0x0007483a01007387 */ /* 0x000fe20000100a00 */
[C---:B------:R-:W-:Y:S06]  /*cd740*/  HMMA.16816.F32 R16, R32.reuse, R42, R16 ;  /* 0x0000002a2010723c */ /* 0x040fec0000001810 */
[C---:B---3--:R-:W-:Y:S06]  /*cd750*/  HMMA.16816.F32 R52, R32.reuse, R50, R4 ;  /* 0x000000322034723c */ /* 0x048fec0000001804 */
        /* <DEDUP_REMOVED lines=80> */
[----:B------:R-:W-:Y:S01]  /*cdc60*/  STL.64 [R1+0x62e0], R38 ;  /* 0x0062e02601007387 */ /* 0x000fe20000100a00 */
[----:B--2---:R-:W-:-:S15]  /*cdc70*/  HMMA.16816.F32 R8, R32, R2, R8 ;  /* 0x000000022008723c */ /* 0x004fde0000001808 */
[----:B------:R-:W-:-:S08]  /*cdc80*/  NOP ;  /* 0x0000000000007918 */ /* 0x000fd00000000000 */
        /* <DEDUP_REMOVED lines=68> */
[----:B-1----:R-:W-:-:S15]  /*ce0d0*/  HMMA.16816.F32 R8, R32, R28, R52 ;  /* 0x0000001c2008723c */ /* 0x002fde0000001834 */
[----:B------:R-:W-:-:S08]  /*ce0e0*/  NOP ;  /* 0x0000000000007918 */ /* 0x000fd00000000000 */
        /* <DEDUP_REMOVED lines=30> */
[----:B------:R-:W2:Y:S04]  /*ce2d0*/  LDL.LU R58, [R1+0x1568] ;  /* 0x00156800013a7983 */ /* 0x000ea80000300800 */
[----:B------:R-:W2:Y:S01]  /*ce2e0*/  LDL.LU R59, [R1+0x156c] ;  /* 0x00156c00013b7983 */ /* 0x000ea20000300800 */
[----:B------:R-:W-:-:S03]  /*ce2f0*/  IMAD.MOV.U32 R47, RZ, RZ, R0 ;  /* 0x000000ffff2f7224 */ /* 0x000fc600078e0000 */
[----:B--2---:R-:W-:Y:S04]  /*ce300*/  STL.64 [R1+0x62d8], R58 ;  /* 0x0062d83a01007387 */ /* 0x004fe80000100a00 */
[----:B----4-:R-:W-:Y:S04]  /*ce310*/  STL.64 [R1+0x62d0], R56 ;  /* 0x0062d03801007387 */ /* 0x010fe80000100a00 */
[----:B------:R-:W2:Y:S04]  /*ce320*/  LDL R46, [R1] ;  /* 0x00000000012e7983 */ /* 0x000ea80000100800 */
[----:B------:R-:W4:Y:S04]  /*ce330*/  LDL.LU R0, [R1+0x631c] ;  /* 0x00631c0001007983 */ /* 0x000f280000300800 */
[----:B------:R-:W3:Y:S04]  /*ce340*/  LDL.LU R40, [R1+0x1570] ;  /* 0x0015700001287983 */ /* 0x000ee80000300800 */
[----:B------:R-:W3:Y:S04]  /*ce350*/  LDL.LU R41, [R1+0x1574] ;  /* 0x0015740001297983 */ /* 0x000ee80000300800 */
[----:B------:R-:W2:Y:S04]  /*ce360*/  LDL.LU R42, [R1+0x1578] ;  /* 0x00157800012a7983 */ /* 0x000ea80000300800 */
[----:B------:R-:W2:Y:S01]  /*ce370*/  LDL.LU R43, [R1+0x157c] ;  /* 0x00157c00012b7983 */ /* 0x000ea20000300800 */
[----:B------:R-:W-:-:S02]  /*ce380*/  IMAD.MOV.U32 R44, RZ, RZ, R37 ;  /* 0x000000ffff2c7224 */ /* 0x000fc400078e0025 */
[----:B------:R-:W-:Y:S01]  /*ce390*/  IMAD.MOV.U32 R45, RZ, RZ, R36 ;  /* 0x000000ffff2d7224 */ /* 0x000fe200078e0024 */
[----:B--2---:R-:W-:Y:S04]  /*ce3a0*/  STL.64 [R1+0x62f0], R42 ;  /* 0x0062f02a01007387 */ /* 0x004fe80000100a00 */
[----:B---3--:R-:W-:Y:S04]  /*ce3b0*/  STL.64 [R1+0x62e8], R40 ;  /* 0x0062e82801007387 */ /* 0x008fe80000100a00 */
[----:B------:R-:W2:Y:S04]  /*ce3c0*/  LDL.LU R37, [R1+0x6318] ;  /* 0x0063180001257983 */ /* 0x000ea80000300800 */
[----:B------:R-:W3:Y:S04]  /*ce3d0*/  LDL.LU R36, [R1+0x6314] ;  /* 0x0063140001247983 */ /* 0x000ee80000300800 */
[----:B------:R-:W-:Y:S04]  /*ce3e0*/  STL.64 [R1+0x6300], R46 ;  /* 0x0063002e01007387 */ /* 0x000fe80000100a00 */
[----:B------:R3:W-:Y:S04]  /*ce3f0*/  STL.64 [R1+0x62f8], R44 ;  /* 0x0062f82c01007387 */ /* 0x0007e80000100a00 */
[----:B0-----:R-:W3:Y:S04]  /*ce400*/  LDL.LU R8, [R1+0x1580] ;  /* 0x0015800001087983 */ /* 0x001ee80000300800 */
[----:B------:R-:W3:Y:S04]  /*ce410*/  LDL.LU R9, [R1+0x1584] ;  /* 0x0015840001097983 */ /* 0x000ee80000300800 */
[----:B------:R-:W3:Y:S04]  /*ce420*/  LDL.LU R10, [R1+0x1588] ;  /* 0x00158800010a7983 */ /* 0x000ee80000300800 */
[----:B------:R-:W3:Y:S04]  /*ce430*/  LDL.LU R11, [R1+0x158c] ;  /* 0x00158c00010b7983 */ /* 0x000ee80000300800 */
[----:B-1----:R-:W3:Y:S01]  /*ce440*/  LDL R18, [R1+0x10] ;  /* 0x0000100001127983 */ /* 0x002ee20000100800 */
[----:B----4-:R-:W-:-:S03]  /*ce450*/  IMAD.MOV.U32 R19, RZ, RZ, R0 ;  /* 0x000000ffff137224 */ /* 0x010fc600078e0000 */
[----:B------:R-:W4:Y:S01]  /*ce460*/  LDL.LU R0, [R1+0x6310] ;  /* 0x0063100001007983 */ /* 0x000f220000300800 */
[----:B------:R-:W-:Y:S02]  /*ce470*/  IMAD R6, R6, 0x100, R60 ;  /* 0x0000010006067824 */ /* 0x000fe400078e023c */
[----:B------:R-:W-:Y:S02]  /*ce480*/  IMAD R7, R7, 0x100, R61 ;  /* 0x0000010007077824 */ /* 0x000fe400078e023d */
[----:B--2---:R-:W-:Y:S02]  /*ce490*/  IMAD.MOV.U32 R17, RZ, RZ, R37 ;  /* 0x000000ffff117224 */ /* 0x004fe400078e0025 */
[----:B---3--:R-:W-:Y:S02]  /*ce4a0*/  IMAD.MOV.U32 R16, RZ, RZ, R36 ;  /* 0x000000ffff107224 */ /* 0x008fe400078e0024 */
[----:B------:R-:W2:Y:S04]  /*ce4b0*/  LDL.LU R36, [R1+0x630c] ;  /* 0x00630c0001247983 */ /* 0x000ea80000300800 */
[----:B------:R-:W2:Y:S04]  /*ce4c0*/  LDL.LU R37, [R1+0x6308] ;  /* 0x0063080001257983 */ /* 0x000ea80000300800 */
[----:B------:R-:W3:Y:S04]  /*ce4d0*/  LDL.LU R52, [R1+0x15a0] ;  /* 0x0015a00001347983 */ /* 0x000ee80000300800 */
[----:B------:R-:W3:Y:S04]  /*ce4e0*/  LDL.LU R53, [R1+0x15a4] ;  /* 0x0015a40001357983 */ /* 0x000ee80000300800 */
[----:B------:R-:W3:Y:S04]  /*ce4f0*/  LDL.LU R54, [R1+0x15a8] ;  /* 0x0015a80001367983 */ /* 0x000ee80000300800 */
[----:B------:R-:W3:Y:S04]  /*ce500*/  LDL.LU R55, [R1+0x15ac] ;  /* 0x0015ac0001377983 */ /* 0x000ee80000300800 */
[----:B------:R-:W3:Y:S04]  /*ce510*/  LDL R38, [R1+0x20] ;  /* 0x0000200001267983 */ /* 0x000ee80000100800 */
        /* <DEDUP_REMOVED lines=13> */
[----:B----4-:R-:W-:-:S03]  /*ce5f0*/  IMAD.MOV.U32 R39, RZ, RZ, R0 ;  /* 0x000000ffff277224 */ /* 0x010fc600078e0000 */
[----:B------:R-:W4:Y:S01]  /*ce600*/  LDL.LU R24, [R1+0x1590] ;  /* 0x0015900001187983 */ /* 0x000f220000300800 */
[----:B------:R-:W-:Y:S02]  /*ce610*/  IMAD R4, R4, 0x100, R50 ;  /* 0x0000010004047824 */ /* 0x000fe400078e0232 */
[----:B------:R-:W-:Y:S01]  /*ce620*/  IMAD R5, R5, 0x100, R51 ;  /* 0x0000010005057824 */ /* 0x000fe200078e0233 */
        /* <DEDUP_REMOVED lines=26> */
[----:B---3--:R-:W-:Y:S06]  /*ce7d0*/  HMMA.16816.F32 R32, R32, R38, R40 ;  /* 0x000000262020723c */ /* 0x008fec0000001828 */
[----:B------:R-:W-:Y:S11]  /*ce7e0*/  HMMA.16816.F32 R56, R4, R60, R56 ;  /* 0x0000003c0438723c */ /* 0x000ff60000001838 */
[----:B------:R-:W-:Y:S04]  /*ce7f0*/  STL.64 [R1+0xa20], R44 ;  /* 0x000a202c01007387 */ /* 0x000fe80000100a00 */
[----:B------:R0:W-:Y:S04]  /*ce800*/  STL.64 [R1+0xa28], R46 ;  /* 0x000a282e01007387 */ /* 0x0001e80000100a00 */
[----:B0-----:R-:W2:Y:S04]  /*ce810*/  LDL.LU.64 R46, [R1+0x6300] ;  /* 0x00630000012e7983 */ /* 0x001ea80000300a00 */
[----:B------:R-:W3:Y:S04]  /*ce820*/  LDL.LU.64 R44, [R1+0x62f8] ;  /* 0x0062f800012c7983 */ /* 0x000ee80000300a00 */
[----:B------:R-:W-:Y:S04]  /*ce830*/  STL [R1+0x61b0], R37 ;  /* 0x0061b02501007387 */ /* 0x000fe80000100800 */
[----:B------:R-:W2:Y:S04]  /*ce840*/  LDL.LU.64 R42, [R1+0x62f0] ;  /* 0x0062f000012a7983 */ /* 0x000ea80000300a00 */
[----:B------:R-:W2:Y:S04]  /*ce850*/  LDL.LU.64 R40, [R1+0x62e8] ;  /* 0x0062e80001287983 */ /* 0x000ea80000300a00 */
[----:B------:R-:W2:Y:S04]  /*ce860*/  LDL.LU.64 R38, [R1+0x62e0] ;  /* 0x0062e00001267983 */ /* 0x000ea80000300a00 */
[----:B------:R0:W-:Y:S04]  /*ce870*/  STL.64 [R1+0x600], R32 ;  /* 0x0006002001007387 */ /* 0x0001e80000100a00 */
[----:B------:R1:W-:Y:S01]  /*ce880*/  STL.64 [R1+0x608], R34 ;  /* 0x0006082201007387 */ /* 0x0003e20000100a00 */
[----:B------:R-:W-:-:S03]  /*ce890*/  IMAD.MOV.U32 R0, RZ, RZ, R61 ;  /* 0x000000ffff007224 */ /* 0x000fc600078e003d */
[----:B0-----:R-:W2:Y:S04]  /*ce8a0*/  LDL.LU R32, [R1+0x1520] ;  /* 0x0015200001207983 */ /* 0x001ea80000300800 */
[----:B------:R-:W2:Y:S04]  /*ce8b0*/  LDL.LU R33, [R1+0x1524] ;  /* 0x0015240001217983 */ /* 0x000ea80000300800 */
[----:B-1----:R-:W2:Y:S04]  /*ce8c0*/  LDL.LU R34, [R1+0x1528] ;  /* 0x0015280001227983 */ /* 0x002ea80000300800 */
[----:B------:R-:W2:Y:S04]  /*ce8d0*/  LDL.LU R35, [R1+0x152c] ;  /* 0x00152c0001237983 */ /* 0x000ea80000300800 */
[----:B------:R-:W-:Y:S04]  /*ce8e0*/  STL.64 [R1+0x5f0], R56 ;  /* 0x0005f03801007387 */ /* 0x000fe80000100a00 */
[----:B------:R0:W-:Y:S01]  /*ce8f0*/  STL.64 [R1+0x5f8], R58 ;  /* 0x0005f83a01007387 */ /* 0x0001e20000100a00 */
[----:B------:R-:W-:-:S03]  /*ce900*/  IMAD.MOV.U32 R37, RZ, RZ, R60 ;  /* 0x000000ffff257224 */ /* 0x000fc600078e003c */
[----:B0-----:R-:W2:Y:S04]  /*ce910*/  LDL.LU.64 R58, [R1+0x62d8] ;  /* 0x0062d800013a7983 */ /* 0x001ea80000300a00 */
[----:B------:R-:W2:Y:S04]  /*ce920*/  LDL.LU.64 R56, [R1+0x62d0] ;  /* 0x0062d00001387983 */ /* 0x000ea80000300a00 */
[----:B------:R-:W2:Y:S01]  /*ce930*/  LDL.LU.64 R60, [R1+0x62c8] ;  /* 0x0062c800013c7983 */ /* 0x000ea20000300a00 */
[C---:B------:R-:W-:Y:S06]  /*ce940*/  HMMA.16816.F32 R52, R4.reuse, R16, R52 ;  /* 0x000000100434723c */ /* 0x040fec0000001834 */
[----:B----4-:R-:W-:-:S15]  /*ce950*/  HMMA.16816.F32 R16, R4, R18, R24 ;  /* 0x000000120410723c */ /* 0x010fde0000001818 */
        /* <DEDUP_REMOVED lines=12> */
[----:B--2---:R-:W-:-:S15]  /*cea20*/  HMMA.16816.F32 R44, R4, R46, R40 ;  /* 0x0000002e042c723c */ /* 0x004fde0000001828 */
[----:B------:R-:W-:-:S02]  /*cea30*/  NOP ;  /* 0x0000000000007918 */ /* 0x000fc40000000000 */
[----:B------:R-:W-:Y:S01]  /*cea40*/  STL.64 [R1+0x5c0], R8 ;  /* 0x0005c00801007387 */ /* 0x000fe20000100a00 */
[C---:B------:R-:W-:Y:S03]  /*cea50*/  HMMA.16816.F32 R56, R4.reuse, R60, R56 ;  /* 0x0000003c0438723c */ /* 0x040fe60000001838 */
[----:B------:R0:W-:Y:S04]  /*cea60*/  STL.64 [R1+0x5c8], R10 ;  /* 0x0005c80a01007387 */ /* 0x0001e80000100a00 */
[----:B0-----:R-:W2:Y:S04]  /*cea70*/  LDL.LU.64 R10, [R1+0x6290] ;  /* 0x00629000010a7983 */ /* 0x001ea80000300a00 */
[----:B------:R-:W2:Y:S04]  /*cea80*/  LDL.LU.64 R8, [R1+0x6288] ;  /* 0x0062880001087983 */ /* 0x000ea80000300a00 */
[----:B------:R-:W3:Y:S04]  /*cea90*/  LDL.LU.64 R42, [R1+0x6280] ;  /* 0x00628000012a7983 */ /* 0x000ee80000300a00 */
[----:B------:R-:W2:Y:S04]  /*ceaa0*/  LDL.LU.64 R40, [R1+0x6278] ;  /* 0x0062780001287983 */ /* 0x000ea80000300a00 */
[----:B------:R-:W-:Y:S04]  /*ceab0*/  STL.64 [R1+0x5b0], R44 ;  /* 0x0005b02c01007387 */ /* 0x000fe80000100a00 */
[----:B------:R0:W-:Y:S04]  /*ceac0*/  STL.64 [R1+0x5b8], R46 ;  /* 0x0005b82e01007387 */ /* 0x0001e80000100a00 */
[----:B0-----:R-:W3:Y:S04]  /*cead0*/  LDL.LU.64 R46, [R1+0x6270] ;  /* 0x00627000012e7983 */ /* 0x001ee80000300a00 */
[----:B------:R-:W2:Y:S04]  /*ceae0*/  LDL.LU.64 R44, [R1+0x6268] ;  /* 0x00626800012c7983 */ /* 0x000ea80000300a00 */
[----:B------:R-:W-:Y:S04]  /*ceaf0*/  STL.64 [R1+0x5a0], R56 ;  /* 0x0005a03801007387 */ /* 0x000fe80000100a00 */
[----:B------:R0:W-:Y:S04]  /*ceb00*/  STL.64 [R1+0x5a8], R58 ;  /* 0x0005a83a01007387 */ /* 0x0001e80000100a00 */
[----:B0-----:R-:W4:Y:S04]  /*ceb10*/  LDL.LU.64 R58, [R1+0x6260] ;  /* 0x00626000013a7983 */ /* 0x001f280000300a00 */
[----:B------:R-:W3:Y:S01]  /*ceb20*/  LDL.LU.64 R56, [R1+0x6258] ;  /* 0x0062580001387983 */ /* 0x000ee20000300a00 */
        /* <DEDUP_REMOVED lines=23> */
[C---:B------:R-:W-:Y:S06]  /*ceca0*/  HMMA.16816.F32 R32, R4.reuse, R52, R32 ;  /* 0x000000340420723c */ /* 0x040fec0000001820 */
[----:B------:R-:W-:Y:S06]  /*cecb0*/  HMMA.16816.F32 R56, R4, R54, R56 ;  /* 0x000000360438723c */ /* 0x000fec0000001838 */
        /* <DEDUP_REMOVED lines=28> */
[----:B--2---:R2:W-:Y:S04]  /*cee80*/  STL.64 [R1+0x6208], R48 ;  /* 0x0062083001007387 */ /* 0x0045e80000100a00 */
[----:B-1----:R-:W4:Y:S04]  /*cee90*/  LDL.LU R44, [R1+0xa10] ;  /* 0x000a1000012c7983 */ /* 0x002f280000300800 */
[----:B------:R-:W4:Y:S04]  /*ceea0*/  LDL.LU R45, [R1+0xa14] ;  /* 0x000a1400012d7983 */ /* 0x000f280000300800 */
[----:B------:R-:W3:Y:S04]  /*ceeb0*/  LDL.LU R46, [R1+0xa18] ;  /* 0x000a1800012e7983 */ /* 0x000ee80000300800 */
[----:B------:R-:W3:Y:S04]  /*ceec0*/  LDL.LU R47, [R1+0xa1c] ;  /* 0x000a1c00012f7983 */ /* 0x000ee80000300800 */
[----:B---3--:R-:W-:Y:S04]  /*ceed0*/  STL.64 [R1+0x6230], R46 ;  /* 0x0062302e01007387 */ /* 0x008fe80000100a00 */
[----:B----4-:R1:W-:Y:S04]  /*ceee0*/  STL.64 [R1+0x6228], R44 ;  /* 0x0062282c01007387 */ /* 0x0103e80000100a00 */
        /* <DEDUP_REMOVED lines=153> */
[----:B0-----:R-:W-:-:S03]  /*cf880*/  IMAD.MOV.U32 R10, RZ, RZ, R37 ;  /* 0x000000ffff0a7224 */ /* 0x001fc600078e0025 */
        /* <DEDUP_REMOVED lines=19> */
[----:B------:R-:W2:Y:S04]  /*cf9c0*/  LDL.64 R8, [R1+0x20] ;  /* 0x0000200001087983 */ /* 0x000ea80000100a00 */
[----:B------:R-:W3:Y:S04]  /*cf9d0*/  LDL.LU R16, [R1+0x13f0] ;  /* 0x0013f00001107983 */ /* 0x000ee80000300800 */
[----:B------:R-:W3:Y:S04]  /*cf9e0*/  LDL.LU R17, [R1+0x13f4] ;  /* 0x0013f40001117983 */ /* 0x000ee80000300800 */
[----:B------:R-:W3:Y:S04]  /*cf9f0*/  LDL.LU R18, [R1+0x13f8] ;  /* 0x0013f80001127983 */ /* 0x000ee80000300800 */
[----:B------:R-:W3:Y:S04]  /*cfa00*/  LDL.LU R19, [R1+0x13fc] ;  /* 0x0013fc0001137983 */ /* 0x000ee80000300800 */
[----:B------:R-:W3:Y:S04]  /*cfa10*/  LDL.LU R44, [R1+0x13e0] ;  /* 0x0013e000012c7983 */ /* 0x000ee80000300800 */
[----:B------:R-:W3:Y:S04]  /*cfa20*/  LDL.LU R45, [R1+0x13e4] ;  /* 0x0013e400012d7983 */ /* 0x000ee80000300800 */
[----:B------:R-:W3:Y:S01]  /*cfa30*/  LDL.LU R46, [R1+0x13e8] ;  /* 0x0013e800012e7983 */ /* 0x000ee20000300800 */
[----:B------:R-:W-:-:S03]  /*cfa40*/  IMAD R32, R32, 0x100, R52 ;  /* 0x0000010020207824 */ /* 0x000fc600078e0234 */
        /* <DEDUP_REMOVED lines=18> */
[----:B0-----:R-:W3:Y:S01]  /*cfb70*/  LDL.LU.64 R30, [R1+0x10] ;  /* 0x00001000011e7983 */ /* 0x001ee20000300a00 */
        /* <DEDUP_REMOVED lines=16> */
[----:B------:R1:W-:Y:S01]  /*cfc80*/  STL.64 [R1+0x428], R6 ;  /* 0x0004280601007387 */ /* 0x0003e20000100a00 */
[----:B------:R-:W-:-:S02]  /*cfc90*/  F2FP.F16.E5M2.UNPACK_B R32, R32 ;  /* 0x00000020ff20723e */ /* 0x000fc400020004ff */
[----:B------:R-:W-:Y:S02]  /*cfca0*/  F2FP.F16.E5M2.UNPACK_B R33, R33 ;  /* 0x00000021ff21723e */ /* 0x000fe400020004ff */
[----:B------:R-:W-:Y:S01]  /*cfcb0*/  F2FP.F16.E5M2.UNPACK_B R34, R34 ;  /* 0x00000022ff22723e */ /* 0x000fe200020004ff */
[----:B------:R-:W-:Y:S01]  /*cfcc0*/  IMAD.MOV.U32 R11, RZ, RZ, R0 ;  /* 0x000000ffff0b7224 */ /* 0x000fe200078e0000 */
[----:B------:R-:W-:Y:S01]  /*cfcd0*/  F2FP.F16.E5M2.UNPACK_B R35, R35 ;  /* 0x00000023ff23723e */ /* 0x000fe200020004ff */
[----:B0-----:R-:W4:Y:S04]  /*cfce0*/  LDL R4, [R1] ;  /* 0x0000000001047983 */ /* 0x001f280000100800 */
[----:B-1----:R-:W2:Y:S01]  /*cfcf0*/  LDL.64 R6, [R1+0x18] ;  /* 0x0000180001067983 */ /* 0x002ea20000100a00 */
[----:B------:R-:W-:-:S03]  /*cfd00*/  IMAD.MOV.U32 R0, RZ, RZ, R9 ;  /* 0x000000ffff007224 */ /* 0x000fc600078e0009 */
[----:B------:R-:W4:Y:S01]  /*cfd10*/  LDL R5, [R1+0x4] ;  /* 0x0000040001057983 */ /* 0x000f220000100800 */
[C---:B---3--:R-:W-:Y:S06]  /*cfd20*/  HMMA.16816.F32 R8, R32.reuse, R10, R16 ;  /* 0x0000000a2008723c */ /* 0x048fec0000001810 */
[C---:B------:R-:W-:Y:S01]  /*cfd30*/  HMMA.16816.F32 R48, R32.reuse, R30, R48 ;  /* 0x0000001e2030723c */ /* 0x040fe20000001830 */
[----:B------:R-:W-:Y:S04]  /*cfd40*/  STL [R1+0x60b0], R0 ;  /* 0x0060b00001007387 */ /* 0x000fe80000100800 */
[----:B------:R-:W3:Y:S04]  /*cfd50*/  LDL.LU.64 R18, [R1+0x6188] ;  /* 0x0061880001127983 */ /* 0x000ee80000300a00 */
[----:B------:R-:W3:Y:S08]  /*cfd60*/  LDL.LU.64 R16, [R1+0x6180] ;  /* 0x0061800001107983 */ /* 0x000ef00000300a00 */
[----:B------:R-:W-:Y:S04]  /*cfd70*/  STL.64 [R1+0x410], R8 ;  /* 0x0004100801007387 */ /* 0x000fe80000100a00 */
[----:B------:R0:W-:Y:S04]  /*cfd80*/  STL.64 [R1+0x418], R10 ;  /* 0x0004180a01007387 */ /* 0x0001e80000100a00 */
[----:B0-----:R-:W3:Y:S04]  /*cfd90*/  LDL.LU.64 R10, [R1+0x6178] ;  /* 0x00617800010a7983 */ /* 0x001ee80000300a00 */
[----:B------:R-:W3:Y:S01]  /*cfda0*/  LDL.LU.64 R8, [R1+0x6170] ;  /* 0x0061700001087983 */ /* 0x000ee20000300a00 */
[----:B--2---:R-:W-:Y:S06]  /*cfdb0*/  HMMA.16816.F32 R44, R32, R6, R44 ;  /* 0x00000006202c723c */ /* 0x004fec000000182c */
[----:B------:R-:W-:-:S02]  /*cfdc0*/  IMAD.MOV.U32 R0, RZ, RZ, R7 ;  /* 0x000000ffff007224 */ /* 0x000fc400078e0007 */
[----:B------:R-:W-:Y:S02]  /*cfdd0*/  IMAD.MOV.U32 R7, RZ, RZ, R30 ;  /* 0x000000ffff077224 */ /* 0x000fe400078e001e */
[----:B------:R-:W-:-:S13]  /*cfde0*/  IMAD.MOV.U32 R6, RZ, RZ, R31 ;  /* 0x000000ffff067224 */ /* 0x000fda00078e001f */
        /* <DEDUP_REMOVED lines=8> */
[----:B------:R0:W-:Y:S04]  /*cfe70*/  STL.64 [R1+0x6118], R6 ;  /* 0x0061180601007387 */ /* 0x0001e80000100a00 */
[----:B0-----:R-:W4:Y:S02]  /*cfe80*/  LDL.LU.64 R6, [R1+0x8] ;  /* 0x0000080001067983 */ /* 0x001f240000300a00 */
[----:B----4-:R-:W-:Y:S06]  /*cfe90*/  HMMA.16816.F32 R52, R32, R6, R52 ;  /* 0x000000062034723c */ /* 0x010fec0000001834 */
[----:B------:R-:W-:-:S02]  /*cfea0*/  IMAD.MOV.U32 R31, RZ, RZ, R6 ;  /* 0x000000ffff1f7224 */ /* 0x000fc400078e0006 */
[----:B------:R-:W-:Y:S02]  /*cfeb0*/  IMAD.MOV.U32 R30, RZ, RZ, R7 ;  /* 0x000000ffff1e7224 */ /* 0x000fe400078e0007 */
[----:B------:R-:W-:-:S13]  /*cfec0*/  HMMA.16816.F32 R4, R32, R4, R56 ;  /* 0x000000042004723c */ /* 0x000fda0000001838 */
[----:B------:R-:W-:Y:S04]  /*cfed0*/  STL.64 [R1+0x3e0], R52 ;  /* 0x0003e03401007387 */ /* 0x000fe80000100a00 */
[----:B------:R0:W-:Y:S04]  /*cfee0*/  STL.64 [R1+0x3e8], R54 ;  /* 0x0003e83601007387 */ /* 0x0001e80000100a00 */
[----:B0-----:R-:W4:Y:S04]  /*cfef0*/  LDL.LU.64 R54, [R1+0x6148] ;  /* 0x0061480001367983 */ /* 0x001f280000300a00 */
[----:B------:R-:W2:Y:S04]  /*cff00*/  LDL.LU.64 R52, [R1+0x6140] ;  /* 0x0061400001347983 */ /* 0x000ea80000300a00 */
[----:B------:R-:W4:Y:S04]  /*cff10*/  LDL.LU.64 R58, [R1+0x6138] ;  /* 0x00613800013a7983 */ /* 0x000f280000300a00 */
[----:B------:R-:W2:Y:S01]  /*cff20*/  LDL.LU.64 R56, [R1+0x6130] ;  /* 0x0061300001387983 */ /* 0x000ea20000300a00 */
[----:B------:R-:W-:Y:S03]  /*cff30*/  HMMA.16816.F32 R36, R32, R60, R36 ;  /* 0x0000003c2024723c */ /* 0x000fe60000001824 */
[----:B------:R-:W-:Y:S04]  /*cff40*/  STL.64 [R1+0x3d0], R4 ;  /* 0x0003d00401007387 */ /* 0x000fe80000100a00 */
[----:B------:R2:W-:-:S15]  /*cff50*/  STL.64 [R1+0x3d8], R6 ;  /* 0x0003d80601007387 */ /* 0x0005de0000100a00 */
[----:B------:R-:W-:-:S01]  /*cff60*/  NOP ;  /* 0x0000000000007918 */ /* 0x000fc20000000000 */
[----:B------:R-:W-:Y:S04]  /*cff70*/  STL.64 [R1+0x3c0], R36 ;  /* 0x0003c02401007387 */ /* 0x000fe80000100a00 */
[----:B------:R-:W-:Y:S01]  /*cff80*/  STL.64 [R1+0x3c8], R38 ;  /* 0x0003c82601007387 */ /* 0x000fe20000100a00 */
[C---:B---3--:R-:W-:Y:S06]  /*cff90*/  HMMA.16816.F32 R8, R32.reuse, R50, R8 ;  /* 0x000000322008723c */ /* 0x048fec0000001808 */
[C---:B----4-:R-:W-:Y:S06]  /*cffa0*/  HMMA.16816.F32 R24, R32.reuse, R58, R24 ;  /* 0x0000003a2018723c */ /* 0x050fec0000001818 */
[C---:B--2---:R-:W-:Y:S01]  /*cffb0*/  HMMA.16816.F32 R4, R32.reuse, R56, R20 ;  /* 0x000000382004723c */ /* 0x044fe20000001814 */
[----:B------:R-:W-:Y:S05]  /*cffc0*/  STL.64 [R1+0x6028], R58 ;  /* 0x0060283a01007387 */ /* 0x000fea0000100a00 */
[C---:B------:R-:W-:Y:S11]  /*cffd0*/  HMMA.16816.F32 R16, R32.reuse, R54, R16 ;  /* 0x000000362010723c */ /* 0x040ff60000001810 */
        /* <DEDUP_REMOVED lines=167> */
[----:B------:R-:W2:Y:S04]  /*d0a50*/  LDL.LU R4, [R1+0x562c] ;  /* 0x00562c0001047983 */ /* 0x000ea80000300800 */
[----:B------:R0:W-:Y:S04]  /*d0a60*/  STL.64 [R1+0x260], R8 ;  /* 0x0002600801007387 */ /* 0x0001e80000100a00 */
[----:B------:R1:W-:Y:S04]  /*d0a70*/  STL.64 [R1+0x268], R10 ;  /* 0x0002680a01007387 */ /* 0x0003e80000100a00 */
        /* <DEDUP_REMOVED lines=22> */
[----:B----4-:R-:W-:Y:S07]  /*d0be0*/  HMMA.16816.F32 R8, R32, R28, R56 ;  /* 0x0000001c2008723c */ /* 0x010fee0000001838 */
[----:B------:R-:W-:-:S02]  /*d0bf0*/  IMAD.MOV.U32 R59, RZ, RZ, R30 ;  /* 0x000000ffff3b7224 */ /* 0x000fc400078e001e */
[----:B------:R-:W-:Y:S02]  /*d0c00*/  IMAD.MOV.U32 R57, RZ, RZ, R6 ;  /* 0x000000ffff397224 */ /* 0x000fe400078e0006 */
[----:B------:R-:W-:Y:S02]  /*d0c10*/  IMAD.MOV.U32 R58, RZ, RZ, R31 ;  /* 0x000000ffff3a7224 */ /* 0x000fe400078e001f */
[----:B------:R-:W-:Y:S01]  /*d0c20*/  IMAD.MOV.U32 R56, RZ, RZ, R7 ;  /* 0x000000ffff387224 */ /* 0x000fe200078e0007 */
[----:B---3--:R-:W-:Y:S04]  /*d0c30*/  STL.64 [R1+0x6088], R22 ;  /* 0x0060881601007387 */ /* 0x008fe80000100a00 */
[----:B--2---:R-:W-:Y:S04]  /*d0c40*/  STL.64 [R1+0x6080], R20 ;  /* 0x0060801401007387 */ /* 0x004fe80000100a00 */
[----:B------:R-:W2:Y:S04]  /*d0c50*/  LDL.LU R16, [R1+0x11b0] ;  /* 0x0011b00001107983 */ /* 0x000ea80000300800 */
[----:B------:R-:W2:Y:S04]  /*d0c60*/  LDL.LU R17, [R1+0x11b4] ;  /* 0x0011b40001117983 */ /* 0x000ea80000300800 */
[----:B------:R-:W2:Y:S04]  /*d0c70*/  LDL.LU R18, [R1+0x11b8] ;  /* 0x0011b80001127983 */ /* 0x000ea80000300800 */
[----:B------:R-:W2:Y:S04]  /*d0c80*/  LDL.LU R19, [R1+0x11bc] ;  /* 0x0011bc0001137983 */ /* 0x000ea80000300800 */
[----:B------:R-:W-:Y:S04]  /*d0c90*/  STL.64 [R1+0x5f68], R26 ;  /* 0x005f681a01007387 */ /* 0x000fe80000100a00 */
[----:B------:R0:W-:Y:S04]  /*d0ca0*/  STL.64 [R1+0x5f60], R24 ;  /* 0x005f601801007387 */ /* 0x0001e80000100a00 */
[----:B0-----:R-:W3:Y:S04]  /*d0cb0*/  LDL.LU R24, [R1+0x11d0] ;  /* 0x0011d00001187983 */ /* 0x001ee80000300800 */
[----:B------:R-:W3:Y:S04]  /*d0cc0*/  LDL.LU R25, [R1+0x11d4] ;  /* 0x0011d40001197983 */ /* 0x000ee80000300800 */
[----:B------:R-:W3:Y:S04]  /*d0cd0*/  LDL.LU R26, [R1+0x11d8] ;  /* 0x0011d800011a7983 */ /* 0x000ee80000300800 */
[----:B------:R-:W3:Y:S04]  /*d0ce0*/  LDL.LU R27, [R1+0x11dc] ;  /* 0x0011dc00011b7983 */ /* 0x000ee80000300800 */
[----:B------:R0:W-:Y:S04]  /*d0cf0*/  STL.64 [R1+0x250], R8 ;  /* 0x0002500801007387 */ /* 0x0001e80000100a00 */
[----:B------:R1:W-:Y:S04]  /*d0d00*/  STL.64 [R1+0x258], R10 ;  /* 0x0002580a01007387 */ /* 0x0003e80000100a00 */
[----:B------:R-:W4:Y:S04]  /*d0d10*/  LDL.LU R30, [R1+0x5640] ;  /* 0x00564000011e7983 */ /* 0x000f280000300800 */
[----:B------:R-:W4:Y:S04]  /*d0d20*/  LDL.LU R6, [R1+0x563c] ;  /* 0x00563c0001067983 */ /* 0x000f280000300800 */
        /* <DEDUP_REMOVED lines=35> */
[----:B------:R-:W3:Y:S04]  /*d0f60*/  LDL.LU R54, [R1+0x1208] ;  /* 0x0012080001367983 */ /* 0x000ee80000300800 */
[----:B------:R-:W3:Y:S01]  /*d0f70*/  LDL.LU R55, [R1+0x120c] ;  /* 0x00120c0001377983 */ /* 0x000ee20000300800 */
[----:B----4-:R-:W-:-:S03]  /*d0f80*/  IMAD R6, R6, 0x100, R30 ;  /* 0x0000010006067824 */ /* 0x010fc600078e021e */
[----:B------:R-:W3:Y:S01]  /*d0f90*/  LDL.LU R30, [R1+0x60ac] ;  /* 0x0060ac00011e7983 */ /* 0x000ee20000300800 */
[----:B--2---:R-:W-:-:S03]  /*d0fa0*/  IMAD R7, R7, 0x100, R31 ;  /* 0x0000010007077824 */ /* 0x004fc600078e021f */
[----:B------:R-:W3:Y:S02]  /*d0fb0*/  LDL.LU R31, [R1+0x60a8] ;  /* 0x0060a800011f7983 */ /* 0x000ee40000300800 */
        /* <DEDUP_REMOVED lines=20> */
[----:B--2---:R0:W-:Y:S04]  /*d1100*/  STL.64 [R1+0x5fe0], R38 ;  /* 0x005fe02601007387 */ /* 0x0041e80000100a00 */
[----:B0-----:R-:W2:Y:S04]  /*d1110*/  LDL.LU R38, [R1] ;  /* 0x0000000001267983 */ /* 0x001ea80000300800 */
[----:B------:R-:W2:Y:S04]  /*d1120*/  LDL.LU R39, [R1+0x4] ;  /* 0x0000040001277983 */ /* 0x000ea80000300800 */
[----:B------:R0:W-:Y:S04]  /*d1130*/  STL.64 [R1+0x5fd8], R36 ;  /* 0x005fd82401007387 */ /* 0x0001e80000100a00 */
[----:B0-----:R-:W4:Y:S01]  /*d1140*/  LDL R36, [R1+0x20] ;  /* 0x0000200001247983 */ /* 0x001f220000100800 */
[----:B------:R-:W-:Y:S01]  /*d1150*/  IMAD.MOV.U32 R37, RZ, RZ, R0 ;  /* 0x000000ffff257224 */ /* 0x000fe200078e0000 */
[----:B------:R-:W-:-:S02]  /*d1160*/  F2FP.F16.E5M2.UNPACK_B R4, R4 ;  /* 0x00000004ff04723e */ /* 0x000fc400020004ff */
[----:B------:R-:W-:Y:S02]  /*d1170*/  F2FP.F16.E5M2.UNPACK_B R5, R5 ;  /* 0x00000005ff05723e */ /* 0x000fe400020004ff */
[----:B------:R-:W-:Y:S02]  /*d1180*/  F2FP.F16.E5M2.UNPACK_B R6, R6 ;  /* 0x00000006ff06723e */ /* 0x000fe400020004ff */
[----:B------:R-:W-:Y:S01]  /*d1190*/  F2FP.F16.E5M2.UNPACK_B R7, R7 ;  /* 0x00000007ff07723e */ /* 0x000fe200020004ff */
[----:B------:R-:W3:Y:S06]  /*d11a0*/  LDL.LU R0, [R1+0x6090] ;  /* 0x0060900001007983 */ /* 0x000eec0000300800 */
[C---:B------:R-:W-:Y:S06]  /*d11b0*/  HMMA.16816.F32 R12, R4.reuse, R44, R12 ;  /* 0x0000002c040c723c */ /* 0x040fec000000180c */
[C---:B------:R-:W-:Y:S06]  /*d11c0*/  HMMA.16816.F32 R44, R4.reuse, R46, R8 ;  /* 0x0000002e042c723c */ /* 0x040fec0000001808 */
[C---:B------:R-:W-:Y:S06]  /*d11d0*/  HMMA.16816.F32 R48, R4.reuse, R56, R48 ;  /* 0x000000380430723c */ /* 0x040fec0000001830 */
[----:B------:R-:W-:Y:S06]  /*d11e0*/  HMMA.16816.F32 R56, R4, R58, R52 ;  /* 0x0000003a0438723c */ /* 0x000fec0000001834 */
[----:B----4-:R-:W-:Y:S01]  /*d11f0*/  HMMA.16816.F32 R32, R32, R36, R20 ;  /* 0x000000242020723c */ /* 0x010fe20000001814 */
[----:B------:R-:W4:Y:S04]  /*d1200*/  LDL.LU.64 R22, [R1+0x6088] ;  /* 0x0060880001167983 */ /* 0x000f280000300a00 */
[----:B------:R-:W4:-:S15]  /*d1210*/  LDL.LU.64 R20, [R1+0x6080] ;  /* 0x0060800001147983 */ /* 0x000f1e0000300a00 */
[----:B------:R-:W-:-:S03]  /*d1220*/  NOP ;  /* 0x0000000000007918 */ /* 0x000fc60000000000 */
        /* <DEDUP_REMOVED lines=25> */
[----:B------:R-:W4:Y:S01]  /*d13c0*/  LDL.LU.64 R56, [R1+0x6020] ;  /* 0x0060200001387983 */ /* 0x000f220000300a00 */
[C---:B------:R-:W-:Y:S06]  /*d13d0*/  HMMA.16816.F32 R28, R4.reuse, R60, R28 ;  /* 0x0000003c041c723c */ /* 0x040fec000000181c */
[----:B--2---:R-:W-:-:S15]  /*d13e0*/  HMMA.16816.F32 R32, R4, R38, R32 ;  /* 0x000000260420723c */ /* 0x004fde0000001820 */
[----:B------:R-:W-:-:S08]  /*d13f0*/  NOP ;  /* 0x0000000000007918 */ /* 0x000fd00000000000 */
[----:B------:R0:W-:Y:S04]  /*d1400*/  STL.64 [R1+0x1f0], R32 ;  /* 0x0001f02001007387 */ /* 0x0001e80000100a00 */
[----:B------:R1:W-:Y:S04]  /*d1410*/  STL.64 [R1+0x1f8], R34 ;  /* 0x0001f82201007387 */ /* 0x0003e80000100a00 */
[----:B------:R-:W-:Y:S04]  /*d1420*/  STL.64 [R1+0x1e0], R28 ;  /* 0x0001e01c01007387 */ /* 0x000fe80000100a00 */
[----:B------:R-:W-:Y:S01]  /*d1430*/  STL.64 [R1+0x1e8], R30 ;  /* 0x0001e81e01007387 */ /* 0x000fe20000100a00 */
[C---:B---3--:R-:W-:Y:S06]  /*d1440*/  HMMA.16816.F32 R16, R4.reuse, R54, R16 ;  /* 0x000000360410723c */ /* 0x048fec0000001810 */
[C---:B----4-:R-:W-:Y:S06]  /*d1450*/  HMMA.16816.F32 R12, R4.reuse, R52, R12 ;  /* 0x00000034040c723c */ /* 0x050fec000000180c */
[C---:B------:R-:W-:Y:S06]  /*d1460*/  HMMA.16816.F32 R8, R4.reuse, R50, R8 ;  /* 0x000000320408723c */ /* 0x040fec0000001808 */
[C---:B------:R-:W-:Y:S06]  /*d1470*/  HMMA.16816.F32 R24, R4.reuse, R58, R24 ;  /* 0x0000003a0418723c */ /* 0x040fec0000001818 */
        /* <DEDUP_REMOVED lines=11> */
[----:B------:R-:W-:Y:S04]  /*d1530*/  STL.64 [R1+0x190], R8 ;  /* 0x0001900801007387 */ /* 0x000fe80000100a00 */
[----:B------:R3:W-:Y:S04]  /*d1540*/  STL.64 [R1+0x198], R10 ;  /* 0x0001980a01007387 */ /* 0x0007e80000100a00 */
[----:B------:R-:W2:Y:S04]  /*d1550*/  LDL.LU R53, [R1+0x1024] ;  /* 0x0010240001357983 */ /* 0x000ea80000300800 */
[----:B------:R-:W4:Y:S04]  /*d1560*/  LDL.LU R54, [R1+0x1028] ;  /* 0x0010280001367983 */ /* 0x000f280000300800 */
[----:B------:R-:W4:Y:S04]  /*d1570*/  LDL.LU R55, [R1+0x102c] ;  /* 0x00102c0001377983 */ /* 0x000f280000300800 */
[----:B----4-:R-:W-:Y:S04]  /*d1580*/  STL.64 [R1+0x5fa8], R54 ;  /* 0x005fa83601007387 */ /* 0x010fe80000100a00 */
[----:B--2---:R2:W-:Y:S04]  /*d1590*/  STL.64 [R1+0x5fa0], R52 ;  /* 0x005fa03401007387 */ /* 0x0045e80000100a00 */
[----:B------:R-:W4:Y:S04]  /*d15a0*/  LDL.LU R56, [R1+0x5650] ;  /* 0x0056500001387983 */ /* 0x000f280000300800 */
[----:B0-----:R-:W2:Y:S04]  /*d15b0*/  LDL.LU R32, [R1+0x564c] ;  /* 0x00564c0001207983 */ /* 0x001ea80000300800 */
[----:B------:R-:W4:Y:S04]  /*d15c0*/  LDL.LU R57, [R1+0x5658] ;  /* 0x0056580001397983 */ /* 0x000f280000300800 */
[----:B------:R-:W2:Y:S04]  /*d15d0*/  LDL.LU R33, [R1+0x5654] ;  /* 0x0056540001217983 */ /* 0x000ea80000300800 */
[----:B------:R-:W4:Y:S04]  /*d15e0*/  LDL.LU R58, [R1+0x5660] ;  /* 0x00566000013a7983 */ /* 0x000f280000300800 */
[----:B-1----:R-:W2:Y:S04]  /*d15f0*/  LDL.LU R34, [R1+0x565c] ;  /* 0x00565c0001227983 */ /* 0x002ea80000300800 */
[----:B------:R-:W4:Y:S01]  /*d1600*/  LDL.LU R59, [R1+0x5668] ;  /* 0x00566800013b7983 */ /* 0x000f220000300800 */
[----:B---3--:R-:W-:Y:S03]  /*d1610*/  HMMA.16816.F32 R8, R4, R48, R40 ;  /* 0x000000300408723c */ /* 0x008fe60000001828 */
[----:B----4-:R-:W-:Y:S04]  /*d1620*/  STL.64 [R1+0x5fc8], R58 ;  /* 0x005fc83a01007387 */ /* 0x010fe80000100a00 */
[----:B------:R-:W-:Y:S04]  /*d1630*/  STL.64 [R1+0x5fc0], R56 ;  /* 0x005fc03801007387 */ /* 0x000fe80000100a00 */
[----:B------:R-:W2:Y:S04]  /*d1640*/  LDL.LU R35, [R1+0x5664] ;  /* 0x0056640001237983 */ /* 0x000ea80000300800 */
[----:B--2---:R-:W-:Y:S04]  /*d1650*/  STL.64 [R1+0x5ff0], R34 ;  /* 0x005ff02201007387 */ /* 0x004fe80000100a00 */
[----:B------:R-:W-:Y:S04]  /*d1660*/  STL.64 [R1+0x5fe8], R32 ;  /* 0x005fe82001007387 */ /* 0x000fe80000100a00 */
[----:B------:R-:W2:Y:S04]  /*d1670*/  LDL.LU R20, [R1+0x10c0] ;  /* 0x0010c00001147983 */ /* 0x000ea80000300800 */
        /* <DEDUP_REMOVED lines=56> */
[C---:B--2---:R-:W-:Y:S06]  /*d1a00*/  HMMA.16816.F32 R20, R4.reuse, R46, R20 ;  /* 0x0000002e0414723c */ /* 0x044fec0000001814 */
[----:B---3--:R-:W-:-:S15]  /*d1a10*/  HMMA.16816.F32 R44, R4, R44, R40 ;  /* 0x0000002c042c723c */ /* 0x008fde0000001828 */
[----:B------:R-:W-:-:S02]  /*d1a20*/  NOP ;  /* 0x0000000000007918 */ /* 0x000fc40000000000 */
[----:B------:R-:W-:Y:S04]  /*d1a30*/  STL.64 [R1+0x170], R20 ;  /* 0x0001701401007387 */ /* 0x000fe80000100a00 */
[----:B------:R0:W-:Y:S04]  /*d1a40*/  STL.64 [R1+0x178], R22 ;  /* 0x0001781601007387 */ /* 0x0001e80000100a00 */
[----:B0-----:R-:W2:Y:S04]  /*d1a50*/  LDL.LU.64 R22, [R1+0x6010] ;  /* 0x0060100001167983 */ /* 0x001ea80000300a00 */
[----:B------:R-:W2:Y:S04]  /*d1a60*/  LDL.LU.64 R20, [R1+0x6008] ;  /* 0x0060080001147983 */ /* 0x000ea80000300a00 */
[----:B------:R-:W3:Y:S04]  /*d1a70*/  LDL.LU R60, [R1+0x1a68] ;  /* 0x001a6800013c7983 */ /* 0x000ee80000300800 */
[----:B------:R-:W3:Y:S04]  /*d1a80*/  LDL.LU R61, [R1+0x1a6c] ;  /* 0x001a6c00013d7983 */ /* 0x000ee80000300800 */
        /* <DEDUP_REMOVED lines=15> */
[----:B------:R-:W3:Y:S01]  /*d1b80*/  LDL.LU.64 R38, [R1+0x5fe0] ;  /* 0x005fe00001267983 */ /* 0x000ee20000300a00 */
[----:B------:R-:W-:Y:S03]  /*d1b90*/  HMMA.16816.F32 R8, R4, R2, R8 ;  /* 0x000000020408723c */ /* 0x000fe60000001808 */
[----:B------:R-:W4:Y:S04]  /*d1ba0*/  LDL.LU.64 R36, [R1+0x5fd8] ;  /* 0x005fd80001247983 */ /* 0x000f280000300a00 */
[----:B------:R0:W-:Y:S04]  /*d1bb0*/  STL.64 [R1+0x140], R40 ;  /* 0x0001402801007387 */ /* 0x0001e80000100a00 */
[----:B------:R1:W-:Y:S04]  /*d1bc0*/  STL.64 [R1+0x148], R42 ;  /* 0x0001482a01007387 */ /* 0x0003e80000100a00 */
[----:B0-----:R-:W4:Y:S04]  /*d1bd0*/  LDL.LU R40, [R1+0x1090] ;  /* 0x0010900001287983 */ /* 0x001f280000300800 */
[----:B------:R-:W4:Y:S04]  /*d1be0*/  LDL.LU R41, [R1+0x1094] ;  /* 0x0010940001297983 */ /* 0x000f280000300800 */
[----:B-1----:R-:W4:Y:S01]  /*d1bf0*/  LDL.LU R42, [R1+0x1098] ;  /* 0x00109800012a7983 */ /* 0x002f220000300800 */
[----:B------:R-:W-:-:S03]  /*d1c00*/  IMAD.MOV.U32 R43, RZ, RZ, R0 ;  /* 0x000000ffff2b7224 */ /* 0x000fc600078e0000 */
[----:B------:R-:W2:Y:S01]  /*d1c10*/  LDL.LU R0, [R1+0x5fd0] ;  /* 0x005fd00001007983 */ /* 0x000ea20000300800 */
        /* <DEDUP_REMOVED lines=38> */
[----:B-1----:R-:W4:Y:S01]  /*d1e80*/  LDL.LU R14, [R1+0x10b8] ;  /* 0x0010b800010e7983 */ /* 0x002f220000300800 */
        /* <DEDUP_REMOVED lines=8> */
[----:B------:R-:W2:Y:S01]  /*d1f10*/  LDL.LU.64 R20, [R1+0x5f50] ;  /* 0x005f500001147983 */ /* 0x000ea20000300a00 */
[----:B------:R-:W-:-:S03]  /*d1f20*/  IMAD.MOV.U32 R15, RZ, RZ, R0 ;  /* 0x000000ffff0f7224 */ /* 0x000fc600078e0000 */
[----:B------:R-:W-:Y:S04]  /*d1f30*/  STL.64 [R1+0xc0], R16 ;  /* 0x0000c01001007387 */ /* 0x000fe80000100a00 */
[----:B------:R-:W-:Y:S01]  /*d1f40*/  STL.64 [R1+0xc8], R18 ;  /* 0x0000c81201007387 */ /* 0x000fe20000100a00 */
[----:B------:R-:W-:Y:S02]  /*d1f50*/  IMAD R34, R34, 0x100, R58 ;  /* 0x0000010022227824 */ /* 0x000fe400078e023a */
[----:B------:R-:W-:Y:S02]  /*d1f60*/  IMAD R35, R35, 0x100, R59 ;  /* 0x0000010023237824 */ /* 0x000fe400078e023b */
[----:B------:R-:W-:Y:S02]  /*d1f70*/  IMAD R32, R32, 0x100, R56 ;  /* 0x0000010020207824 */ /* 0x000fe400078e0238 */
[----:B------:R-:W-:Y:S01]  /*d1f80*/  IMAD R33, R33, 0x100, R57 ;  /* 0x0000010021217824 */ /* 0x000fe200078e0239 */
[C---:B----4-:R-:W-:Y:S06]  /*d1f90*/  HMMA.16816.F32 R8, R4.reuse, R22, R8 ;  /* 0x000000160408723c */ /* 0x050fec0000001808 */
[----:B--2---:R-:W-:-:S15]  /*d1fa0*/  HMMA.16816.F32 R12, R4, R20, R12 ;  /* 0x00000014040c723c */ /* 0x004fde000000180c */
[----:B------:R-:W-:-:S02]  /*d1fb0*/  NOP ;  /* 0x0000000000007918 */ /* 0x000fc40000000000 */
[----:B------:R-:W-:Y:S06]  /*d1fc0*/  STL.64 [R1+0xa0], R8 ;  /* 0x0000a00801007387 */ /* 0x000fec0000100a00 */
[----:B------:R-:W-:Y:S04]  /*d1fd0*/  STL.64 [R1+0xb0], R12 ;  /* 0x0000b00c01007387 */ /* 0x000fe80000100a00 */
[----:B------:R-:W-:Y:S04]  /*d1fe0*/  STL.64 [R1+0xb8], R14 ;  /* 0x0000b80e01007387 */ /* 0x000fe80000100a00 */
[----:B------:R0:W-:Y:S01]  /*d1ff0*/  STL [R1+0xa8], R10 ;  /* 0x0000a80a01007387 */ /* 0x0001e20000100800 */
[----:B------:R-:W-:-:S02]  /*d2000*/  IMAD.MOV.U32 R0, RZ, RZ, R11 ;  /* 0x000000ffff007224 */ /* 0x000fc400078e000b */
[C---:B0-----:R-:W-:Y:S06]  /*d2010*/  HMMA.16816.F32 R8, R4.reuse, R26, R44 ;  /* 0x0000001a0408723c */ /* 0x041fec000000182c */
[----:B---3--:R-:W-:Y:S01]  /*d2020*/  HMMA.16816.F32 R12, R4, R24, R40 ;  /* 0x00000018040c723c */ /* 0x008fe20000001828 */
[----:B------:R0:W-:-:S15]  /*d2030*/  STL [R1+0x5798], R0 ;  /* 0x0057980001007387 */ /* 0x0001de0000100800 */
[----:B------:R-:W-:-:S01]  /*d2040*/  NOP ;  /* 0x0000000000007918 */ /* 0x000fc20000000000 */
[----:B------:R-:W-:Y:S06]  /*d2050*/  STL.64 [R1+0x80], R8 ;  /* 0x0000800801007387 */ /* 0x000fec0000100a00 */
[----:B------:R-:W-:Y:S04]  /*d2060*/  STL.64 [R1+0x90], R12 ;  /* 0x0000900c01007387 */ /* 0x000fe80000100a00 */
[----:B------:R-:W-:Y:S04]  /*d2070*/  STL.64 [R1+0x98], R14 ;  /* 0x0000980e01007387 */ /* 0x000fe80000100a00 */
[----:B------:R1:W-:Y:S01]  /*d2080*/  STL [R1+0x88], R10 ;  /* 0x0000880a01007387 */ /* 0x0003e20000100800 */
[----:B0-----:R-:W-:-:S02]  /*d2090*/  IMAD.MOV.U32 R0, RZ, RZ, R11 ;  /* 0x000000ffff007224 */ /* 0x001fc400078e000b */
[C---:B-1----:R-:W-:Y:S06]  /*d20a0*/  HMMA.16816.F32 R8, R4.reuse, R30, R52 ;  /* 0x0000001e0408723c */ /* 0x042fec0000001834 */
[----:B------:R-:W-:Y:S01]  /*d20b0*/  HMMA.16816.F32 R12, R4, R28, R48 ;  /* 0x0000001c040c723c */ /* 0x000fe20000001830 */
[----:B------:R0:W-:Y:S01]  /*d20c0*/  STL [R1+0x57f8], R0 ;  /* 0x0057f80001007387 */ /* 0x0001e20000100800 */
[----:B------:R-:W-:Y:S02]  /*d20d0*/  F2FP.F16.E5M2.UNPACK_B R20, R60.H1 ;  /* 0x0000003cff14723e */ /* 0x000fe400030004ff */
[----:B------:R-:W-:-:S14]  /*d20e0*/  F2FP.F16.E5M2.UNPACK_B R21, R61.H1 ;  /* 0x0000003dff15723e */ /* 0x000fdc00030004ff */
[----:B0-----:R-:W-:-:S05]  /*d20f0*/  IMAD.MOV.U32 R0, RZ, RZ, R11 ;  /* 0x000000ffff007224 */ /* 0x001fca00078e000b */
[----:B------:R-:W-:Y:S04]  /*d2100*/  STL.64 [R1+0x70], R12 ;  /* 0x0000700c01007387 */ /* 0x000fe80000100a00 */
[----:B------:R-:W-:Y:S04]  /*d2110*/  STL.64 [R1+0x78], R14 ;  /* 0x0000780e01007387 */ /* 0x000fe80000100a00 */
[----:B------:R0:W-:Y:S04]  /*d2120*/  STL.64 [R1+0x60], R8 ;  /* 0x0000600801007387 */ /* 0x0001e80000100a00 */
[----:B------:R1:W-:Y:S04]  /*d2130*/  STL [R1+0x68], R10 ;  /* 0x0000680a01007387 */ /* 0x0003e80000100800 */
[----:B------:R-:W-:Y:S04]  /*d2140*/  STL [R1+0x5820], R0 ;  /* 0x0058200001007387 */ /* 0x000fe80000100800 */
[----:B------:R-:W-:Y:S04]  /*d2150*/  STL.64 [R1+0x5f48], R34 ;  /* 0x005f482201007387 */ /* 0x000fe80000100a00 */
[----:B------:R2:W-:Y:S04]  /*d2160*/  STL.64 [R1+0x5f40], R32 ;  /* 0x005f402001007387 */ /* 0x0005e80000100a00 */
[----:B------:R-:W3:Y:S04]  /*d2170*/  LDL.LU R52, [R1+0xfa0] ;  /* 0x000fa00001347983 */ /* 0x000ee80000300800 */
[----:B------:R-:W3:Y:S04]  /*d2180*/  LDL.LU R53, [R1+0xfa4] ;  /* 0x000fa40001357983 */ /* 0x000ee80000300800 */
[----:B------:R-:W-:Y:S04]  /*d2190*/  STL [R1+0x28], R20 ;  /* 0x0000281401007387 */ /* 0x000fe80000100800 */
[----:B------:R-:W3:Y:S04]  /*d21a0*/  LDL.LU R54, [R1+0xfa8] ;  /* 0x000fa80001367983 */ /* 0x000ee80000300800 */
[----:B------:R-:W-:Y:S04]  /*d21b0*/  STL [R1+0x2c], R21 ;  /* 0x00002c1501007387 */ /* 0x000fe80000100800 */
        /* <DEDUP_REMOVED lines=52> */
[----:B------:R0:W-:Y:S01]  /*d2500*/  STL [R1+0x58], R34 ;  /* 0x0000582201007387 */ /* 0x0001e20000100800 */
[----:B------:R-:W-:-:S03]  /*d2510*/  IMAD.MOV.U32 R0, RZ, RZ, R35 ;  /* 0x000000ffff007224 */ /* 0x000fc600078e0023 */
[----:B0-----:R-:W2:Y:S04]  /*d2520*/  LDL.LU.64 R34, [R1+0x5f48] ;  /* 0x005f480001227983 */ /* 0x001ea80000300a00 */
[----:B------:R-:W2:Y:S01]  /*d2530*/  LDL.LU.64 R32, [R1+0x5f40] ;  /* 0x005f400001207983 */ /* 0x000ea20000300a00 */
[----:B---3--:R-:W-:Y:S01]  /*d2540*/  HMMA.16816.F32 R4, R4, R22, R28 ;  /* 0x000000160404723c */ /* 0x008fe2000000181c */
[----:B----4-:R-:W-:Y:S02]  /*d2550*/  F2FP.F16.E5M2.UNPACK_B R12, R12.H1 ;  /* 0x0000000cff0c723e */ /* 0x010fe400030004ff */
[----:B------:R-:W-:Y:S01]  /*d2560*/  STL [R1+0x58a8], R0 ;  /* 0x0058a80001007387 */ /* 0x000fe20000100800 */
[----:B------:R-:W-:-:S15]  /*d2570*/  F2FP.F16.E5M2.UNPACK_B R13, R13.H1 ;  /* 0x0000000dff0d723e */ /* 0x000fde00030004ff */
[----:B------:R-:W-:-:S04]  /*d2580*/  NOP ;  /* 0x0000000000007918 */ /* 0x000fc80000000000 */
[----:B------:R0:W-:Y:S04]  /*d2590*/  STL.64 [R1+0x40], R4 ;  /* 0x0000400401007387 */ /* 0x0001e80000100a00 */
[----:B------:R-:W-:Y:S04]  /*d25a0*/  STL.64 [R1+0x48], R6 ;  /* 0x0000480601007387 */ /* 0x000fe80000100a00 */
[----:B------:R-:W-:Y:S01]  /*d25b0*/  STL [R1+0x20], R12 ;  /* 0x0000200c01007387 */ /* 0x000fe20000100800 */
[----:B0-----:R-:W-:Y:S02]  /*d25c0*/  F2FP.F16.E5M2.UNPACK_B R4, R14.H1 ;  /* 0x0000000eff04723e */ /* 0x001fe400030004ff */
[----:B------:R-:W-:-:S02]  /*d25d0*/  F2FP.F16.E5M2.UNPACK_B R5, R15.H1 ;  /* 0x0000000fff05723e */ /* 0x000fc400030004ff */
[----:B------:R-:W-:Y:S02]  /*d25e0*/  F2FP.F16.E5M2.UNPACK_B R2, R2.H1 ;  /* 0x00000002ff02723e */ /* 0x000fe400030004ff */
[----:B------:R-:W-:-:S05]  /*d25f0*/  F2FP.F16.E5M2.UNPACK_B R3, R3.H1 ;  /* 0x00000003ff03723e */ /* 0x000fca00030004ff */
[----:B------:R-:W-:Y:S01]  /*d2600*/  IMAD.MOV.U32 R0, RZ, RZ, R3 ;  /* 0x000000ffff007224 */ /* 0x000fe200078e0003 */
[----:B------:R-:W-:Y:S02]  /*d2610*/  F2FP.F16.E5M2.UNPACK_B R60, R60.H1 ;  /* 0x0000003cff3c723e */ /* 0x000fe400030004ff */
[----:B------:R-:W-:Y:S02]  /*d2620*/  F2FP.F16.E5M2.UNPACK_B R61, R61.H1 ;  /* 0x0000003dff3d723e */ /* 0x000fe400030004ff */
[----:B--2---:R-:W-:Y:S02]  /*d2630*/  F2FP.F16.E5M2.UNPACK_B R34, R34 ;  /* 0x00000022ff22723e */ /* 0x004fe400020004ff */
[----:B------:R-:W-:Y:S02]  /*d2640*/  F2FP.F16.E5M2.UNPACK_B R32, R32 ;  /* 0x00000020ff20723e */ /* 0x000fe400020004ff */
[----:B------:R-:W-:Y:S02]  /*d2650*/  F2FP.F16.E5M2.UNPACK_B R33, R33 ;  /* 0x00000021ff21723e */ /* 0x000fe400020004ff */
[----:B------:R-:W-:-:S07]  /*d2660*/  F2FP.F16.E5M2.UNPACK_B R35, R35 ;  /* 0x00000023ff23723e */ /* 0x000fce00020004ff */
[C---:B------:R-:W-:Y:S06]  /*d2670*/  HMMA.16816.F32 R20, R32.reuse, R20, R24 ;  /* 0x000000142014723c */ /* 0x040fec0000001818 */
[----:B------:R-:W-:-:S15]  /*d2680*/  HMMA.16816.F32 R8, R32, R4, R8 ;  /* 0x000000042008723c */ /* 0x000fde0000001808 */
[----:B------:R-:W-:-:S02]  /*d2690*/  NOP ;  /* 0x0000000000007918 */ /* 0x000fc40000000000 */
[----:B------:R-:W-:Y:S04]  /*d26a0*/  STL.64 [R1+0x1000], R20 ;  /* 0x0010001401007387 */ /* 0x000fe80000100a00 */
[----:B------:R-:W-:Y:S04]  /*d26b0*/  STL.64 [R1+0x1008], R22 ;  /* 0x0010081601007387 */ /* 0x000fe80000100a00 */
[----:B------:R0:W-:Y:S02]  /*d26c0*/  STL [R1+0x24], R13 ;  /* 0x0000240d01007387 */ /* 0x0001e40000100800 */
[----:B0-----:R-:W-:Y:S02]  /*d26d0*/  HMMA.16816.F32 R12, R32, R12, R16 ;  /* 0x0000000c200c723c */ /* 0x001fe40000001810 */
[----:B------:R-:W-:-:S15]  /*d26e0*/  STL [R1+0x18], R4 ;  /* 0x0000180401007387 */ /* 0x000fde0000100800 */
[----:B------:R-:W-:-:S06]  /*d26f0*/  NOP ;  /* 0x0000000000007918 */ /* 0x000fcc0000000000 */
[----:B------:R-:W-:Y:S04]  /*d2700*/  STL.64 [R1+0xff0], R12 ;  /* 0x000ff00c01007387 */ /* 0x000fe80000100a00 */
[----:B------:R-:W-:Y:S04]  /*d2710*/  STL.64 [R1+0xff8], R14 ;  /* 0x000ff80e01007387 */ /* 0x000fe80000100a00 */
[----:B------:R-:W-:Y:S04]  /*d2720*/  STL [R1+0x1c], R5 ;  /* 0x00001c0501007387 */ /* 0x000fe80000100800 */
[----:B------:R-:W-:Y:S04]  /*d2730*/  STL [R1+0x10], R2 ;  /* 0x0000100201007387 */ /* 0x000fe80000100800 */
[----:B------:R-:W-:Y:S04]  /*d2740*/  STL.64 [R1+0xfe0], R8 ;  /* 0x000fe00801007387 */ /* 0x000fe80000100a00 */
[----:B------:R0:W-:Y:S02]  /*d2750*/  STL.64 [R1+0xfe8], R10 ;  /* 0x000fe80a01007387 */ /* 0x0001e40000100a00 */
[----:B0-----:R-:W-:Y:S01]  /*d2760*/  HMMA.16816.F32 R8, R32, R2, R40 ;  /* 0x000000022008723c */ /* 0x001fe20000001828 */
[----:B------:R-:W-:-:S02]  /*d2770*/  F2FP.F16.E5M2.UNPACK_B R4, R38.H1 ;  /* 0x00000026ff04723e */ /* 0x000fc400030004ff */
[----:B------:R-:W-:-:S03]  /*d2780*/  F2FP.F16.E5M2.UNPACK_B R5, R39.H1 ;  /* 0x00000027ff05723e */ /* 0x000fc600030004ff */
[----:B------:R-:W-:Y:S04]  /*d2790*/  STL [R1+0x14], R3 ;  /* 0x0000140301007387 */ /* 0x000fe80000100800 */
[----:B------:R-:W-:-:S13]  /*d27a0*/  STL [R1+0x8], R4 ;  /* 0x0000080401007387 */ /* 0x000fda0000100800 */
[----:B------:R-:W-:Y:S04]  /*d27b0*/  STL.64 [R1+0xfd0], R8 ;  /* 0x000fd00801007387 */ /* 0x000fe80000100a00 */
[----:B------:R-:W-:Y:S04]  /*d27c0*/  STL.64 [R1+0xfd8], R10 ;  /* 0x000fd80a01007387 */ /* 0x000fe80000100a00 */
[----:B------:R-:W-:Y:S04]  /*d27d0*/  STL [R1+0x5f28], R0 ;  /* 0x005f280001007387 */ /* 0x000fe80000100800 */
        /* <DEDUP_REMOVED lines=8> */
[----:B0-----:R-:W-:Y:S06]  /*d2860*/  HMMA.16816.F32 R4, R32, R2, R48 ;  /* 0x000000022004723c */ /* 0x001fec0000001830 */
[----:B------:R-:W-:-:S15]  /*d2870*/  STL [R1+0x4], R3 ;  /* 0x0000040301007387 */ /* 0x000fde0000100800 */
        /* <DEDUP_REMOVED lines=58> */
[----:B------:R-:W4:Y:S01]  /*d2c20*/  LDL.LU R41, [R1+0x1b6c] ;  /* 0x001b6c0001297983 */ /* 0x000f220000300800 */
[----:B--2---:R-:W-:Y:S01]  /*d2c30*/  HMMA.16816.F32 R4, R32, R58, R4 ;  /* 0x0000003a2004723c */ /* 0x004fe20000001804 */
[----:B---3--:R-:W-:-:S02]  /*d2c40*/  F2FP.F16.E5M2.UNPACK_B R56, R56.H1 ;  /* 0x00000038ff38723e */ /* 0x008fc400030004ff */
[----:B----4-:R-:W-:-:S15]  /*d2c50*/  F2FP.F16.E5M2.UNPACK_B R57, R57.H1 ;  /* 0x00000039ff39723e */ /* 0x010fde00030004ff */
        /* <DEDUP_REMOVED lines=44> */
[----:B0-----:R-:W-:Y:S02]  /*d2f20*/  HMMA.16816.F32 R4, R32, R44, R8 ;  /* 0x0000002c2004723c */ /* 0x001fe40000001808 */
[----:B------:R-:W-:Y:S04]  /*d2f30*/  STL.64 [R1+0x5ec0], R46 ;  /* 0x005ec02e01007387 */ /* 0x000fe80000100a00 */
[----:B------:R0:W-:-:S15]  /*d2f40*/  STL.64 [R1+0x5eb8], R44 ;  /* 0x005eb82c01007387 */ /* 0x0001de0000100a00 */
[----:B------:R-:W-:-:S02]  /*d2f50*/  NOP ;  /* 0x0000000000007918 */ /* 0x000fc40000000000 */
[----:B------:R-:W-:Y:S04]  /*d2f60*/  STL.64 [R1+0x1170], R4 ;  /* 0x0011700401007387 */ /* 0x000fe80000100a00 */
[----:B------:R-:W-:Y:S04]  /*d2f70*/  STL.64 [R1+0x1178], R6 ;  /* 0x0011780601007387 */ /* 0x000fe80000100a00 */
[----:B------:R-:W2:Y:S04]  /*d2f80*/  LDL.LU R20, [R1+0xea0] ;  /* 0x000ea00001147983 */ /* 0x000ea80000300800 */
        /* <DEDUP_REMOVED lines=58> */
[----:B--2---:R-:W-:-:S15]  /*d3330*/  HMMA.16816.F32 R20, R32, R42, R20 ;  /* 0x0000002a2014723c */ /* 0x004fde0000001814 */
[----:B------:R-:W-:-:S08]  /*d3340*/  NOP ;  /* 0x0000000000007918 */ /* 0x000fd00000000000 */
[----:B------:R-:W-:Y:S04]  /*d3350*/  STL.64 [R1+0x1180], R20 ;  /* 0x0011801401007387 */ /* 0x000fe80000100a00 */
[----:B------:R0:W-:Y:S04]  /*d3360*/  STL.64 [R1+0x1188], R22 ;  /* 0x0011881601007387 */ /* 0x0001e80000100a00 */
[----:B0-----:R-:W2:Y:S04]  /*d3370*/  LDL.LU.64 R22, [R1+0x5f38] ;  /* 0x005f380001167983 */ /* 0x001ea80000300a00 */
[----:B------:R-:W2:Y:S01]  /*d3380*/  LDL.LU.64 R20, [R1+0x5f30] ;  /* 0x005f300001147983 */ /* 0x000ea20000300a00 */
[----:B---3--:R-:W-:-:S02]  /*d3390*/  F2FP.F16.E5M2.UNPACK_B R38, R38.H1 ;  /* 0x00000026ff26723e */ /* 0x008fc400030004ff */
[----:B----4-:R-:W-:Y:S01]  /*d33a0*/  F2FP.F16.E5M2.UNPACK_B R39, R39.H1 ;  /* 0x00000027ff27723e */ /* 0x010fe200030004ff */
[C---:B------:R-:W-:Y:S01]  /*d33b0*/  HMMA.16816.F32 R44, R32.reuse, R40, R44 ;  /* 0x00000028202c723c */ /* 0x040fe2000000182c */
[----:B------:R-:W-:Y:S05]  /*d33c0*/  STL.64 [R1+0x5ea0], R42 ;  /* 0x005ea02a01007387 */ /* 0x000fea0000100a00 */
[----:B------:R0:W-:Y:S02]  /*d33d0*/  STL.64 [R1+0x5e98], R40 ;  /* 0x005e982801007387 */ /* 0x0001e40000100a00 */
[----:B0-----:R-:W-:Y:S01]  /*d33e0*/  HMMA.16816.F32 R40, R32, R38, R48 ;  /* 0x000000262028723c */ /* 0x001fe20000001830 */
[----:B------:R-:W-:-:S02]  /*d33f0*/  F2FP.F16.E5M2.UNPACK_B R2, R2.H1 ;  /* 0x00000002ff02723e */ /* 0x000fc400030004ff */
[----:B------:R-:W-:-:S12]  /*d3400*/  F2FP.F16.E5M2.UNPACK_B R3, R3.H1 ;  /* 0x00000003ff03723e */ /* 0x000fd800030004ff */
[----:B------:R-:W-:Y:S04]  /*d3410*/  STL.64 [R1+0x1190], R44 ;  /* 0x0011902c01007387 */ /* 0x000fe80000100a00 */
[----:B------:R-:W-:Y:S04]  /*d3420*/  STL.64 [R1+0x1198], R46 ;  /* 0x0011982e01007387 */ /* 0x000fe80000100a00 */
[----:B------:R-:W-:Y:S04]  /*d3430*/  STL.64 [R1+0x11a0], R40 ;  /* 0x0011a02801007387 */ /* 0x000fe80000100a00 */
[----:B------:R0:W-:Y:S02]  /*d3440*/  STL.64 [R1+0x11a8], R42 ;  /* 0x0011a82a01007387 */ /* 0x0001e40000100a00 */
[----:B0-----:R-:W-:Y:S01]  /*d3450*/  HMMA.16816.F32 R40, R32, R2, R52 ;  /* 0x000000022028723c */ /* 0x001fe20000001834 */
[----:B------:R-:W-:-:S02]  /*d3460*/  F2FP.F16.E5M2.UNPACK_B R4, R6.H1 ;  /* 0x00000006ff04723e */ /* 0x000fc400030004ff */
[----:B------:R-:W-:Y:S02]  /*d3470*/  F2FP.F16.E5M2.UNPACK_B R5, R7.H1 ;  /* 0x00000007ff05723e */ /* 0x000fe400030004ff */
[----:B------:R-:W-:-:S15]  /*d3480*/  F2FP.F16.E5M2.UNPACK_B R6, R36.H1 ;  /* 0x00000024ff06723e */ /* 0x000fde00030004ff */
[----:B------:R-:W-:-:S03]  /*d3490*/  NOP ;  /* 0x0000000000007918 */ /* 0x000fc60000000000 */
[----:B------:R-:W-:Y:S04]  /*d34a0*/  STL.64 [R1+0x1380], R40 ;  /* 0x0013802801007387 */ /* 0x000fe80000100a00 */
[----:B------:R0:W-:Y:S02]  /*d34b0*/  STL.64 [R1+0x1388], R42 ;  /* 0x0013882a01007387 */ /* 0x0001e40000100a00 */
[----:B0-----:R-:W-:Y:S01]  /*d34c0*/  HMMA.16816.F32 R40, R32, R4, R56 ;  /* 0x000000042028723c */ /* 0x001fe20000001838 */
[----:B------:R-:W-:Y:S02]  /*d34d0*/  F2FP.F16.E5M2.UNPACK_B R7, R37.H1 ;  /* 0x00000025ff07723e */ /* 0x000fe400030004ff */
[----:B------:R-:W-:Y:S02]  /*d34e0*/  F2FP.F16.E5M2.UNPACK_B R8, R8.H1 ;  /* 0x00000008ff08723e */ /* 0x000fe400030004ff */
[----:B------:R-:W-:-:S03]  /*d34f0*/  F2FP.F16.E5M2.UNPACK_B R9, R9.H1 ;  /* 0x00000009ff09723e */ /* 0x000fc600030004ff */
[----:B------:R-:W-:-:S15]  /*d3500*/  HMMA.16816.F32 R28, R32, R6, R28 ;  /* 0x00000006201c723c */ /* 0x000fde000000181c */
        /* <DEDUP_REMOVED lines=10> */
[----:B------:R2:W-:Y:S01]  /*d35b0*/  STL.64 [R1+0x13d8], R6 ;  /* 0x0013d80601007387 */ /* 0x0005e20000100a00 */
[----:B------:R-:W-:Y:S02]  /*d35c0*/  F2FP.F16.E5M2.UNPACK_B R12, R12.H1 ;  /* 0x0000000cff0c723e */ /* 0x000fe400030004ff */
[----:B------:R-:W-:Y:S01]  /*d35d0*/  F2FP.F16.E5M2.UNPACK_B R13, R13.H1 ;  /* 0x0000000dff0d723e */ /* 0x000fe200030004ff */
        /* <DEDUP_REMOVED lines=57> */
[----:B------:R-:W-:-:S05]  /*d3970*/  F2FP.F16.E5M2.UNPACK_B R15, R15.H1 ;  /* 0x0000000fff0f723e */ /* 0x000fca00030004ff */
[----:B------:R-:W-:Y:S04]  /*d3980*/  STL.64 [R1+0x5eb0], R14 ;  /* 0x005eb00e01007387 */ /* 0x000fe80000100a00 */
[----:B------:R-:W-:Y:S01]  /*d3990*/  STL.64 [R1+0x5ea8], R12 ;  /* 0x005ea80c01007387 */ /* 0x000fe20000100a00 */
[----:B----4-:R-:W-:Y:S02]  /*d39a0*/  F2FP.F16.E5M2.UNPACK_B R16, R16.H1 ;  /* 0x00000010ff10723e */ /* 0x010fe400030004ff */
[----:B--2---:R-:W-:-:S07]  /*d39b0*/  F2FP.F16.E5M2.UNPACK_B R17, R17.H1 ;  /* 0x00000011ff11723e */ /* 0x004fce00030004ff */
[C---:B---3--:R-:W-:Y:S06]  /*d39c0*/  HMMA.16816.F32 R4, R32.reuse, R16, R4 ;  /* 0x000000102004723c */ /* 0x048fec0000001804 */
[----:B------:R-:W-:Y:S01]  /*d39d0*/  HMMA.16816.F32 R8, R32, R14, R8 ;  /* 0x0000000e2008723c */ /* 0x000fe20000001808 */
[----:B------:R-:W-:Y:S02]  /*d39e0*/  F2FP.F16.E5M2.UNPACK_B R18, R18.H1 ;  /* 0x00000012ff12723e */ /* 0x000fe400030004ff */
[----:B------:R-:W-:-:S15]  /*d39f0*/  F2FP.F16.E5M2.UNPACK_B R19, R19.H1 ;  /* 0x00000013ff13723e */ /* 0x000fde00030004ff */
[----:B------:R-:W-:-:S05]  /*d3a00*/  NOP ;  /* 0x0000000000007918 */ /* 0x000fca0000000000 */
        /* <DEDUP_REMOVED lines=14> */
[----:B------:R-:W-:-:S02]  /*d3af0*/  F2FP.F16.E5M2.UNPACK_B R24, R24.H1 ;  /* 0x00000018ff18723e */ /* 0x000fc400030004ff */
[----:B------:R-:W-:-:S07]  /*d3b00*/  F2FP.F16.E5M2.UNPACK_B R25, R25.H1 ;  /* 0x00000019ff19723e */ /* 0x000fce00030004ff */
[C---:B------:R-:W-:Y:S09]  /*d3b10*/  HMMA.16816.F32 R8, R32.reuse, R24, R56 ;  /* 0x000000182008723c */ /* 0x040ff20000001838 */
[----:B------:R-:W-:Y:S04]  /*d3b20*/  STL.64 [R1+0x1a20], R4 ;  /* 0x001a200401007387 */ /* 0x000fe80000100a00 */
[----:B------:R0:W-:Y:S02]  /*d3b30*/  STL.64 [R1+0x1a28], R6 ;  /* 0x001a280601007387 */ /* 0x0001e40000100a00 */
[----:B0-----:R-:W-:Y:S06]  /*d3b40*/  HMMA.16816.F32 R4, R32, R22, R52 ;  /* 0x000000162004723c */ /* 0x001fec0000001834 */
[----:B------:R-:W-:Y:S04]  /*d3b50*/  STL.64 [R1+0x5e40], R22 ;  /* 0x005e401601007387 */ /* 0x000fe80000100a00 */
[----:B------:R-:W-:Y:S01]  /*d3b60*/  STL.64 [R1+0x5e38], R20 ;  /* 0x005e381401007387 */ /* 0x000fe20000100a00 */
[----:B------:R-:W-:-:S02]  /*d3b70*/  IMAD R28, R28, 0x100, R48 ;  /* 0x000001001c1c7824 */ /* 0x000fc400078e0230 */
[----:B------:R-:W-:Y:S02]  /*d3b80*/  IMAD R29, R29, 0x100, R49 ;  /* 0x000001001d1d7824 */ /* 0x000fe400078e0231 */
[----:B------:R-:W-:Y:S02]  /*d3b90*/  IMAD R30, R30, 0x100, R50 ;  /* 0x000001001e1e7824 */ /* 0x000fe400078e0232 */
[----:B------:R-:W-:-:S06]  /*d3ba0*/  IMAD R31, R31, 0x100, R51 ;  /* 0x000001001f1f7824 */ /* 0x000fcc00078e0233 */
[----:B------:R-:W-:Y:S04]  /*d3bb0*/  STL.64 [R1+0x1a40], R4 ;  /* 0x001a400401007387 */ /* 0x000fe80000100a00 */
[----:B------:R0:W-:Y:S04]  /*d3bc0*/  STL.64 [R1+0x1a48], R6 ;  /* 0x001a480601007387 */ /* 0x0001e80000100a00 */
[----:B0-----:R-:W2:Y:S04]  /*d3bd0*/  LDL R6, [R1] ;  /* 0x0000000001067983 */ /* 0x001ea80000100800 */
[----:B------:R0:W-:Y:S04]  /*d3be0*/  STL.64 [R1+0x1a30], R8 ;  /* 0x001a300801007387 */ /* 0x0001e80000100a00 */
[----:B------:R1:W-:Y:S01]  /*d3bf0*/  STL.64 [R1+0x1a38], R10 ;  /* 0x001a380a01007387 */ /* 0x0003e20000100a00 */
[----:B------:R-:W-:-:S03]  /*d3c00*/  IMAD.MOV.U32 R7, RZ, RZ, R0 ;  /* 0x000000ffff077224 */ /* 0x000fc600078e0000 */
        /* <DEDUP_REMOVED lines=8> */
[----:B------:R-:W3:Y:S01]  /*d3c90*/  LDL.LU R11, [R1+0xdfc] ;  /* 0x000dfc00010b7983 */ /* 0x000ee20000300800 */
[----:B------:R-:W-:-:S02]  /*d3ca0*/  F2FP.F16.E5M2.UNPACK_B R26, R26.H1 ;  /* 0x0000001aff1a723e */ /* 0x000fc400030004ff */
[----:B------:R-:W-:Y:S01]  /*d3cb0*/  F2FP.F16.E5M2.UNPACK_B R27, R27.H1 ;  /* 0x0000001bff1b723e */ /* 0x000fe200030004ff */
[----:B---3--:R-:W-:Y:S04]  /*d3cc0*/  STL.64 [R1+0x5f20], R10 ;  /* 0x005f200a01007387 */ /* 0x008fe80000100a00 */
[----:B--2---:R0:W-:Y:S04]  /*d3cd0*/  STL.64 [R1+0x5f18], R8 ;  /* 0x005f180801007387 */ /* 0x0041e80000100a00 */
[----:B------:R-:W2:Y:S04]  /*d3ce0*/  LDL.LU R12, [R1+0xe00] ;  /* 0x000e0000010c7983 */ /* 0x000ea80000300800 */
[----:B------:R-:W2:Y:S04]  /*d3cf0*/  LDL.LU R13, [R1+0xe04] ;  /* 0x000e0400010d7983 */ /* 0x000ea80000300800 */
[----:B------:R-:W2:Y:S04]  /*d3d00*/  LDL.LU R14, [R1+0xe08] ;  /* 0x000e0800010e7983 */ /* 0x000ea80000300800 */
[----:B------:R-:W2:Y:S04]  /*d3d10*/  LDL.LU R15, [R1+0xe0c] ;  /* 0x000e0c00010f7983 */ /* 0x000ea80000300800 */
[----:B------:R-:W3:Y:S04]  /*d3d20*/  LDL R22, [R1+0x10] ;  /* 0x0000100001167983 */ /* 0x000ee80000100800 */
        /* <DEDUP_REMOVED lines=13> */
[----:B------:R-:W3:Y:S01]  /*d3e00*/  LDL.64 R20, [R1+0x20] ;  /* 0x0000200001147983 */ /* 0x000ee20000100a00 */
[----:B----4-:R-:W-:Y:S01]  /*d3e10*/  HMMA.16816.F32 R44, R32, R26, R48 ;  /* 0x0000001a202c723c */ /* 0x010fe20000001830 */
[----:B------:R-:W-:-:S02]  /*d3e20*/  F2FP.F16.E5M2.UNPACK_B R36, R36.H1 ;  /* 0x00000024ff24723e */ /* 0x000fc400030004ff */
[----:B------:R-:W-:Y:S01]  /*d3e30*/  F2FP.F16.E5M2.UNPACK_B R37, R37.H1 ;  /* 0x00000025ff25723e */ /* 0x000fe200030004ff */
[----:B------:R-:W4:Y:S04]  /*d3e40*/  LDL.64 R4, [R1+0x8] ;  /* 0x0000080001047983 */ /* 0x000f280000100a00 */
        /* <DEDUP_REMOVED lines=20> */
[----:B------:R-:W-:-:S02]  /*d3f90*/  F2FP.F16.E5M2.UNPACK_B R28, R28 ;  /* 0x0000001cff1c723e */ /* 0x000fc400020004ff */
[----:B------:R-:W-:Y:S02]  /*d3fa0*/  F2FP.F16.E5M2.UNPACK_B R29, R29 ;  /* 0x0000001dff1d723e */ /* 0x000fe400020004ff */
[----:B------:R-:W-:Y:S02]  /*d3fb0*/  F2FP.F16.E5M2.UNPACK_B R30, R30 ;  /* 0x0000001eff1e723e */ /* 0x000fe400020004ff */
[----:B------:R-:W-:Y:S01]  /*d3fc0*/  F2FP.F16.E5M2.UNPACK_B R31, R31 ;  /* 0x0000001fff1f723e */ /* 0x000fe200020004ff */
[----:B--2---:R-:W-:Y:S01]  /*d3fd0*/  HMMA.16816.F32 R32, R32, R36, R8 ;  /* 0x000000242020723c */ /* 0x004fe20000001808 */
[----:B------:R-:W2:Y:S04]  /*d3fe0*/  LDL.LU.64 R10, [R1+0x5f20] ;  /* 0x005f2000010a7983 */ /* 0x000ea80000300a00 */
[----:B------:R-:W2:-:S15]  /*d3ff0*/  LDL.LU.64 R8, [R1+0x5f18] ;  /* 0x005f180001087983 */ /* 0x000e9e0000300a00 */
[----:B------:R-:W-:-:S03]  /*d4000*/  NOP ;  /* 0x0000000000007918 */ /* 0x000fc60000000000 */
[----:B------:R-:W-:Y:S04]  /*d4010*/  STL.64 [R1+0x19f0], R32 ;  /* 0x0019f02001007387 */ /* 0x000fe80000100a00 */
[----:B------:R0:W-:Y:S04]  /*d4020*/  STL.64 [R1+0x19f8], R34 ;  /* 0x0019f82201007387 */ /* 0x0001e80000100a00 */
[----:B0-----:R-:W2:Y:S04]  /*d4030*/  LDL.64 R34, [R1+0x18] ;  /* 0x0000180001227983 */ /* 0x001ea80000100a00 */
[----:B------:R-:W-:Y:S04]  /*d4040*/  STL.64 [R1+0x5ed0], R38 ;  /* 0x005ed02601007387 */ /* 0x000fe80000100a00 */
[----:B------:R0:W-:Y:S04]  /*d4050*/  STL.64 [R1+0x5ec8], R36 ;  /* 0x005ec82401007387 */ /* 0x0001e80000100a00 */
[----:B0-----:R-:W2:Y:S04]  /*d4060*/  LDL.LU R36, [R1+0xe20] ;  /* 0x000e200001247983 */ /* 0x001ea80000300800 */
[----:B------:R-:W2:Y:S04]  /*d4070*/  LDL.LU R37, [R1+0xe24] ;  /* 0x000e240001257983 */ /* 0x000ea80000300800 */
[----:B------:R-:W2:Y:S04]  /*d4080*/  LDL.LU R38, [R1+0xe28] ;  /* 0x000e280001267983 */ /* 0x000ea80000300800 */
[----:B------:R-:W2:Y:S01]  /*d4090*/  LDL.LU R39, [R1+0xe2c] ;  /* 0x000e2c0001277983 */ /* 0x000ea20000300800 */
        /* <DEDUP_REMOVED lines=11> */
[----:B------:R-:W-:-:S02]  /*d4150*/  IMAD.MOV.U32 R17, RZ, RZ, R18 ;  /* 0x000000ffff117224 */ /* 0x000fc400078e0012 */
[----:B------:R-:W-:Y:S02]  /*d4160*/  IMAD.MOV.U32 R16, RZ, RZ, R19 ;  /* 0x000000ffff107224 */ /* 0x000fe400078e0013 */
[----:B------:R-:W-:Y:S02]  /*d4170*/  IMAD.MOV.U32 R19, RZ, RZ, R20 ;  /* 0x000000ffff137224 */ /* 0x000fe400078e0014 */
[----:B------:R-:W-:-:S05]  /*d4180*/  IMAD.MOV.U32 R18, RZ, RZ, R21 ;  /* 0x000000ffff127224 */ /* 0x000fca00078e0015 */
[----:B------:R-:W-:Y:S04]  /*d4190*/  STL.64 [R1+0x5ef0], R18 ;  /* 0x005ef01201007387 */ /* 0x000fe80000100a00 */
[----:B------:R0:W-:Y:S01]  /*d41a0*/  STL.64 [R1+0x5ee8], R16 ;  /* 0x005ee81001007387 */ /* 0x0001e20000100a00 */
[----:B------:R-:W-:Y:S01]  /*d41b0*/  IMAD.MOV.U32 R23, RZ, RZ, R0 ;  /* 0x000000ffff177224 */ /* 0x000fe200078e0000 */
[C---:B----4-:R-:W-:Y:S06]  /*d41c0*/  HMMA.16816.F32 R12, R28.reuse, R4, R12 ;  /* 0x000000041c0c723c */ /* 0x050fec000000180c */
[----:B------:R-:W-:Y:S01]  /*d41d0*/  IMAD.MOV.U32 R0, RZ, RZ, R5 ;  /* 0x000000ffff007224 */ /* 0x000fe200078e0005 */
[C---:B--2---:R-:W-:Y:S06]  /*d41e0*/  HMMA.16816.F32 R8, R28.reuse, R6, R8 ;  /* 0x000000061c08723c */ /* 0x044fec0000001808 */
[C---:B------:R-:W-:Y:S06]  /*d41f0*/  HMMA.16816.F32 R4, R28.reuse, R60, R40 ;  /* 0x0000003c1c04723c */ /* 0x040fec0000001828 */
[----:B0-----:R-:W-:-:S15]  /*d4200*/  HMMA.16816.F32 R16, R28, R34, R36 ;  /* 0x000000221c10723c */ /* 0x001fde0000001824 */
[----:B------:R-:W-:-:S08]  /*d4210*/  NOP ;  /* 0x0000000000007918 */ /* 0x000fd00000000000 */
[----:B------:R-:W-:Y:S04]  /*d4220*/  STL.64 [R1+0x19c0], R16 ;  /* 0x0019c01001007387 */ /* 0x000fe80000100a00 */
[----:B------:R0:W-:Y:S02]  /*d4230*/  STL.64 [R1+0x19c8], R18 ;  /* 0x0019c81201007387 */ /* 0x0001e40000100a00 */
[----:B0-----:R-:W-:Y:S01]  /*d4240*/  HMMA.16816.F32 R16, R28, R22, R24 ;  /* 0x000000161c10723c */ /* 0x001fe20000001818 */
[----:B------:R-:W-:-:S15]  /*d4250*/  IMAD.MOV.U32 R21, RZ, RZ, R34 ;  /* 0x000000ffff157224 */ /* 0x000fde00078e0022 */
[----:B------:R-:W-:-:S07]  /*d4260*/  NOP ;  /* 0x0000000000007918 */ /* 0x000fce0000000000 */
[----:B------:R-:W-:Y:S04]  /*d4270*/  STL.64 [R1+0x19b0], R16 ;  /* 0x0019b01001007387 */ /* 0x000fe80000100a00 */
[----:B------:R-:W-:Y:S04]  /*d4280*/  STL.64 [R1+0x19b8], R18 ;  /* 0x0019b81201007387 */ /* 0x000fe80000100a00 */
[----:B------:R-:W-:Y:S04]  /*d4290*/  STL.64 [R1+0x19a0], R12 ;  /* 0x0019a00c01007387 */ /* 0x000fe80000100a00 */
[----:B------:R-:W-:Y:S04]  /*d42a0*/  STL.64 [R1+0x19a8], R14 ;  /* 0x0019a80e01007387 */ /* 0x000fe80000100a00 */
[----:B------:R-:W2:Y:S04]  /*d42b0*/  LDL.LU R32, [R1+0xcf0] ;  /* 0x000cf00001207983 */ /* 0x000ea80000300800 */
[----:B------:R-:W-:Y:S04]  /*d42c0*/  STL.64 [R1+0x1990], R8 ;  /* 0x0019900801007387 */ /* 0x000fe80000100a00 */
[----:B------:R3:W-:Y:S04]  /*d42d0*/  STL.64 [R1+0x1998], R10 ;  /* 0x0019980a01007387 */ /* 0x0007e80000100a00 */
[----:B------:R-:W-:Y:S04]  /*d42e0*/  STL.64 [R1+0x1980], R4 ;  /* 0x0019800401007387 */ /* 0x000fe80000100a00 */
[----:B------:R0:W-:Y:S04]  /*d42f0*/  STL.64 [R1+0x1988], R6 ;  /* 0x0019880601007387 */ /* 0x0001e80000100a00 */
        /* <DEDUP_REMOVED lines=8> */
[C---:B---3--:R-:W-:Y:S06]  /*d4380*/  HMMA.16816.F32 R8, R28.reuse, R58, R44 ;  /* 0x0000003a1c08723c */ /* 0x048fec000000182c */
[----:B0-----:R-:W-:Y:S01]  /*d4390*/  HMMA.16816.F32 R4, R28, R56, R48 ;  /* 0x000000381c04723c */ /* 0x001fe20000001830 */
[----:B------:R-:W-:Y:S04]  /*d43a0*/  STL.64 [R1+0x5de0], R60 ;  /* 0x005de03c01007387 */ /* 0x000fe80000100a00 */
[----:B------:R-:W3:-:S12]  /*d43b0*/  LDL.LU R48, [R1+0xda0] ;  /* 0x000da00001307983 */ /* 0x000ed80000300800 */
[----:B------:R-:W-:Y:S04]  /*d43c0*/  STL.64 [R1+0x1970], R8 ;  /* 0x0019700801007387 */ /* 0x000fe80000100a00 */
[----:B------:R-:W-:Y:S04]  /*d43d0*/  STL.64 [R1+0x1978], R10 ;  /* 0x0019780a01007387 */ /* 0x000fe80000100a00 */
        /* <DEDUP_REMOVED lines=132> */
[----:B------:R-:W-:Y:S02]  /*d4c20*/  IMAD.MOV.U32 R52, RZ, RZ, R17 ;  /* 0x000000ffff347224 */ /* 0x000fe400078e0011 */
        /* <DEDUP_REMOVED lines=61> */
[----:B------:R0:W-:Y:S04]  /*d5000*/  STL.64 [R1+0x5d58], R14 ;  /* 0x005d580e01007387 */ /* 0x0001e80000100a00 */
[----:B0-----:R-:W2:Y:S04]  /*d5010*/  LDL.LU R14, [R1+0x56a0] ;  /* 0x0056a000010e7983 */ /* 0x001ea80000300800 */
[----:B------:R-:W2:Y:S04]  /*d5020*/  LDL.LU R15, [R1+0x56a8] ;  /* 0x0056a800010f7983 */ /* 0x000ea80000300800 */
[----:B------:R0:W-:Y:S04]  /*d5030*/  STL.64 [R1+0x5d50], R12 ;  /* 0x005d500c01007387 */ /* 0x0001e80000100a00 */
[----:B0-----:R-:W2:Y:S04]  /*d5040*/  LDL.LU R12, [R1+0x5690] ;  /* 0x00569000010c7983 */ /* 0x001ea80000300800 */
        /* <DEDUP_REMOVED lines=26> */
[----:B------:R-:W-:Y:S01]  /*d51f0*/  STL.64 [R1+0x5d40], R20 ;  /* 0x005d401401007387 */ /* 0x000fe20000100a00 */
[----:B------:R-:W-:-:S02]  /*d5200*/  IMAD R32, R32, 0x100, R12 ;  /* 0x0000010020207824 */ /* 0x000fc400078e020c */
[----:B------:R-:W-:Y:S02]  /*d5210*/  IMAD R33, R33, 0x100, R13 ;  /* 0x0000010021217824 */ /* 0x000fe400078e020d */
[----:B------:R-:W-:Y:S02]  /*d5220*/  IMAD R34, R34, 0x100, R14 ;  /* 0x0000010022227824 */ /* 0x000fe400078e020e */
[----:B------:R-:W-:-:S06]  /*d5230*/  IMAD R35, R35, 0x100, R15 ;  /* 0x0000010023237824 */ /* 0x000fcc00078e020f */
[----:B------:R-:W-:Y:S04]  /*d5240*/  STL.64 [R1+0x1820], R16 ;  /* 0x0018201001007387 */ /* 0x000fe80000100a00 */
[----:B------:R-:W-:Y:S01]  /*d5250*/  STL.64 [R1+0x1828], R18 ;  /* 0x0018281201007387 */ /* 0x000fe20000100a00 */
[----:B------:R-:W-:Y:S02]  /*d5260*/  F2FP.F16.E5M2.UNPACK_B R32, R32 ;  /* 0x00000020ff20723e */ /* 0x000fe400020004ff */
[----:B------:R-:W-:Y:S02]  /*d5270*/  F2FP.F16.E5M2.UNPACK_B R33, R33 ;  /* 0x00000021ff21723e */ /* 0x000fe400020004ff */
[----:B------:R-:W-:Y:S02]  /*d5280*/  F2FP.F16.E5M2.UNPACK_B R34, R34 ;  /* 0x00000022ff22723e */ /* 0x000fe400020004ff */
[----:B------:R-:W-:-:S07]  /*d5290*/  F2FP.F16.E5M2.UNPACK_B R35, R35 ;  /* 0x00000023ff23723e */ /* 0x000fce00020004ff */
[----:B------:R-:W-:Y:S06]  /*d52a0*/  HMMA.16816.F32 R12, R32, R52, R44 ;  /* 0x00000034200c723c */ /* 0x000fec000000182c */
[C---:B----4-:R-:W-:Y:S06]  /*d52b0*/  HMMA.16816.F32 R8, R28.reuse, R24, R8 ;  /* 0x000000181c08723c */ /* 0x050fec0000001808 */
[----:B---3--:R-:W-:-:S15]  /*d52c0*/  HMMA.16816.F32 R4, R28, R26, R4 ;  /* 0x0000001a1c04723c */ /* 0x008fde0000001804 */
[----:B------:R-:W-:-:S02]  /*d52d0*/  NOP ;  /* 0x0000000000007918 */ /* 0x000fc40000000000 */
        /* <DEDUP_REMOVED lines=8> */
[----:B------:R-:W-:Y:S01]  /*d5360*/  STL.64 [R1+0x5de8], R36 ;  /* 0x005de82401007387 */ /* 0x000fe20000100a00 */
[----:B------:R-:W-:-:S15]  /*d5370*/  HMMA.16816.F32 R8, R32, R54, R48 ;  /* 0x000000362008723c */ /* 0x000fde0000001830 */
[----:B------:R-:W-:-:S01]  /*d5380*/  NOP ;  /* 0x0000000000007918 */ /* 0x000fc20000000000 */
[----:B------:R-:W-:Y:S04]  /*d5390*/  STL.64 [R1+0x17b0], R4 ;  /* 0x0017b00401007387 */ /* 0x000fe80000100a00 */
[----:B------:R0:W-:Y:S02]  /*d53a0*/  STL.64 [R1+0x17b8], R6 ;  /* 0x0017b80601007387 */ /* 0x0001e40000100a00 */
[----:B0-----:R-:W-:Y:S02]  /*d53b0*/  HMMA.16816.F32 R4, R32, R60, R56 ;  /* 0x0000003c2004723c */ /* 0x001fe40000001838 */
[----:B------:R0:W-:Y:S04]  /*d53c0*/  STL.64 [R1+0x17a0], R12 ;  /* 0x0017a00c01007387 */ /* 0x0001e80000100a00 */
[----:B------:R1:W-:Y:S04]  /*d53d0*/  STL.64 [R1+0x17a8], R14 ;  /* 0x0017a80e01007387 */ /* 0x0003e80000100a00 */
[----:B0-----:R-:W2:Y:S04]  /*d53e0*/  LDL.LU R12, [R1+0xaf0] ;  /* 0x000af000010c7983 */ /* 0x001ea80000300800 */
[----:B------:R0:W-:Y:S04]  /*d53f0*/  STL.64 [R1+0x1590], R8 ;  /* 0x0015900801007387 */ /* 0x0001e80000100a00 */
[----:B------:R3:W-:Y:S05]  /*d5400*/  STL.64 [R1+0x1598], R10 ;  /* 0x0015980a01007387 */ /* 0x0007ea0000100a00 */
[----:B------:R-:W-:Y:S04]  /*d5410*/  STL.64 [R1+0x1580], R4 ;  /* 0x0015800401007387 */ /* 0x000fe80000100a00 */
[----:B------:R-:W-:Y:S04]  /*d5420*/  STL.64 [R1+0x1588], R6 ;  /* 0x0015880601007387 */ /* 0x000fe80000100a00 */
[----:B------:R-:W2:Y:S04]  /*d5430*/  LDL.LU R13, [R1+0xaf4] ;  /* 0x000af400010d7983 */ /* 0x000ea80000300800 */
[----:B-1----:R-:W4:Y:S04]  /*d5440*/  LDL.LU R14, [R1+0xaf8] ;  /* 0x000af800010e7983 */ /* 0x002f280000300800 */
[----:B------:R-:W4:Y:S04]  /*d5450*/  LDL.LU R15, [R1+0xafc] ;  /* 0x000afc00010f7983 */ /* 0x000f280000300800 */
[----:B----4-:R1:W-:Y:S04]  /*d5460*/  STL.64 [R1+0x5e00], R14 ;  /* 0x005e000e01007387 */ /* 0x0103e80000100a00 */
[----:B--2---:R-:W-:Y:S04]  /*d5470*/  STL.64 [R1+0x5df8], R12 ;  /* 0x005df80c01007387 */ /* 0x004fe80000100a00 */
[----:B------:R-:W2:Y:S04]  /*d5480*/  LDL.LU R20, [R1+0xb10] ;  /* 0x000b100001147983 */ /* 0x000ea80000300800 */
[----:B------:R-:W2:Y:S04]  /*d5490*/  LDL.LU R21, [R1+0xb14] ;  /* 0x000b140001157983 */ /* 0x000ea80000300800 */
[----:B------:R-:W4:Y:S04]  /*d54a0*/  LDL.LU R22, [R1+0xb18] ;  /* 0x000b180001167983 */ /* 0x000f280000300800 */
[----:B------:R-:W4:Y:S04]  /*d54b0*/  LDL.LU R23, [R1+0xb1c] ;  /* 0x000b1c0001177983 */ /* 0x000f280000300800 */
[----:B----4-:R-:W-:Y:S04]  /*d54c0*/  STL.64 [R1+0x5e10], R22 ;  /* 0x005e101601007387 */ /* 0x010fe80000100a00 */
        /* <DEDUP_REMOVED lines=9> */
[----:B------:R-:W4:Y:S04]  /*d5560*/  LDL.LU R54, [R1+0xbb8] ;  /* 0x000bb80001367983 */ /* 0x000f280000300800 */
[----:B------:R-:W4:Y:S04]  /*d5570*/  LDL.LU R55, [R1+0xbbc] ;  /* 0x000bbc0001377983 */ /* 0x000f280000300800 */
[----:B0-----:R-:W4:Y:S04]  /*d5580*/  LDL.LU R8, [R1+0xbc0] ;  /* 0x000bc00001087983 */ /* 0x001f280000300800 */
[----:B------:R-:W4:Y:S04]  /*d5590*/  LDL.LU R9, [R1+0xbc4] ;  /* 0x000bc40001097983 */ /* 0x000f280000300800 */
[----:B---3--:R-:W4:Y:S04]  /*d55a0*/  LDL.LU R10, [R1+0xbc8] ;  /* 0x000bc800010a7983 */ /* 0x008f280000300800 */
[----:B------:R-:W4:Y:S04]  /*d55b0*/  LDL.LU R11, [R1+0xbcc] ;  /* 0x000bcc00010b7983 */ /* 0x000f280000300800 */
[----:B------:R-:W3:Y:S04]  /*d55c0*/  LDL.LU R36, [R1+0xbf0] ;  /* 0x000bf00001247983 */ /* 0x000ee80000300800 */
[----:B------:R-:W3:Y:S04]  /*d55d0*/  LDL.LU R37, [R1+0xbf4] ;  /* 0x000bf40001257983 */ /* 0x000ee80000300800 */
[----:B------:R-:W3:Y:S04]  /*d55e0*/  LDL.LU R38, [R1+0xbf8] ;  /* 0x000bf80001267983 */ /* 0x000ee80000300800 */
[----:B------:R-:W3:Y:S04]  /*d55f0*/  LDL.LU R39, [R1+0xbfc] ;  /* 0x000bfc0001277983 */ /* 0x000ee80000300800 */
[----:B-1----:R-:W4:Y:S04]  /*d5600*/  LDL R14, [R1+0x8] ;  /* 0x00000800010e7983 */ /* 0x002f280000100800 */
        /* <DEDUP_REMOVED lines=9> */
[----:B------:R-:W3:Y:S04]  /*d56a0*/  LDL.64 R60, [R1] ;  /* 0x00000000013c7983 */ /* 0x000ee80000100a00 */
        /* <DEDUP_REMOVED lines=31> */
[C---:B----4-:R-:W-:Y:S06]  /*d58a0*/  HMMA.16816.F32 R12, R32.reuse, R14, R20 ;  /* 0x0000000e200c723c */ /* 0x050fec0000001814 */
[----:B---3--:R-:W-:Y:S09]  /*d58b0*/  HMMA.16816.F32 R36, R32, R60, R36 ;  /* 0x0000003c2024723c */ /* 0x008ff20000001824 */
        /* <DEDUP_REMOVED lines=104> */
[----:B------:R4:W-:Y:S04]  /*d5f40*/  STL.64 [R1+0x1460], R12 ;  /* 0x0014600c01007387 */ /* 0x0009e80000100a00 */
[----:B------:R4:W-:Y:S04]  /*d5f50*/  STL.64 [R1+0x1468], R14 ;  /* 0x0014680e01007387 */ /* 0x0009e80000100a00 */
[----:B------:R-:W2:Y:S04]  /*d5f60*/  LDL.LU R45, [R1+0x9d4] ;  /* 0x0009d400012d7983 */ /* 0x000ea80000300800 */
[----:B-1----:R-:W2:Y:S04]  /*d5f70*/  LDL.LU R46, [R1+0x9d8] ;  /* 0x0009d800012e7983 */ /* 0x002ea80000300800 */
[----:B------:R-:W2:Y:S04]  /*d5f80*/  LDL.LU R47, [R1+0x9dc] ;  /* 0x0009dc00012f7983 */ /* 0x000ea80000300800 */
[----:B0-----:R-:W2:Y:S04]  /*d5f90*/  LDL.LU R16, [R1+0xab0] ;  /* 0x000ab00001107983 */ /* 0x001ea80000300800 */
[----:B------:R-:W2:Y:S04]  /*d5fa0*/  LDL.LU R17, [R1+0xab4] ;  /* 0x000ab40001117983 */ /* 0x000ea80000300800 */
[----:B---3--:R-:W2:Y:S04]  /*d5fb0*/  LDL.LU R18, [R1+0xab8] ;  /* 0x000ab80001127983 */ /* 0x008ea80000300800 */
[----:B------:R-:W2:Y:S04]  /*d5fc0*/  LDL.LU R19, [R1+0xabc] ;  /* 0x000abc0001137983 */ /* 0x000ea80000300800 */
[----:B----4-:R-:W3:Y:S04]  /*d5fd0*/  LDL.LU R12, [R1+0xad0] ;  /* 0x000ad000010c7983 */ /* 0x010ee80000300800 */
        /* <DEDUP_REMOVED lines=89> */
[----:B------:R-:W-:Y:S04]  /*d6570*/  STL [R1+0x5c04], R24 ;  /* 0x005c041801007387 */ /* 0x000fe80000100800 */
[----:B------:R-:W-:Y:S01]  /*d6580*/  STL [R1+0x5c00], R25 ;  /* 0x005c001901007387 */ /* 0x000fe20000100800 */
[----:B------:R-:W-:-:S12]  /*d6590*/  HMMA.16816.F32 R8, R32, R36, R56 ;  /* 0x000000242008723c */ /* 0x000fd80000001838 */
[----:B------:R-:W-:Y:S04]  /*d65a0*/  STL.64 [R1+0x13b0], R4 ;  /* 0x0013b00401007387 */ /* 0x000fe80000100a00 */
[----:B------:R0:W-:Y:S02]  /*d65b0*/  STL.64 [R1+0x13b8], R6 ;  /* 0x0013b80601007387 */ /* 0x0001e40000100a00 */
[----:B0-----:R-:W-:Y:S06]  /*d65c0*/  HMMA.16816.F32 R4, R32, R26, R52 ;  /* 0x0000001a2004723c */ /* 0x001fec0000001834 */
        /* <DEDUP_REMOVED lines=34> */
[----:B------:R-:W-:-:S02]  /*d67f0*/  IMAD.MOV.U32 R51, RZ, RZ, R0 ;  /* 0x000000ffff337224 */ /* 0x000fc400078e0000 */
[----:B------:R-:W-:Y:S02]  /*d6800*/  IMAD R30, R30, 0x100, R60 ;  /* 0x000001001e1e7824 */ /* 0x000fe400078e023c */
[----:B------:R-:W-:Y:S01]  /*d6810*/  IMAD R31, R31, 0x100, R61 ;  /* 0x000001001f1f7824 */ /* 0x000fe200078e023d */
        /* <DEDUP_REMOVED lines=12> */
[----:B------:R-:W3:Y:S04]  /*d68e0*/  LDL R26, [R1+0x20] ;  /* 0x00002000011a7983 */ /* 0x000ee80000100800 */
[----:B------:R-:W3:Y:S04]  /*d68f0*/  LDL R27, [R1+0x24] ;  /* 0x00002400011b7983 */ /* 0x000ee80000100800 */
[----:B-1----:R-:W3:Y:S04]  /*d6900*/  LDL.LU R32, [R1+0x9a0] ;  /* 0x0009a00001207983 */ /* 0x002ee80000300800 */
[----:B------:R-:W3:Y:S04]  /*d6910*/  LDL.LU R33, [R1+0x9a4] ;  /* 0x0009a40001217983 */ /* 0x000ee80000300800 */
[----:B------:R-:W3:Y:S04]  /*d6920*/  LDL.LU R34, [R1+0x9a8] ;  /* 0x0009a80001227983 */ /* 0x000ee80000300800 */
[----:B------:R-:W3:Y:S04]  /*d6930*/  LDL.LU R35, [R1+0x9ac] ;  /* 0x0009ac0001237983 */ /* 0x000ee80000300800 */
[----:B--2---:R-:W2:Y:S04]  /*d6940*/  LDL.LU R52, [R1+0x9b0] ;  /* 0x0009b00001347983 */ /* 0x004ea80000300800 */
[----:B------:R-:W2:Y:S04]  /*d6950*/  LDL.LU R53, [R1+0x9b4] ;  /* 0x0009b40001357983 */ /* 0x000ea80000300800 */
[----:B------:R-:W2:Y:S04]  /*d6960*/  LDL.LU R54, [R1+0x9b8] ;  /* 0x0009b80001367983 */ /* 0x000ea80000300800 */
[----:B------:R-:W2:Y:S04]  /*d6970*/  LDL.LU R55, [R1+0x9bc] ;  /* 0x0009bc0001377983 */ /* 0x000ea80000300800 */
[----:B------:R-:W2:Y:S01]  /*d6980*/  LDL.64 R60, [R1+0x28] ;  /* 0x00002800013c7983 */ /* 0x000ea20000100a00 */
[----:B------:R-:W-:-:S02]  /*d6990*/  IMAD R28, R28, 0x100, R42 ;  /* 0x000001001c1c7824 */ /* 0x000fc400078e022a */
[----:B------:R-:W-:Y:S01]  /*d69a0*/  IMAD R29, R29, 0x100, R43 ;  /* 0x000001001d1d7824 */ /* 0x000fe200078e022b */
[----:B------:R-:W-:Y:S02]  /*d69b0*/  F2FP.F16.E5M2.UNPACK_B R30, R30 ;  /* 0x0000001eff1e723e */ /* 0x000fe400020004ff */
[----:B------:R-:W-:Y:S01]  /*d69c0*/  F2FP.F16.E5M2.UNPACK_B R31, R31 ;  /* 0x0000001fff1f723e */ /* 0x000fe200020004ff */
[----:B------:R-:W4:Y:S01]  /*d69d0*/  LDL.64 R4, [R1+0x18] ;  /* 0x0000180001047983 */ /* 0x000f220000100a00 */
[----:B------:R-:W-:Y:S02]  /*d69e0*/  F2FP.F16.E5M2.UNPACK_B R28, R28 ;  /* 0x0000001cff1c723e */ /* 0x000fe400020004ff */
[----:B------:R-:W-:Y:S01]  /*d69f0*/  F2FP.F16.E5M2.UNPACK_B R29, R29 ;  /* 0x0000001dff1d723e */ /* 0x000fe200020004ff */
[----:B------:R-:W4:Y:S04]  /*d6a00*/  LDL.LU R40, [R1+0x970] ;  /* 0x0009700001287983 */ /* 0x000f280000300800 */
        /* <DEDUP_REMOVED lines=27> */
[----:B--2---:R-:W-:Y:S06]  /*d6bc0*/  HMMA.16816.F32 R52, R28, R60, R52 ;  /* 0x0000003c1c34723c */ /* 0x004fec0000001834 */
[----:B------:R-:W-:-:S02]  /*d6bd0*/  IMAD.MOV.U32 R24, RZ, RZ, R60 ;  /* 0x000000ffff187224 */ /* 0x000fc400078e003c */
[----:B------:R-:W-:-:S15]  /*d6be0*/  IMAD.MOV.U32 R25, RZ, RZ, R61 ;  /* 0x000000ffff197224 */ /* 0x000fde00078e003d */
[----:B------:R-:W-:Y:S04]  /*d6bf0*/  STL.64 [R1+0x1360], R52 ;  /* 0x0013603401007387 */ /* 0x000fe80000100a00 */
[----:B------:R0:W-:Y:S04]  /*d6c00*/  STL.64 [R1+0x1368], R54 ;  /* 0x0013683601007387 */ /* 0x0001e80000100a00 */
[----:B0-----:R-:W2:Y:S04]  /*d6c10*/  LDL.LU.64 R54, [R1+0x5d20] ;  /* 0x005d200001367983 */ /* 0x001ea80000300a00 */
[----:B------:R-:W2:Y:S04]  /*d6c20*/  LDL.LU.64 R52, [R1+0x5d18] ;  /* 0x005d180001347983 */ /* 0x000ea80000300a00 */
[----:B------:R-:W2:Y:S01]  /*d6c30*/  LDL.LU.64 R60, [R1+0x5d10] ;  /* 0x005d1000013c7983 */ /* 0x000ea20000300a00 */
[C---:B---3--:R-:W-:Y:S06]  /*d6c40*/  HMMA.16816.F32 R32, R28.reuse, R26, R32 ;  /* 0x0000001a1c20723c */ /* 0x048fec0000001820 */
[----:B----4-:R-:W-:Y:S01]  /*d6c50*/  HMMA.16816.F32 R20, R28, R4, R20 ;  /* 0x000000041c14723c */ /* 0x010fe20000001814 */
[----:B------:R-:W-:-:S05]  /*d6c60*/  IMAD.MOV.U32 R7, RZ, RZ, R0 ;  /* 0x000000ffff077224 */ /* 0x000fca00078e0000 */
[----:B------:R-:W-:Y:S02]  /*d6c70*/  IMAD.MOV.U32 R26, RZ, RZ, R4 ;  /* 0x000000ffff1a7224 */ /* 0x000fe400078e0004 */
[----:B------:R-:W-:Y:S02]  /*d6c80*/  IMAD.MOV.U32 R27, RZ, RZ, R5 ;  /* 0x000000ffff1b7224 */ /* 0x000fe400078e0005 */
[C---:B------:R-:W-:Y:S06]  /*d6c90*/  HMMA.16816.F32 R4, R28.reuse, R6, R12 ;  /* 0x000000061c04723c */ /* 0x040fec000000180c */
[----:B------:R-:W-:Y:S06]  /*d6ca0*/  HMMA.16816.F32 R40, R28, R48, R40 ;  /* 0x000000301c28723c */ /* 0x000fec0000001828 */
[----:B------:R-:W-:-:S02]  /*d6cb0*/  IMAD.MOV.U32 R0, RZ, RZ, R49 ;  /* 0x000000ffff007224 */ /* 0x000fc400078e0031 */
[C---:B------:R-:W-:Y:S01]  /*d6cc0*/  HMMA.16816.F32 R48, R28.reuse, R50, R44 ;  /* 0x000000321c30723c */ /* 0x040fe2000000182c */
        /* <DEDUP_REMOVED lines=8> */
[----:B------:R-:W-:Y:S04]  /*d6d50*/  STL.64 [R1+0x5c68], R26 ;  /* 0x005c681a01007387 */ /* 0x000fe80000100a00 */
[----:B------:R0:W-:Y:S04]  /*d6d60*/  STL.64 [R1+0x5c60], R24 ;  /* 0x005c601801007387 */ /* 0x0001e80000100a00 */
[----:B0-----:R-:W3:Y:S04]  /*d6d70*/  LDL.LU R24, [R1+0x930] ;  /* 0x0009300001187983 */ /* 0x001ee80000300800 */
[----:B------:R-:W3:Y:S04]  /*d6d80*/  LDL.LU R25, [R1+0x934] ;  /* 0x0009340001197983 */ /* 0x000ee80000300800 */
[----:B------:R-:W3:Y:S04]  /*d6d90*/  LDL.LU R26, [R1+0x938] ;  /* 0x00093800011a7983 */ /* 0x000ee80000300800 */
[----:B------:R-:W3:Y:S04]  /*d6da0*/  LDL.LU R27, [R1+0x93c] ;  /* 0x00093c00011b7983 */ /* 0x000ee80000300800 */
        /* <DEDUP_REMOVED lines=23> */
[----:B--2---:R-:W-:-:S15]  /*d6f20*/  HMMA.16816.F32 R52, R28, R58, R52 ;  /* 0x0000003a1c34723c */ /* 0x004fde0000001834 */
[----:B------:R-:W-:-:S08]  /*d6f30*/  NOP ;  /* 0x0000000000007918 */ /* 0x000fd00000000000 */
[----:B------:R-:W-:Y:S04]  /*d6f40*/  STL.64 [R1+0x12f0], R52 ;  /* 0x0012f03401007387 */ /* 0x000fe80000100a00 */
[----:B------:R0:W-:Y:S04]  /*d6f50*/  STL.64 [R1+0x12f8], R54 ;  /* 0x0012f83601007387 */ /* 0x0001e80000100a00 */
[----:B0-----:R-:W2:Y:S04]  /*d6f60*/  LDL.LU.64 R54, [R1+0x5c88] ;  /* 0x005c880001367983 */ /* 0x001ea80000300a00 */
[----:B------:R-:W2:Y:S01]  /*d6f70*/  LDL.LU.64 R52, [R1+0x5c80] ;  /* 0x005c800001347983 */ /* 0x000ea20000300a00 */
[C---:B---3--:R-:W-:Y:S03]  /*d6f80*/  HMMA.16816.F32 R24, R28.reuse, R56, R24 ;  /* 0x000000381c18723c */ /* 0x048fe60000001818 */
[----:B------:R-:W-:Y:S04]  /*d6f90*/  STL.64 [R1+0x5b80], R58 ;  /* 0x005b803a01007387 */ /* 0x000fe80000100a00 */
[----:B------:R-:W-:Y:S01]  /*d6fa0*/  STL.64 [R1+0x5b78], R56 ;  /* 0x005b783801007387 */ /* 0x000fe20000100a00 */
[C---:B----4-:R-:W-:Y:S06]  /*d6fb0*/  HMMA.16816.F32 R20, R28.reuse, R50, R20 ;  /* 0x000000321c14723c */ /* 0x050fec0000001814 */
[C---:B------:R-:W-:Y:S06]  /*d6fc0*/  HMMA.16816.F32 R16, R28.reuse, R48, R16 ;  /* 0x000000301c10723c */ /* 0x040fec0000001810 */
[C---:B------:R-:W-:Y:S06]  /*d6fd0*/  HMMA.16816.F32 R12, R28.reuse, R46, R12 ;  /* 0x0000002e1c0c723c */ /* 0x040fec000000180c */
[C---:B------:R-:W-:Y:S01]  /*d6fe0*/  HMMA.16816.F32 R8, R28.reuse, R44, R8 ;  /* 0x0000002c1c08723c */ /* 0x040fe20000001808 */
[----:B------:R-:W-:Y:S04]  /*d6ff0*/  STL.64 [R1+0x12e0], R24 ;  /* 0x0012e01801007387 */ /* 0x000fe80000100a00 */
[----:B------:R0:W-:Y:S01]  /*d7000*/  STL.64 [R1+0x12e8], R26 ;  /* 0x0012e81a01007387 */ /* 0x0001e20000100a00 */
[C---:B------:R-:W-:Y:S06]  /*d7010*/  HMMA.16816.F32 R4, R28.reuse, R42, R4 ;  /* 0x0000002a1c04723c */ /* 0x040fec0000001804 */
[C---:B--2---:R-:W-:Y:S06]  /*d7020*/  HMMA.16816.F32 R36, R28.reuse, R54, R36 ;  /* 0x000000361c24723c */ /* 0x044fec0000001824 */
[----:B0-----:R-:W-:Y:S01]  /*d7030*/  HMMA.16816.F32 R24, R28, R52, R32 ;  /* 0x000000341c18723c */ /* 0x001fe20000001820 */
        /* <DEDUP_REMOVED lines=18> */
[----:B------:R3:W-:Y:S04]  /*d7160*/  STL.64 [R1+0x1288], R10 ;  /* 0x0012880a01007387 */ /* 0x0007e80000100a00 */
[----:B0-----:R-:W4:Y:S04]  /*d7170*/  LDL.LU R48, [R1+0x800] ;  /* 0x0008000001307983 */ /* 0x001f280000300800 */
[----:B------:R0:W-:Y:S04]  /*d7180*/  STL.64 [R1+0x1270], R4 ;  /* 0x0012700401007387 */ /* 0x0001e80000100a00 */
[----:B------:R0:W-:Y:S04]  /*d7190*/  STL.64 [R1+0x1278], R6 ;  /* 0x0012780601007387 */ /* 0x0001e80000100a00 */
[----:B------:R-:W4:Y:S04]  /*d71a0*/  LDL.LU R49, [R1+0x804] ;  /* 0x0008040001317983 */ /* 0x000f280000300800 */
[----:B------:R-:W4:Y:S04]  /*d71b0*/  LDL.LU R50, [R1+0x808] ;  /* 0x0008080001327983 */ /* 0x000f280000300800 */
        /* <DEDUP_REMOVED lines=46> */
[----:B------:R-:W2:Y:S01]  /*d74a0*/  LDL.LU.64 R36, [R1+0x5c70] ;  /* 0x005c700001247983 */ /* 0x000ea20000300a00 */
[C---:B---3--:R-:W-:Y:S03]  /*d74b0*/  HMMA.16816.F32 R4, R28.reuse, R2, R4 ;  /* 0x000000021c04723c */ /* 0x048fe60000001804 */
        /* <DEDUP_REMOVED lines=77> */
[----:B------:R-:W-:Y:S04]  /*d7990*/  STL [R1+0x5af8], R22 ;  /* 0x005af81601007387 */ /* 0x000fe80000100800 */
[----:B------:R-:W-:-:S13]  /*d79a0*/  STL [R1+0x5ae0], R23 ;  /* 0x005ae01701007387 */ /* 0x000fda0000100800 */
[----:B------:R0:W-:Y:S04]  /*d79b0*/  STL.64 [R1+0x800], R4 ;  /* 0x0008000401007387 */ /* 0x0001e80000100a00 */
[----:B------:R1:W-:Y:S04]  /*d79c0*/  STL.64 [R1+0x808], R6 ;  /* 0x0008080601007387 */ /* 0x0003e80000100a00 */
        /* <DEDUP_REMOVED lines=60> */
[----:B------:R-:W3:Y:S01]  /*d7d90*/  LDL.LU R50, [R1+0x7b8] ;  /* 0x0007b80001327983 */ /* 0x000ee20000300800 */
[----:B------:R-:W-:-:S02]  /*d7da0*/  IMAD R34, R34, 0x100, R60 ;  /* 0x0000010022227824 */ /* 0x000fc400078e023c */
[----:B------:R-:W-:Y:S01]  /*d7db0*/  IMAD R35, R35, 0x100, R61 ;  /* 0x0000010023237824 */ /* 0x000fe200078e023d */
[----:B------:R-:W3:Y:S04]  /*d7dc0*/  LDL.LU R51, [R1+0x7bc] ;  /* 0x0007bc0001337983 */ /* 0x000ee80000300800 */
[----:B------:R-:W3:Y:S04]  /*d7dd0*/  LDL.64 R60, [R1+0x10] ;  /* 0x00001000013c7983 */ /* 0x000ee80000100a00 */
        /* <DEDUP_REMOVED lines=14> */
[----:B------:R-:W2:Y:S01]  /*d7ec0*/  LDL.LU.64 R36, [R1+0x5be0] ;  /* 0x005be00001247983 */ /* 0x000ea20000300a00 */
[----:B------:R-:W-:-:S02]  /*d7ed0*/  F2FP.F16.E5M2.UNPACK_B R32, R32 ;  /* 0x00000020ff20723e */ /* 0x000fc400020004ff */
[----:B------:R-:W-:Y:S02]  /*d7ee0*/  F2FP.F16.E5M2.UNPACK_B R33, R33 ;  /* 0x00000021ff21723e */ /* 0x000fe400020004ff */
[----:B------:R-:W-:Y:S02]  /*d7ef0*/  F2FP.F16.E5M2.UNPACK_B R34, R34 ;  /* 0x00000022ff22723e */ /* 0x000fe400020004ff */
[----:B------:R-:W-:Y:S01]  /*d7f00*/  F2FP.F16.E5M2.UNPACK_B R35, R35 ;  /* 0x00000023ff23723e */ /* 0x000fe200020004ff */
[----:B------:R0:W-:Y:S06]  /*d7f10*/  STL.64 [R1+0x5ad8], R26 ;  /* 0x005ad81a01007387 */ /* 0x0001ec0000100a00 */
[C---:B---3--:R-:W-:Y:S01]  /*d7f20*/  HMMA.16816.F32 R20, R32.reuse, R22, R4 ;  /* 0x000000162014723c */ /* 0x048fe20000001804 */
[----:B0-----:R-:W3:Y:S04]  /*d7f30*/  LDL.64 R26, [R1] ;  /* 0x00000000011a7983 */ /* 0x001ee80000100a00 */
[----:B------:R0:W-:Y:S04]  /*d7f40*/  STL.64 [R1+0x5ad0], R24 ;  /* 0x005ad01801007387 */ /* 0x0001e80000100a00 */
[----:B0-----:R-:W3:Y:S01]  /*d7f50*/  LDL R24, [R1+0x8] ;  /* 0x0000080001187983 */ /* 0x001ee20000100800 */
[C---:B------:R-:W-:Y:S06]  /*d7f60*/  HMMA.16816.F32 R44, R32.reuse, R52, R44 ;  /* 0x00000034202c723c */ /* 0x040fec000000182c */
[----:B------:R-:W-:Y:S01]  /*d7f70*/  HMMA.16816.F32 R56, R32, R60, R56 ;  /* 0x0000003c2038723c */ /* 0x000fe20000001838 */
[----:B------:R-:W-:-:S05]  /*d7f80*/  IMAD.MOV.U32 R25, RZ, RZ, R0 ;  /* 0x000000ffff197224 */ /* 0x000fca00078e0000 */
[----:B------:R-:W-:Y:S01]  /*d7f90*/  IMAD.MOV.U32 R0, RZ, RZ, R61 ;  /* 0x000000ffff007224 */ /* 0x000fe200078e003d */
[----:B--2---:R-:W-:Y:S01]  /*d7fa0*/  HMMA.16816.F32 R28, R28, R36, R12 ;  /* 0x000000241c1c723c */ /* 0x004fe2000000180c */
[----:B------:R-:W2:Y:S04]  /*d7fb0*/  LDL.LU.64 R14, [R1+0x5bd8] ;  /* 0x005bd800010e7983 */ /* 0x000ea80000300a00 */
[----:B------:R-:W2:-:S15]  /*d7fc0*/  LDL.LU.64 R12, [R1+0x5bd0] ;  /* 0x005bd000010c7983 */ /* 0x000e9e0000300a00 */
[----:B------:R-:W-:-:S03]  /*d7fd0*/  NOP ;  /* 0x0000000000007918 */ /* 0x000fc60000000000 */
[----:B------:R0:W-:Y:S04]  /*d7fe0*/  STL.64 [R1+0x820], R28 ;  /* 0x0008201c01007387 */ /* 0x0001e80000100a00 */
[----:B------:R1:W-:Y:S04]  /*d7ff0*/  STL.64 [R1+0x828], R30 ;  /* 0x0008281e01007387 */ /* 0x0003e80000100a00 */
[----:B0-----:R-:W2:Y:S04]  /*d8000*/  LDL.LU R28, [R1+0x780] ;  /* 0x00078000011c7983 */ /* 0x001ea80000300800 */
[----:B------:R-:W2:Y:S04]  /*d8010*/  LDL.LU R29, [R1+0x784] ;  /* 0x00078400011d7983 */ /* 0x000ea80000300800 */
[----:B-1----:R-:W2:Y:S04]  /*d8020*/  LDL.LU R30, [R1+0x788] ;  /* 0x00078800011e7983 */ /* 0x002ea80000300800 */
[----:B------:R-:W2:Y:S04]  /*d8030*/  LDL.LU R31, [R1+0x78c] ;  /* 0x00078c00011f7983 */ /* 0x000ea80000300800 */
[----:B----4-:R-:W-:Y:S04]  /*d8040*/  STL.64 [R1+0x5b48], R38 ;  /* 0x005b482601007387 */ /* 0x010fe80000100a00 */
[----:B------:R0:W-:Y:S04]  /*d8050*/  STL.64 [R1+0x5b40], R36 ;  /* 0x005b402401007387 */ /* 0x0001e80000100a00 */
[----:B0-----:R-:W3:Y:S04]  /*d8060*/  LDL.LU R36, [R1+0x790] ;  /* 0x0007900001247983 */ /* 0x001ee80000300800 */
[----:B------:R-:W3:Y:S04]  /*d8070*/  LDL.LU R37, [R1+0x794] ;  /* 0x0007940001257983 */ /* 0x000ee80000300800 */
[----:B------:R-:W3:Y:S04]  /*d8080*/  LDL.LU R38, [R1+0x798] ;  /* 0x0007980001267983 */ /* 0x000ee80000300800 */
[----:B------:R-:W3:Y:S04]  /*d8090*/  LDL.LU R39, [R1+0x79c] ;  /* 0x00079c0001277983 */ /* 0x000ee80000300800 */
[----:B------:R-:W4:Y:S04]  /*d80a0*/  LDL.LU.64 R6, [R1+0x5bc8] ;  /* 0x005bc80001067983 */ /* 0x000f280000300a00 */
[----:B------:R-:W4:Y:S04]  /*d80b0*/  LDL.LU.64 R4, [R1+0x5bc0] ;  /* 0x005bc00001047983 */ /* 0x000f280000300a00 */
[----:B------:R0:W-:Y:S04]  /*d80c0*/  STL.64 [R1+0x840], R20 ;  /* 0x0008401401007387 */ /* 0x0001e80000100a00 */
[----:B------:R1:W-:Y:S04]  /*d80d0*/  STL.64 [R1+0x848], R22 ;  /* 0x0008481601007387 */ /* 0x0003e80000100a00 */
[----:B0-----:R-:W2:Y:S01]  /*d80e0*/  LDL.LU.64 R20, [R1+0x5bb8] ;  /* 0x005bb80001147983 */ /* 0x001ea20000300a00 */
[----:B-1----:R-:W-:-:S02]  /*d80f0*/  IMAD.MOV.U32 R22, RZ, RZ, R53 ;  /* 0x000000ffff167224 */ /* 0x002fc400078e0035 */
[----:B------:R-:W-:Y:S01]  /*d8100*/  HMMA.16816.F32 R52, R32, R54, R48 ;  /* 0x000000362034723c */ /* 0x000fe20000001830 */
[----:B------:R-:W-:Y:S04]  /*d8110*/  STL.64 [R1+0x850], R44 ;  /* 0x0008502c01007387 */ /* 0x000fe80000100a00 */
[----:B------:R0:W-:Y:S01]  /*d8120*/  STL.64 [R1+0x858], R46 ;  /* 0x0008582e01007387 */ /* 0x0001e20000100a00 */
[----:B------:R-:W-:-:S03]  /*d8130*/  IMAD.MOV.U32 R23, RZ, RZ, R60 ;  /* 0x000000ffff177224 */ /* 0x000fc600078e003c */
        /* <DEDUP_REMOVED lines=13> */
[----:B------:R-:W-:Y:S01]  /*d8210*/  STL.64 [R1+0x5b68], R22 ;  /* 0x005b681601007387 */ /* 0x000fe20000100a00 */
[C---:B---3--:R-:W-:Y:S03]  /*d8220*/  HMMA.16816.F32 R36, R32.reuse, R24, R36 ;  /* 0x000000182024723c */ /* 0x048fe60000001824 */
[----:B--2---:R0:W-:Y:S03]  /*d8230*/  STL.64 [R1+0x5b60], R20 ;  /* 0x005b601401007387 */ /* 0x0041e60000100a00 */
[----:B0-----:R-:W-:-:S15]  /*d8240*/  HMMA.16816.F32 R20, R32, R26, R28 ;  /* 0x0000001a2014723c */ /* 0x001fde000000181c */
[----:B------:R-:W-:-:S02]  /*d8250*/  NOP ;  /* 0x0000000000007918 */ /* 0x000fc40000000000 */
[----:B------:R-:W-:Y:S04]  /*d8260*/  STL.64 [R1+0x880], R36 ;  /* 0x0008802401007387 */ /* 0x000fe80000100a00 */
[----:B------:R-:W-:Y:S04]  /*d8270*/  STL.64 [R1+0x888], R38 ;  /* 0x0008882601007387 */ /* 0x000fe80000100a00 */
[----:B------:R-:W-:Y:S01]  /*d8280*/  STL.64 [R1+0x890], R20 ;  /* 0x0008901401007387 */ /* 0x000fe20000100a00 */
[C---:B----4-:R-:W-:Y:S06]  /*d8290*/  HMMA.16816.F32 R16, R32.reuse, R60, R16 ;  /* 0x0000003c2010723c */ /* 0x050fec0000001810 */
[C---:B------:R-:W-:Y:S06]  /*d82a0*/  HMMA.16816.F32 R12, R32.reuse, R58, R12 ;  /* 0x0000003a200c723c */ /* 0x040fec000000180c */
[C---:B------:R-:W-:Y:S01]  /*d82b0*/  HMMA.16816.F32 R8, R32.reuse, R56, R8 ;  /* 0x000000382008723c */ /* 0x040fe20000001808 */
[----:B------:R-:W-:Y:S10]  /*d82c0*/  STL.64 [R1+0x898], R22 ;  /* 0x0008981601007387 */ /* 0x000ff40000100a00 */
[----:B------:R-:W-:Y:S04]  /*d82d0*/  STL.64 [R1+0x8a0], R16 ;  /* 0x0008a01001007387 */ /* 0x000fe80000100a00 */
[----:B------:R-:W-:Y:S04]  /*d82e0*/  STL.64 [R1+0x8a8], R18 ;  /* 0x0008a81201007387 */ /* 0x000fe80000100a00 */
[----:B------:R-:W-:Y:S04]  /*d82f0*/  STL.64 [R1+0x5aa8], R58 ;  /* 0x005aa83a01007387 */ /* 0x000fe80000100a00 */
        /* <DEDUP_REMOVED lines=52> */
[C---:B---3--:R-:W-:Y:S06]  /*d8640*/  HMMA.16816.F32 R8, R32.reuse, R50, R8 ;  /* 0x000000322008723c */ /* 0x048fec0000001808 */
[C---:B----4-:R-:W-:Y:S06]  /*d8650*/  HMMA.16816.F32 R40, R32.reuse, R44, R40 ;  /* 0x0000002c2028723c */ /* 0x050fec0000001828 */
[C---:B------:R-:W-:Y:S11]  /*d8660*/  HMMA.16816.F32 R20, R32.reuse, R46, R20 ;  /* 0x0000002e2014723c */ /* 0x040ff60000001814 */
        /* <DEDUP_REMOVED lines=101> */
[----:B------:R-:W-:Y:S04]  /*d8cc0*/  STL.64 [R1+0x9d0], R8 ;  /* 0x0009d00801007387 */ /* 0x000fe80000100a00 */
[----:B------:R-:W-:Y:S04]  /*d8cd0*/  STL.64 [R1+0x9d8], R10 ;  /* 0x0009d80a01007387 */ /* 0x000fe80000100a00 */
        /* <DEDUP_REMOVED lines=15> */
[----:B0-----:R-:W-:Y:S01]  /*d8dd0*/  IMAD.MOV.U32 R6, RZ, RZ, R23 ;  /* 0x000000ffff067224 */ /* 0x001fe200078e0017 */
        /* <DEDUP_REMOVED lines=38> */
[----:B------:R-:W3:Y:S04]  /*d9040*/  LDL.64 R48, [R1+0x8] ;  /* 0x0000080001307983 */ /* 0x000ee80000100a00 */
[----:B------:R-:W3:Y:S04]  /*d9050*/  LDL.LU R44, [R1+0x5a0] ;  /* 0x0005a000012c7983 */ /* 0x000ee80000300800 */
[----:B------:R-:W3:Y:S04]  /*d9060*/  LDL.LU R45, [R1+0x5a4] ;  /* 0x0005a400012d7983 */ /* 0x000ee80000300800 */
[----:B------:R-:W3:Y:S04]  /*d9070*/  LDL.LU R46, [R1+0x5a8] ;  /* 0x0005a800012e7983 */ /* 0x000ee80000300800 */
[----:B------:R-:W3:Y:S04]  /*d9080*/  LDL.LU R47, [R1+0x5ac] ;  /* 0x0005ac00012f7983 */ /* 0x000ee80000300800 */
[----:B------:R0:W-:Y:S04]  /*d9090*/  STL.64 [R1+0x5a08], R18 ;  /* 0x005a081201007387 */ /* 0x0001e80000100a00 */
[----:B0-----:R-:W3:Y:S01]  /*d90a0*/  LDL R18, [R1+0x20] ;  /* 0x0000200001127983 */ /* 0x001ee20000100800 */
[----:B------:R-:W-:-:S03]  /*d90b0*/  IMAD.MOV.U32 R19, RZ, RZ, R22 ;  /* 0x000000ffff137224 */ /* 0x000fc600078e0016 */
[----:B------:R-:W3:Y:S04]  /*d90c0*/  LDL.LU R22, [R1+0x5af8] ;  /* 0x005af80001167983 */ /* 0x000ee80000300800 */
[----:B------:R0:W-:Y:S04]  /*d90d0*/  STL.64 [R1+0x5a00], R16 ;  /* 0x005a001001007387 */ /* 0x0001e80000100a00 */
[----:B0-----:R-:W3:Y:S04]  /*d90e0*/  LDL.LU R16, [R1+0x56f8] ;  /* 0x0056f80001107983 */ /* 0x001ee80000300800 */
[----:B------:R-:W3:Y:S01]  /*d90f0*/  LDL.LU R17, [R1+0x5700] ;  /* 0x0057000001117983 */ /* 0x000ee20000300800 */
[----:B----4-:R-:W-:Y:S01]  /*d9100*/  HMMA.16816.F32 R40, R32, R20, R40 ;  /* 0x000000142028723c */ /* 0x010fe20000001828 */
[----:B--2---:R-:W-:-:S15]  /*d9110*/  IMAD R28, R28, 0x100, R23 ;  /* 0x000001001c1c7824 */ /* 0x004fde00078e0217 */
[----:B------:R-:W-:-:S07]  /*d9120*/  NOP ;  /* 0x0000000000007918 */ /* 0x000fce0000000000 */
        /* <DEDUP_REMOVED lines=29> */
[----:B0-----:R-:W3:Y:S04]  /*d9300*/  LDL.64 R26, [R1+0x28] ;  /* 0x00002800011a7983 */ /* 0x001ee80000100a00 */
[----:B------:R-:W-:Y:S01]  /*d9310*/  STL.64 [R1+0x59f0], R24 ;  /* 0x0059f01801007387 */ /* 0x000fe20000100a00 */
[----:B--2---:R-:W-:Y:S03]  /*d9320*/  HMMA.16816.F32 R32, R32, R36, R56 ;  /* 0x000000242020723c */ /* 0x004fe60000001838 */
[----:B------:R-:W2:Y:S04]  /*d9330*/  LDL.LU.64 R58, [R1+0x5aa8] ;  /* 0x005aa800013a7983 */ /* 0x000ea80000300a00 */
[----:B------:R-:W2:-:S15]  /*d9340*/  LDL.LU.64 R56, [R1+0x5aa0] ;  /* 0x005aa00001387983 */ /* 0x000e9e0000300a00 */
[----:B------:R-:W-:-:S01]  /*d9350*/  NOP ;  /* 0x0000000000007918 */ /* 0x000fc20000000000 */
        /* <DEDUP_REMOVED lines=13> */
[----:B------:R-:W-:-:S06]  /*d9430*/  IMAD.MOV.U32 R0, RZ, RZ, R5 ;  /* 0x000000ffff007224 */ /* 0x000fcc00078e0005 */
[C---:B------:R-:W-:Y:S06]  /*d9440*/  HMMA.16816.F32 R20, R28.reuse, R18, R20 ;  /* 0x000000121c14723c */ /* 0x040fec0000001814 */
[C---:B------:R-:W-:Y:S06]  /*d9450*/  HMMA.16816.F32 R12, R28.reuse, R4, R12 ;  /* 0x000000041c0c723c */ /* 0x040fec000000180c */
[C---:B------:R-:W-:Y:S06]  /*d9460*/  HMMA.16816.F32 R8, R28.reuse, R6, R8 ;  /* 0x000000061c08723c */ /* 0x040fec0000001808 */
[----:B------:R-:W-:Y:S01]  /*d9470*/  HMMA.16816.F32 R4, R28, R48, R40 ;  /* 0x000000301c04723c */ /* 0x000fe20000001828 */
[----:B----4-:R-:W-:Y:S04]  /*d9480*/  STL.64 [R1+0x5a88], R38 ;  /* 0x005a882601007387 */ /* 0x010fe80000100a00 */
[----:B------:R-:W-:Y:S01]  /*d9490*/  STL.64 [R1+0x5a80], R36 ;  /* 0x005a802401007387 */ /* 0x000fe20000100a00 */
[----:B---3--:R-:W-:-:S02]  /*d94a0*/  IMAD.MOV.U32 R17, RZ, RZ, R26 ;  /* 0x000000ffff117224 */ /* 0x008fc400078e001a */
[----:B------:R-:W-:Y:S01]  /*d94b0*/  IMAD.MOV.U32 R16, RZ, RZ, R27 ;  /* 0x000000ffff107224 */ /* 0x000fe200078e001b */
[----:B--2---:R-:W-:-:S15]  /*d94c0*/  HMMA.16816.F32 R32, R28, R26, R32 ;  /* 0x0000001a1c20723c */ /* 0x004fde0000001820 */
[----:B------:R-:W-:-:S08]  /*d94d0*/  NOP ;  /* 0x0000000000007918 */ /* 0x000fd00000000000 */
[----:B------:R-:W-:Y:S04]  /*d94e0*/  STL.64 [R1+0xa40], R32 ;  /* 0x000a402001007387 */ /* 0x000fe80000100a00 */
[----:B------:R-:W-:Y:S04]  /*d94f0*/  STL.64 [R1+0xa48], R34 ;  /* 0x000a482201007387 */ /* 0x000fe80000100a00 */
[----:B------:R-:W-:Y:S04]  /*d9500*/  STL.64 [R1+0xa50], R20 ;  /* 0x000a501401007387 */ /* 0x000fe80000100a00 */
[----:B------:R-:W-:Y:S04]  /*d9510*/  STL.64 [R1+0xa58], R22 ;  /* 0x000a581601007387 */ /* 0x000fe80000100a00 */
[----:B------:R-:W-:Y:S04]  /*d9520*/  STL [R1+0x59d8], R0 ;  /* 0x0059d80001007387 */ /* 0x000fe80000100800 */
[----:B------:R-:W-:Y:S04]  /*d9530*/  STL.64 [R1+0xa60], R12 ;  /* 0x000a600c01007387 */ /* 0x000fe80000100a00 */
        /* <DEDUP_REMOVED lines=152> */
[C---:B---3--:R-:W-:Y:S06]  /*d9ec0*/  HMMA.16816.F32 R36, R28.reuse, R4, R56 ;  /* 0x000000041c24723c */ /* 0x048fec0000001838 */
[C---:B------:R-:W-:Y:S06]  /*d9ed0*/  HMMA.16816.F32 R32, R28.reuse, R6, R32 ;  /* 0x000000061c20723c */ /* 0x040fec0000001820 */
[----:B------:R-:W-:Y:S11]  /*d9ee0*/  STL.64 [R1+0x5938], R6 ;  /* 0x0059380601007387 */ /* 0x000ff60000100a00 */
        /* <DEDUP_REMOVED lines=70> */
[----:B------:R0:W-:Y:S04]  /*da350*/  STL.64 [R1+0x58d8], R14 ;  /* 0x0058d80e01007387 */ /* 0x0001e80000100a00 */
[----:B0-----:R-:W4:Y:S04]  /*da360*/  LDL.LU R14, [R1+0x5710] ;  /* 0x00571000010e7983 */ /* 0x001f280000300800 */
[----:B------:R-:W4:Y:S04]  /*da370*/  LDL.LU R15, [R1+0x5718] ;  /* 0x00571800010f7983 */ /* 0x000f280000300800 */
        /* <DEDUP_REMOVED lines=14> */
[----:B0-----:R-:W3:Y:S04]  /*da460*/  LDL.LU R16, [R1+0x440] ;  /* 0x0004400001107983 */ /* 0x001ee80000300800 */
[----:B------:R-:W3:Y:S04]  /*da470*/  LDL.LU R17, [R1+0x444] ;  /* 0x0004440001117983 */ /* 0x000ee80000300800 */
[----:B------:R-:W3:Y:S04]  /*da480*/  LDL.LU R18, [R1+0x448] ;  /* 0x0004480001127983 */ /* 0x000ee80000300800 */
[----:B------:R-:W3:Y:S01]  /*da490*/  LDL.LU R19, [R1+0x44c] ;  /* 0x00044c0001137983 */ /* 0x000ee20000300800 */
[----:B----4-:R-:W-:-:S02]  /*da4a0*/  IMAD R32, R32, 0x100, R14 ;  /* 0x0000010020207824 */ /* 0x010fc400078e020e */
[----:B------:R-:W-:Y:S02]  /*da4b0*/  IMAD R33, R33, 0x100, R15 ;  /* 0x0000010021217824 */ /* 0x000fe400078e020f */
[----:B------:R-:W-:Y:S02]  /*da4c0*/  IMAD R34, R34, 0x100, R52 ;  /* 0x0000010022227824 */ /* 0x000fe400078e0234 */
[----:B------:R-:W-:Y:S01]  /*da4d0*/  IMAD R35, R35, 0x100, R53 ;  /* 0x0000010023237824 */ /* 0x000fe200078e0235 */
[----:B------:R-:W-:Y:S02]  /*da4e0*/  F2FP.F16.E5M2.UNPACK_B R32, R32 ;  /* 0x00000020ff20723e */ /* 0x000fe400020004ff */
[----:B------:R-:W-:Y:S02]  /*da4f0*/  F2FP.F16.E5M2.UNPACK_B R33, R33 ;  /* 0x00000021ff21723e */ /* 0x000fe400020004ff */
[----:B------:R-:W-:Y:S02]  /*da500*/  F2FP.F16.E5M2.UNPACK_B R34, R34 ;  /* 0x00000022ff22723e */ /* 0x000fe400020004ff */
[----:B------:R-:W-:Y:S01]  /*da510*/  F2FP.F16.E5M2.UNPACK_B R35, R35 ;  /* 0x00000023ff23723e */ /* 0x000fe200020004ff */
[C---:B--2---:R-:W-:Y:S06]  /*da520*/  HMMA.16816.F32 R8, R28.reuse, R22, R8 ;  /* 0x000000161c08723c */ /* 0x044fec0000001808 */
[----:B---3--:R-:W-:-:S15]  /*da530*/  HMMA.16816.F32 R16, R28, R20, R16 ;  /* 0x000000141c10723c */ /* 0x008fde0000001810 */
[----:B------:R-:W-:-:S08]  /*da540*/  NOP ;  /* 0x0000000000007918 */ /* 0x000fd00000000000 */
[----:B------:R-:W-:Y:S04]  /*da550*/  STL.64 [R1+0xc00], R16 ;  /* 0x000c001001007387 */ /* 0x000fe80000100a00 */
[----:B------:R-:W-:Y:S04]  /*da560*/  STL.64 [R1+0xc08], R18 ;  /* 0x000c081201007387 */ /* 0x000fe80000100a00 */
        /* <DEDUP_REMOVED lines=15> */
[----:B------:R-:W-:Y:S01]  /*da660*/  STL [R1+0x58ac], R37 ;  /* 0x0058ac2501007387 */ /* 0x000fe20000100800 */
[----:B------:R-:W-:-:S12]  /*da670*/  HMMA.16816.F32 R8, R32, R54, R48 ;  /* 0x000000362008723c */ /* 0x000fd80000001830 */
[----:B------:R-:W-:Y:S04]  /*da680*/  STL.64 [R1+0xc30], R4 ;  /* 0x000c300401007387 */ /* 0x000fe80000100a00 */
[----:B------:R0:W-:Y:S02]  /*da690*/  STL.64 [R1+0xc38], R6 ;  /* 0x000c380601007387 */ /* 0x0001e40000100a00 */
[----:B0-----:R-:W-:Y:S05]  /*da6a0*/  HMMA.16816.F32 R4, R32, R60, R56 ;  /* 0x0000003c2004723c */ /* 0x001fea0000001838 */
[----:B------:R0:W-:Y:S04]  /*da6b0*/  STL.64 [R1+0xc50], R8 ;  /* 0x000c500801007387 */ /* 0x0001e80000100a00 */
[----:B------:R1:W-:-:S14]  /*da6c0*/  STL.64 [R1+0xc58], R10 ;  /* 0x000c580a01007387 */ /* 0x0003dc0000100a00 */
        /* <DEDUP_REMOVED lines=36> */
[----:B0-----:R-:W-:-:S02]  /*da910*/  IMAD.MOV.U32 R15, RZ, RZ, R0 ;  /* 0x000000ffff0f7224 */ /* 0x001fc400078e0000 */
[----:B------:R-:W-:Y:S02]  /*da920*/  IMAD.MOV.U32 R36, RZ, RZ, R60 ;  /* 0x000000ffff247224 */ /* 0x000fe400078e003c */
[----:B------:R-:W-:Y:S01]  /*da930*/  IMAD.MOV.U32 R37, RZ, RZ, R61 ;  /* 0x000000ffff257224 */ /* 0x000fe200078e003d */
[----:B----4-:R-:W-:Y:S04]  /*da940*/  STL.64 [R1+0x59d0], R58 ;  /* 0x0059d03a01007387 */ /* 0x010fe80000100a00 */
[----:B--2---:R0:W-:Y:S04]  /*da950*/  STL.64 [R1+0x59c8], R56 ;  /* 0x0059c83801007387 */ /* 0x0041e80000100a00 */
[----:B------:R-:W2:Y:S04]  /*da960*/  LDL.LU R8, [R1+0x3c0] ;  /* 0x0003c00001087983 */ /* 0x000ea80000300800 */
[----:B------:R-:W2:Y:S04]  /*da970*/  LDL.LU R9, [R1+0x3c4] ;  /* 0x0003c40001097983 */ /* 0x000ea80000300800 */
[----:B------:R-:W2:Y:S04]  /*da980*/  LDL.LU R10, [R1+0x3c8] ;  /* 0x0003c800010a7983 */ /* 0x000ea80000300800 */
[----:B------:R-:W2:Y:S04]  /*da990*/  LDL.LU R11, [R1+0x3cc] ;  /* 0x0003cc00010b7983 */ /* 0x000ea80000300800 */
[----:B------:R-:W4:Y:S04]  /*da9a0*/  LDL R14, [R1+0x8] ;  /* 0x00000800010e7983 */ /* 0x000f280000100800 */
[----:B------:R-:W2:Y:S04]  /*da9b0*/  LDL.LU R0, [R1+0x59d8] ;  /* 0x0059d80001007983 */ /* 0x000ea80000300800 */
[----:B-1----:R-:W4:Y:S04]  /*da9c0*/  LDL.LU R28, [R1+0x3e0] ;  /* 0x0003e000011c7983 */ /* 0x002f280000300800 */
[----:B------:R-:W4:Y:S04]  /*da9d0*/  LDL.LU R29, [R1+0x3e4] ;  /* 0x0003e400011d7983 */ /* 0x000f280000300800 */
[----:B------:R-:W4:Y:S04]  /*da9e0*/  LDL.LU R30, [R1+0x3e8] ;  /* 0x0003e800011e7983 */ /* 0x000f280000300800 */
[----:B------:R-:W4:Y:S04]  /*da9f0*/  LDL.LU R31, [R1+0x3ec] ;  /* 0x0003ec00011f7983 */ /* 0x000f280000300800 */
[----:B---3--:R-:W3:Y:S04]  /*daa00*/  LDL R54, [R1+0x18] ;  /* 0x0000180001367983 */ /* 0x008ee80000100800 */
[----:B0-----:R-:W3:Y:S04]  /*daa10*/  LDL.LU R56, [R1+0x3f0] ;  /* 0x0003f00001387983 */ /* 0x001ee80000300800 */
[----:B------:R-:W3:Y:S04]  /*daa20*/  LDL.LU R57, [R1+0x3f4] ;  /* 0x0003f40001397983 */ /* 0x000ee80000300800 */
[----:B------:R-:W3:Y:S04]  /*daa30*/  LDL.LU R58, [R1+0x3f8] ;  /* 0x0003f800013a7983 */ /* 0x000ee80000300800 */
[----:B------:R-:W3:Y:S04]  /*daa40*/  LDL.LU R59, [R1+0x3fc] ;  /* 0x0003fc00013b7983 */ /* 0x000ee80000300800 */
[----:B------:R-:W4:Y:S04]  /*daa50*/  LDL.LU.64 R12, [R1+0x10] ;  /* 0x00001000010c7983 */ /* 0x000f280000300a00 */
        /* <DEDUP_REMOVED lines=29> */
[----:B------:R0:W-:Y:S04]  /*dac30*/  STL [R1+0x58b8], R37 ;  /* 0x0058b82501007387 */ /* 0x0001e80000100800 */
[----:B------:R1:W-:Y:S01]  /*dac40*/  STL [R1+0x58b4], R36 ;  /* 0x0058b42401007387 */ /* 0x0003e20000100800 */
[----:B--2---:R-:W-:-:S07]  /*dac50*/  IMAD.MOV.U32 R55, RZ, RZ, R0 ;  /* 0x000000ffff377224 */ /* 0x004fce00078e0000 */
[C---:B---3--:R-:W-:Y:S06]  /*dac60*/  HMMA.16816.F32 R52, R32.reuse, R54, R56 ;  /* 0x000000362034723c */ /* 0x048fec0000001838 */
[----:B----4-:R-:W-:Y:S06]  /*dac70*/  HMMA.16816.F32 R28, R32, R12, R28 ;  /* 0x0000000c201c723c */ /* 0x010fec000000181c */
[----:B0-----:R-:W-:-:S02]  /*dac80*/  IMAD.MOV.U32 R37, RZ, RZ, R12 ;  /* 0x000000ffff257224 */ /* 0x001fc400078e000c */
[----:B-1----:R-:W-:Y:S02]  /*dac90*/  IMAD.MOV.U32 R36, RZ, RZ, R13 ;  /* 0x000000ffff247224 */ /* 0x002fe400078e000d */
[C---:B------:R-:W-:Y:S06]  /*daca0*/  HMMA.16816.F32 R12, R32.reuse, R14, R20 ;  /* 0x0000000e200c723c */ /* 0x040fec0000001814 */
[----:B------:R-:W-:Y:S01]  /*dacb0*/  HMMA.16816.F32 R8, R32, R60, R8 ;  /* 0x0000003c2008723c */ /* 0x000fe20000001808 */
[----:B------:R-:W2:Y:S04]  /*dacc0*/  LDL.LU.64 R58, [R1+0x59d0] ;  /* 0x0059d000013a7983 */ /* 0x000ea80000300a00 */
[----:B------:R-:W2:Y:S04]  /*dacd0*/  LDL.LU.64 R56, [R1+0x59c8] ;  /* 0x0059c80001387983 */ /* 0x000ea80000300a00 */
[----:B------:R-:W-:Y:S04]  /*dace0*/  STL.64 [R1+0xc70], R52 ;  /* 0x000c703401007387 */ /* 0x000fe80000100a00 */
[----:B------:R0:W-:Y:S04]  /*dacf0*/  STL.64 [R1+0xc78], R54 ;  /* 0x000c783601007387 */ /* 0x0001e80000100a00 */
[----:B0-----:R-:W3:Y:S04]  /*dad00*/  LDL.LU.64 R54, [R1+0x59c0] ;  /* 0x0059c00001367983 */ /* 0x001ee80000300a00 */
[----:B------:R-:W3:Y:S04]  /*dad10*/  LDL.LU.64 R52, [R1+0x59b8] ;  /* 0x0059b80001347983 */ /* 0x000ee80000300a00 */
        /* <DEDUP_REMOVED lines=15> */
[----:B------:R-:W2:Y:S02]  /*dae10*/  LDL.LU.64 R60, [R1+0x5970] ;  /* 0x00597000013c7983 */ /* 0x000ea40000300a00 */
[----:B--2---:R-:W-:-:S15]  /*dae20*/  HMMA.16816.F32 R56, R32, R60, R56 ;  /* 0x0000003c2038723c */ /* 0x004fde0000001838 */
[----:B------:R-:W-:-:S08]  /*dae30*/  NOP ;  /* 0x0000000000007918 */ /* 0x000fd00000000000 */
        /* <DEDUP_REMOVED lines=47> */
[----:B0-----:R-:W3:Y:S04]  /*db130*/  LDL.LU.64 R46, [R1+0x5908] ;  /* 0x00590800012e7983 */ /* 0x001ee80000300a00 */
[----:B------:R-:W3:Y:S04]  /*db140*/  LDL.LU.64 R44, [R1+0x5900] ;  /* 0x00590000012c7983 */ /* 0x000ee80000300a00 */
[----:B------:R-:W-:Y:S04]  /*db150*/  STL.64 [R1+0x5850], R50 ;  /* 0x0058503201007387 */ /* 0x000fe80000100a00 */
[----:B------:R0:W-:Y:S01]  /*db160*/  STL.64 [R1+0x5848], R48 ;  /* 0x0058483001007387 */ /* 0x0001e20000100a00 */
[C---:B------:R-:W-:Y:S06]  /*db170*/  HMMA.16816.F32 R16, R32.reuse, R38, R16 ;  /* 0x000000262010723c */ /* 0x040fec0000001810 */
[C---:B------:R-:W-:Y:S06]  /*db180*/  HMMA.16816.F32 R12, R32.reuse, R2, R12 ;  /* 0x00000002200c723c */ /* 0x040fec000000180c */
[C---:B----4-:R-:W-:Y:S06]  /*db190*/  HMMA.16816.F32 R8, R32.reuse, R4, R8 ;  /* 0x000000042008723c */ /* 0x050fec0000001808 */
[C---:B--2---:R-:W-:Y:S06]  /*db1a0*/  HMMA.16816.F32 R28, R32.reuse, R42, R28 ;  /* 0x0000002a201c723c */ /* 0x044fec000000181c */
[C---:B---3--:R-:W-:Y:S06]  /*db1b0*/  HMMA.16816.F32 R20, R32.reuse, R40, R20 ;  /* 0x000000282014723c */ /* 0x048fec0000001814 */
[C---:B------:R-:W-:Y:S06]  /*db1c0*/  HMMA.16816.F32 R52, R32.reuse, R46, R52 ;  /* 0x0000002e2034723c */ /* 0x040fec0000001834 */
        /* <DEDUP_REMOVED lines=104> */
[----:B------:R-:W-:Y:S01]  /*db850*/  STL.64 [R1+0x5778], R12 ;  /* 0x0057780c01007387 */ /* 0x000fe20000100a00 */
[C---:B----4-:R-:W-:Y:S06]  /*db860*/  HMMA.16816.F32 R8, R32.reuse, R16, R8 ;  /* 0x000000102008723c */ /* 0x050fec0000001808 */
[C---:B--2---:R-:W-:Y:S06]  /*db870*/  HMMA.16816.F32 R4, R32.reuse, R18, R4 ;  /* 0x000000122004723c */ /* 0x044fec0000001804 */
        /* <DEDUP_REMOVED lines=21> */
[----:B------:R-:W4:Y:S04]  /*db9d0*/  LDL.LU R18, [R1+0x1b8] ;  /* 0x0001b80001127983 */ /* 0x000f280000300800 */
[----:B------:R-:W4:Y:S01]  /*db9e0*/  LDL.LU R19, [R1+0x1bc] ;  /* 0x0001bc0001137983 */ /* 0x000f220000300800 */
[----:B---3--:R-:W-:Y:S03]  /*db9f0*/  HMMA.16816.F32 R4, R32, R26, R56 ;  /* 0x0000001a2004723c */ /* 0x008fe60000001838 */
[----:B----4-:R-:W-:Y:S04]  /*dba00*/  STL.64 [R1+0x5870], R18 ;  /* 0x0058701201007387 */ /* 0x010fe80000100a00 */
        /* <DEDUP_REMOVED lines=8> */
[----:B------:R-:W-:Y:S04]  /*dba90*/  STL.64 [R1+0x1040], R4 ;  /* 0x0010400401007387 */ /* 0x000fe80000100a00 */
[----:B------:R-:W-:Y:S04]  /*dbaa0*/  STL.64 [R1+0x1048], R6 ;  /* 0x0010480601007387 */ /* 0x000fe80000100a00 */
        /* <DEDUP_REMOVED lines=9> */
[----:B------:R-:W3:Y:S04]  /*dbb40*/  LDL.LU R54, [R1+0x1f8] ;  /* 0x0001f80001367983 */ /* 0x000ee80000300800 */
[----:B------:R-:W3:Y:S04]  /*dbb50*/  LDL.LU R55, [R1+0x1fc] ;  /* 0x0001fc0001377983 */ /* 0x000ee80000300800 */
[----:B------:R-:W2:Y:S04]  /*dbb60*/  LDL.LU R40, [R1+0x240] ;  /* 0x0002400001287983 */ /* 0x000ea80000300800 */
[----:B------:R-:W2:Y:S04]  /*dbb70*/  LDL.LU R41, [R1+0x244] ;  /* 0x0002440001297983 */ /* 0x000ea80000300800 */
[----:B------:R-:W2:Y:S04]  /*dbb80*/  LDL.LU R42, [R1+0x248] ;  /* 0x00024800012a7983 */ /* 0x000ea80000300800 */
[----:B------:R-:W2:Y:S01]  /*dbb90*/  LDL.LU R43, [R1+0x24c] ;  /* 0x00024c00012b7983 */ /* 0x000ea20000300800 */
[----:B------:R-:W-:-:S02]  /*dbba0*/  IMAD.MOV.U32 R56, RZ, RZ, R37 ;  /* 0x000000ffff387224 */ /* 0x000fc400078e0025 */
[----:B------:R-:W-:Y:S01]  /*dbbb0*/  IMAD.MOV.U32 R57, RZ, RZ, R36 ;  /* 0x000000ffff397224 */ /* 0x000fe200078e0024 */
[----:B---3--:R-:W-:Y:S04]  /*dbbc0*/  STL.64 [R1+0x58a0], R54 ;  /* 0x0058a03601007387 */ /* 0x008fe80000100a00 */
[----:B----4-:R3:W-:Y:S04]  /*dbbd0*/  STL.64 [R1+0x5898], R52 ;  /* 0x0058983401007387 */ /* 0x0107e80000100a00 */
[----:B------:R-:W4:Y:S04]  /*dbbe0*/  LDL.LU R37, [R1+0x58b8] ;  /* 0x0058b80001257983 */ /* 0x000f280000300800 */
[----:B------:R-:W2:Y:S04]  /*dbbf0*/  LDL.LU R36, [R1+0x58b4] ;  /* 0x0058b40001247983 */ /* 0x000ea80000300800 */
[----:B------:R-:W3:Y:S04]  /*dbc00*/  LDL.LU R46, [R1+0x18] ;  /* 0x00001800012e7983 */ /* 0x000ee80000300800 */
[----:B------:R-:W3:Y:S04]  /*dbc10*/  LDL.LU R47, [R1+0x1c] ;  /* 0x00001c00012f7983 */ /* 0x000ee80000300800 */
[----:B0-----:R-:W3:Y:S04]  /*dbc20*/  LDL.LU R16, [R1+0x210] ;  /* 0x0002100001107983 */ /* 0x001ee80000300800 */
[----:B------:R-:W3:Y:S04]  /*dbc30*/  LDL.LU R17, [R1+0x214] ;  /* 0x0002140001117983 */ /* 0x000ee80000300800 */
[----:B------:R-:W3:Y:S04]  /*dbc40*/  LDL.LU R18, [R1+0x218] ;  /* 0x0002180001127983 */ /* 0x000ee80000300800 */
[----:B------:R-:W3:Y:S01]  /*dbc50*/  LDL.LU R19, [R1+0x21c] ;  /* 0x00021c0001137983 */ /* 0x000ee20000300800 */
[----:B----4-:R-:W-:-:S02]  /*dbc60*/  IMAD.MOV.U32 R45, RZ, RZ, R37 ;  /* 0x000000ffff2d7224 */ /* 0x010fc400078e0025 */
[----:B--2---:R-:W-:Y:S02]  /*dbc70*/  IMAD.MOV.U32 R44, RZ, RZ, R36 ;  /* 0x000000ffff2c7224 */ /* 0x004fe400078e0024 */
[----:B------:R-:W2:Y:S04]  /*dbc80*/  LDL.LU R36, [R1+0x58b0] ;  /* 0x0058b00001247983 */ /* 0x000ea80000300800 */
[----:B------:R-:W2:Y:S04]  /*dbc90*/  LDL.LU R37, [R1+0x58ac] ;  /* 0x0058ac0001257983 */ /* 0x000ea80000300800 */
[----:B-1----:R-:W4:Y:S04]  /*dbca0*/  LDL.LU R20, [R1+0x220] ;  /* 0x0002200001147983 */ /* 0x002f280000300800 */
[----:B------:R-:W4:Y:S04]  /*dbcb0*/  LDL.LU R21, [R1+0x224] ;  /* 0x0002240001157983 */ /* 0x000f280000300800 */
[----:B------:R-:W4:Y:S04]  /*dbcc0*/  LDL.LU R22, [R1+0x228] ;  /* 0x0002280001167983 */ /* 0x000f280000300800 */
[----:B------:R-:W4:Y:S04]  /*dbcd0*/  LDL.LU R23, [R1+0x22c] ;  /* 0x00022c0001177983 */ /* 0x000f280000300800 */
[----:B------:R-:W4:Y:S04]  /*dbce0*/  LDL.LU R14, [R1+0x28] ;  /* 0x00002800010e7983 */ /* 0x000f280000300800 */
[----:B------:R-:W4:Y:S04]  /*dbcf0*/  LDL.LU R15, [R1+0x2c] ;  /* 0x00002c00010f7983 */ /* 0x000f280000300800 */
[----:B---3--:R-:W4:Y:S04]  /*dbd00*/  LDL.LU R52, [R1+0x230] ;  /* 0x0002300001347983 */ /* 0x008f280000300800 */
[----:B------:R-:W4:Y:S04]  /*dbd10*/  LDL.LU R53, [R1+0x234] ;  /* 0x0002340001357983 */ /* 0x000f280000300800 */
[----:B------:R-:W4:Y:S04]  /*dbd20*/  LDL.LU R54, [R1+0x238] ;  /* 0x0002380001367983 */ /* 0x000f280000300800 */
[----:B------:R-:W4:Y:S01]  /*dbd30*/  LDL.LU R55, [R1+0x23c] ;  /* 0x00023c0001377983 */ /* 0x000f220000300800 */
[----:B------:R-:W-:-:S02]  /*dbd40*/  IMAD R28, R28, 0x100, R48 ;  /* 0x000001001c1c7824 */ /* 0x000fc400078e0230 */
[----:B------:R-:W-:Y:S01]  /*dbd50*/  IMAD R29, R29, 0x100, R49 ;  /* 0x000001001d1d7824 */ /* 0x000fe200078e0231 */
[----:B------:R-:W3:Y:S01]  /*dbd60*/  LDL.LU R48, [R1+0x200] ;  /* 0x0002000001307983 */ /* 0x000ee20000300800 */
[----:B------:R-:W-:-:S03]  /*dbd70*/  IMAD R30, R30, 0x100, R50 ;  /* 0x000001001e1e7824 */ /* 0x000fc600078e0232 */
[----:B------:R-:W3:Y:S01]  /*dbd80*/  LDL.LU R49, [R1+0x204] ;  /* 0x0002040001317983 */ /* 0x000ee20000300800 */
[----:B------:R-:W-:-:S03]  /*dbd90*/  IMAD R31, R31, 0x100, R51 ;  /* 0x000001001f1f7824 */ /* 0x000fc600078e0233 */
        /* <DEDUP_REMOVED lines=8> */
[----:B------:R-:W-:-:S02]  /*dbe20*/  F2FP.F16.E5M2.UNPACK_B R28, R28 ;  /* 0x0000001cff1c723e */ /* 0x000fc400020004ff */
[----:B------:R-:W-:Y:S02]  /*dbe30*/  F2FP.F16.E5M2.UNPACK_B R29, R29 ;  /* 0x0000001dff1d723e */ /* 0x000fe400020004ff */
[----:B------:R-:W-:Y:S02]  /*dbe40*/  F2FP.F16.E5M2.UNPACK_B R30, R30 ;  /* 0x0000001eff1e723e */ /* 0x000fe400020004ff */
[----:B------:R-:W-:Y:S01]  /*dbe50*/  F2FP.F16.E5M2.UNPACK_B R31, R31 ;  /* 0x0000001fff1f723e */ /* 0x000fe200020004ff */
[----:B--2---:R-:W-:Y:S01]  /*dbe60*/  HMMA.16816.F32 R4, R32, R36, R40 ;  /* 0x000000242004723c */ /* 0x004fe20000001828 */
[----:B------:R-:W2:Y:S06]  /*dbe70*/  LDL.LU R34, [R1] ;  /* 0x0000000001227983 */ /* 0x000eac0000300800 */
[----:B------:R-:W-:-:S15]  /*dbe80*/  IMAD.MOV.U32 R35, RZ, RZ, R0 ;  /* 0x000000ffff237224 */ /* 0x000fde00078e0000 */
        /* <DEDUP_REMOVED lines=17> */
[----:B------:R0:W-:Y:S01]  /*dbfa0*/  STL.64 [R1+0x57d8], R36 ;  /* 0x0057d82401007387 */ /* 0x0001e20000100a00 */
[C---:B----4-:R-:W-:Y:S03]  /*dbfb0*/  HMMA.16816.F32 R12, R28.reuse, R14, R52 ;  /* 0x0000000e1c0c723c */ /* 0x050fe60000001834 */
[----:B0-----:R-:W2:Y:S04]  /*dbfc0*/  LDL.LU R36, [R1+0x1e0] ;  /* 0x0001e00001247983 */ /* 0x001ea80000300800 */
[----:B------:R-:W2:Y:S04]  /*dbfd0*/  LDL.LU R37, [R1+0x1e4] ;  /* 0x0001e40001257983 */ /* 0x000ea80000300800 */
[----:B------:R-:W2:Y:S04]  /*dbfe0*/  LDL.LU R38, [R1+0x1e8] ;  /* 0x0001e80001267983 */ /* 0x000ea80000300800 */
[----:B------:R-:W2:Y:S04]  /*dbff0*/  LDL.LU R39, [R1+0x1ec] ;  /* 0x0001ec0001277983 */ /* 0x000ea80000300800 */
[----:B------:R-:W4:Y:S04]  /*dc000*/  LDL.LU.64 R54, [R1+0x58a0] ;  /* 0x0058a00001367983 */ /* 0x000f280000300a00 */
[----:B------:R-:W4:Y:S01]  /*dc010*/  LDL.LU.64 R52, [R1+0x5898] ;  /* 0x0058980001347983 */ /* 0x000f220000300a00 */
[C---:B------:R-:W-:Y:S06]  /*dc020*/  HMMA.16816.F32 R20, R28.reuse, R44, R20 ;  /* 0x0000002c1c14723c */ /* 0x040fec0000001814 */
[C---:B------:R-:W-:Y:S06]  /*dc030*/  HMMA.16816.F32 R44, R28.reuse, R46, R16 ;  /* 0x0000002e1c2c723c */ /* 0x040fec0000001810 */
[C---:B---3--:R-:W-:Y:S01]  /*dc040*/  HMMA.16816.F32 R48, R28.reuse, R56, R48 ;  /* 0x000000381c30723c */ /* 0x048fe20000001830 */
        /* <DEDUP_REMOVED lines=18> */
[----:B----4-:R-:W-:Y:S03]  /*dc170*/  HMMA.16816.F32 R56, R28, R58, R52 ;  /* 0x0000003a1c38723c */ /* 0x010fe60000001834 */
[----:B------:R-:W4:Y:S04]  /*dc180*/  LDL.LU.64 R54, [R1+0x5840] ;  /* 0x0058400001367983 */ /* 0x000f280000300a00 */
[----:B------:R-:W4:-:S15]  /*dc190*/  LDL.LU.64 R52, [R1+0x5838] ;  /* 0x0058380001347983 */ /* 0x000f1e0000300a00 */
[----:B------:R-:W-:-:S01]  /*dc1a0*/  NOP ;  /* 0x0000000000007918 */ /* 0x000fc20000000000 */
[----:B------:R-:W-:Y:S04]  /*dc1b0*/  STL.64 [R1+0xf10], R56 ;  /* 0x000f103801007387 */ /* 0x000fe80000100a00 */
[----:B------:R0:W-:Y:S04]  /*dc1c0*/  STL.64 [R1+0xf18], R58 ;  /* 0x000f183a01007387 */ /* 0x0001e80000100a00 */
[----:B0-----:R-:W3:Y:S01]  /*dc1d0*/  LDL.LU.64 R58, [R1+0x5830] ;  /* 0x00583000013a7983 */ /* 0x001ee20000300a00 */
[C---:B--2---:R-:W-:Y:S06]  /*dc1e0*/  HMMA.16816.F32 R32, R28.reuse, R34, R36 ;  /* 0x000000221c20723c */ /* 0x044fec0000001824 */
[----:B------:R-:W-:Y:S01]  /*dc1f0*/  HMMA.16816.F32 R24, R28, R60, R24 ;  /* 0x0000003c1c18723c */ /* 0x000fe20000001818 */
[----:B------:R-:W2:-:S15]  /*dc200*/  LDL.LU.64 R56, [R1+0x5828] ;  /* 0x0058280001387983 */ /* 0x000e9e0000300a00 */
[----:B------:R-:W-:-:S01]  /*dc210*/  NOP ;  /* 0x0000000000007918 */ /* 0x000fc20000000000 */
[----:B------:R-:W-:Y:S04]  /*dc220*/  STL.64 [R1+0xef0], R32 ;  /* 0x000ef02001007387 */ /* 0x000fe80000100a00 */
[----:B------:R0:W-:Y:S04]  /*dc230*/  STL.64 [R1+0xef8], R34 ;  /* 0x000ef82201007387 */ /* 0x0001e80000100a00 */
[----:B------:R-:W-:Y:S04]  /*dc240*/  STL.64 [R1+0xed0], R24 ;  /* 0x000ed01801007387 */ /* 0x000fe80000100a00 */
[----:B------:R-:W-:Y:S01]  /*dc250*/  STL.64 [R1+0xed8], R26 ;  /* 0x000ed81a01007387 */ /* 0x000fe20000100a00 */
[----:B---3--:R-:W-:Y:S03]  /*dc260*/  HMMA.16816.F32 R20, R28, R58, R20 ;  /* 0x0000003a1c14723c */ /* 0x008fe60000001814 */
[----:B------:R-:W3:-:S15]  /*dc270*/  LDL.LU R58, [R1+0x1e00] ;  /* 0x001e0000013a7983 */ /* 0x000ede0000300800 */
[----:B------:R-:W-:-:S05]  /*dc280*/  NOP ;  /* 0x0000000000007918 */ /* 0x000fca0000000000 */
[----:B------:R-:W-:Y:S04]  /*dc290*/  STL.64 [R1+0xea0], R20 ;  /* 0x000ea01401007387 */ /* 0x000fe80000100a00 */
[----:B------:R-:W-:Y:S04]  /*dc2a0*/  STL.64 [R1+0xea8], R22 ;  /* 0x000ea81601007387 */ /* 0x000fe80000100a00 */
[----:B------:R-:W3:Y:S01]  /*dc2b0*/  LDL.LU R59, [R1+0x1e04] ;  /* 0x001e0400013b7983 */ /* 0x000ee20000300800 */
[----:B--2---:R-:W-:-:S15]  /*dc2c0*/  HMMA.16816.F32 R16, R28, R56, R16 ;  /* 0x000000381c10723c */ /* 0x004fde0000001810 */
[----:B------:R-:W-:-:S08]  /*dc2d0*/  NOP ;  /* 0x0000000000007918 */ /* 0x000fd00000000000 */
[----:B------:R-:W-:Y:S04]  /*dc2e0*/  STL.64 [R1+0xe90], R16 ;  /* 0x000e901001007387 */ /* 0x000fe80000100a00 */
[----:B------:R-:W-:Y:S04]  /*dc2f0*/  STL.64 [R1+0xe98], R18 ;  /* 0x000e981201007387 */ /* 0x000fe80000100a00 */
[----:B---3--:R-:W-:Y:S04]  /*dc300*/  STL.64 [R1+0x57b0], R58 ;  /* 0x0057b03a01007387 */ /* 0x008fe80000100a00 */
[----:B------:R-:W2:Y:S04]  /*dc310*/  LDL.LU R60, [R1+0x1e08] ;  /* 0x001e0800013c7983 */ /* 0x000ea80000300800 */
[----:B------:R-:W3:Y:S04]  /*dc320*/  LDL.LU R61, [R1+0x1e0c] ;  /* 0x001e0c00013d7983 */ /* 0x000ee80000300800 */
[----:B0-----:R-:W2:Y:S04]  /*dc330*/  LDL.LU R34, [R1+0x2abc] ;  /* 0x002abc0001227983 */ /* 0x001ea80000300800 */
[----:B------:R-:W3:Y:S04]  /*dc340*/  LDL.LU R32, [R1+0x2ab4] ;  /* 0x002ab40001207983 */ /* 0x000ee80000300800 */
[----:B------:R-:W2:Y:S01]  /*dc350*/  LDL.LU R35, [R1+0x2aac] ;  /* 0x002aac0001237983 */ /* 0x000ea20000300800 */
[C---:B----4-:R-:W-:Y:S06]  /*dc360*/  HMMA.16816.F32 R12, R28.reuse, R54, R12 ;  /* 0x000000361c0c723c */ /* 0x050fec000000180c */
[----:B------:R-:W-:-:S15]  /*dc370*/  HMMA.16816.F32 R8, R28, R52, R8 ;  /* 0x000000341c08723c */ /* 0x000fde0000001808 */
[----:B------:R-:W-:-:S02]  /*dc380*/  NOP ;  /* 0x0000000000007918 */ /* 0x000fc40000000000 */
[----:B------:R-:W-:Y:S04]  /*dc390*/  STL.64 [R1+0xe70], R12 ;  /* 0x000e700c01007387 */ /* 0x000fe80000100a00 */
[----:B------:R-:W-:Y:S04]  /*dc3a0*/  STL.64 [R1+0xe78], R14 ;  /* 0x000e780e01007387 */ /* 0x000fe80000100a00 */
[----:B--2---:R-:W-:Y:S04]  /*dc3b0*/  STL.64 [R1+0x57d0], R34 ;  /* 0x0057d02201007387 */ /* 0x004fe80000100a00 */
[----:B---3--:R-:W-:Y:S04]  /*dc3c0*/  STL [R1+0x57c8], R32 ;  /* 0x0057c82001007387 */ /* 0x008fe80000100800 */
[----:B------:R-:W2:Y:S04]  /*dc3d0*/  LDL.LU R52, [R1+0x40] ;  /* 0x0000400001347983 */ /* 0x000ea80000300800 */
[----:B------:R-:W-:Y:S04]  /*dc3e0*/  STL.64 [R1+0xe60], R8 ;  /* 0x000e600801007387 */ /* 0x000fe80000100a00 */
[----:B------:R0:W-:Y:S04]  /*dc3f0*/  STL.64 [R1+0xe68], R10 ;  /* 0x000e680a01007387 */ /* 0x0001e80000100a00 */
[----:B------:R-:W2:Y:S04]  /*dc400*/  LDL.LU R53, [R1+0x44] ;  /* 0x0000440001357983 */ /* 0x000ea80000300800 */
[----:B------:R-:W3:Y:S04]  /*dc410*/  LDL.LU R54, [R1+0x48] ;  /* 0x0000480001367983 */ /* 0x000ee80000300800 */
[----:B------:R-:W3:Y:S01]  /*dc420*/  LDL.LU R55, [R1+0x4c] ;  /* 0x00004c0001377983 */ /* 0x000ee20000300800 */
[C---:B0-----:R-:W-:Y:S06]  /*dc430*/  HMMA.16816.F32 R8, R28.reuse, R50, R4 ;  /* 0x000000321c08723c */ /* 0x041fec0000001804 */
[----:B------:R-:W-:Y:S01]  /*dc440*/  HMMA.16816.F32 R4, R28, R48, R40 ;  /* 0x000000301c04723c */ /* 0x000fe20000001828 */
[----:B---3--:R-:W-:Y:S04]  /*dc450*/  STL.64 [R1+0x57f0], R54 ;  /* 0x0057f03601007387 */ /* 0x008fe80000100a00 */
[----:B--2---:R-:W-:Y:S04]  /*dc460*/  STL.64 [R1+0x57e8], R52 ;  /* 0x0057e83401007387 */ /* 0x004fe80000100a00 */
[----:B------:R-:W2:Y:S08]  /*dc470*/  LDL.LU R16, [R1+0xb0] ;  /* 0x0000b00001107983 */ /* 0x000eb00000300800 */
        /* <DEDUP_REMOVED lines=15> */
[----:B----4-:R-:W3:Y:S04]  /*dc570*/  LDL.LU R6, [R1+0x118] ;  /* 0x0001180001067983 */ /* 0x010ee80000300800 */
        /* <DEDUP_REMOVED lines=50> */
[----:B------:R-:W2:Y:S04]  /*dc8a0*/  LDL.LU.64 R40, [R1+0x5800] ;  /* 0x0058000001287983 */ /* 0x000ea80000300a00 */
[----:B------:R0:W-:Y:S04]  /*dc8b0*/  STL.64 [R1+0xe10], R44 ;  /* 0x000e102c01007387 */ /* 0x0001e80000100a00 */
[----:B------:R1:W-:Y:S04]  /*dc8c0*/  STL.64 [R1+0xe18], R46 ;  /* 0x000e182e01007387 */ /* 0x0003e80000100a00 */
[----:B0-----:R-:W2:Y:S04]  /*dc8d0*/  LDL.LU R44, [R1+0x60] ;  /* 0x00006000012c7983 */ /* 0x001ea80000300800 */
[----:B------:R-:W2:Y:S04]  /*dc8e0*/  LDL.LU R45, [R1+0x64] ;  /* 0x00006400012d7983 */ /* 0x000ea80000300800 */
[----:B-1----:R-:W2:Y:S01]  /*dc8f0*/  LDL.LU R46, [R1+0x68] ;  /* 0x00006800012e7983 */ /* 0x002ea20000300800 */
[----:B---3--:R-:W-:-:S03]  /*dc900*/  IMAD.MOV.U32 R47, RZ, RZ, R0 ;  /* 0x000000ffff2f7224 */ /* 0x008fc600078e0000 */
        /* <DEDUP_REMOVED lines=35> */
[----:B------:R0:W-:Y:S04]  /*dcb40*/  STL.64 [R1+0xda0], R4 ;  /* 0x000da00401007387 */ /* 0x0001e80000100a00 */
[----:B------:R1:W-:Y:S04]  /*dcb50*/  STL.64 [R1+0xda8], R6 ;  /* 0x000da80601007387 */ /* 0x0003e80000100a00 */
[----:B0-----:R-:W3:Y:S04]  /*dcb60*/  LDL.LU R4, [R1+0x80] ;  /* 0x0000800001047983 */ /* 0x001ee80000300800 */
[----:B------:R-:W3:Y:S04]  /*dcb70*/  LDL.LU R5, [R1+0x84] ;  /* 0x0000840001057983 */ /* 0x000ee80000300800 */
[----:B-1----:R-:W3:Y:S01]  /*dcb80*/  LDL.LU R6, [R1+0x88] ;  /* 0x0000880001067983 */ /* 0x002ee20000300800 */
[----:B------:R-:W-:-:S03]  /*dcb90*/  IMAD.MOV.U32 R7, RZ, RZ, R0 ;  /* 0x000000ffff077224 */ /* 0x000fc600078e0000 */
        /* <DEDUP_REMOVED lines=30> */
[----:B-1----:R-:W2:Y:S01]  /*dcd80*/  LDL.LU R14, [R1+0xa8] ;  /* 0x0000a800010e7983 */ /* 0x002ea20000300800 */
[----:B------:R-:W-:-:S03]  /*dcd90*/  IMAD.MOV.U32 R15, RZ, RZ, R0 ;  /* 0x000000ffff0f7224 */ /* 0x000fc600078e0000 */
[----:B------:R0:W5:Y:S01]  /*dcda0*/  LDL.LU R0, [R1+0x5754] ;  /* 0x0057540001007983 */ /* 0x0001620000300800 */
[----:B------:R-:W-:Y:S02]  /*dcdb0*/  IADD3 R58, P3, R58, UR9, RZ ;  /* 0x000000093a3a7c10 */ /* 0x000fe4000ff7e0ff */
[----:B------:R-:W-:Y:S02]  /*dcdc0*/  IADD3 R59, P4, R59, UR9, RZ ;  /* 0x000000093b3b7c10 */ /* 0x000fe4000ff9e0ff */
[----:B------:R-:W-:Y:S02]  /*dcdd0*/  IADD3 R34, P0, R34, UR9, RZ ;  /* 0x0000000922227c10 */ /* 0x000fe4000ff1e0ff */
[----:B------:R-:W-:Y:S02]  /*dcde0*/  IADD3 R60, P5, R60, UR9, RZ ;  /* 0x000000093c3c7c10 */ /* 0x000fe4000ffbe0ff */
[----:B------:R-:W-:Y:S02]  /*dcdf0*/  IADD3 R61, P6, R61, UR9, RZ ;  /* 0x000000093d3d7c10 */ /* 0x000fe4000ffde0ff */
[----:B------:R-:W-:-:S02]  /*dce00*/  IADD3 R32, P1, R32, UR9, RZ ;  /* 0x0000000920207c10 */ /* 0x000fc4000ff3e0ff */
[----:B------:R-:W-:Y:S01]  /*dce10*/  IADD3 R35, P2, R35, UR9, RZ ;  /* 0x0000000923237c10 */ /* 0x000fe2000ff5e0ff */
[----:B--2---:R-:W-:-:S15]  /*dce20*/  HMMA.16816.F32 R12, R28, R16, R12 ;  /* 0x000000101c0c723c */ /* 0x004fde000000180c */
[----:B------:R-:W-:-:S08]  /*dce30*/  NOP ;  /* 0x0000000000007918 */ /* 0x000fd00000000000 */
[----:B------:R-:W-:Y:S04]  /*dce40*/  STL.64 [R1+0xd40], R12 ;  /* 0x000d400c01007387 */ /* 0x000fe80000100a00 */
[----:B------:R4:W-:Y:S02]  /*dce50*/  STL.64 [R1+0xd48], R14 ;  /* 0x000d480e01007387 */ /* 0x0009e40000100a00 */
[C---:B----4-:R-:W-:Y:S06]  /*dce60*/  HMMA.16816.F32 R12, R28.reuse, R18, R8 ;  /* 0x000000121c0c723c */ /* 0x050fec0000001808 */
[C---:B---3--:R-:W-:Y:S06]  /*dce70*/  HMMA.16816.F32 R8, R28.reuse, R20, R4 ;  /* 0x000000141c08723c */ /* 0x048fec0000001804 */
[C---:B------:R-:W-:Y:S11]  /*dce80*/  HMMA.16816.F32 R4, R28.reuse, R22, R40 ;  /* 0x000000161c04723c */ /* 0x040ff60000001828 */
[----:B------:R-:W-:Y:S04]  /*dce90*/  STL.64 [R1+0xd30], R12 ;  /* 0x000d300c01007387 */ /* 0x000fe80000100a00 */
[----:B------:R1:W-:Y:S04]  /*dcea0*/  STL.64 [R1+0xd38], R14 ;  /* 0x000d380e01007387 */ /* 0x0003e80000100a00 */
[----:B------:R-:W-:Y:S04]  /*dceb0*/  STL.64 [R1+0xd10], R8 ;  /* 0x000d100801007387 */ /* 0x000fe80000100a00 */
[----:B------:R2:W-:Y:S04]  /*dcec0*/  STL.64 [R1+0xd18], R10 ;  /* 0x000d180a01007387 */ /* 0x0005e80000100a00 */
[----:B------:R-:W-:Y:S04]  /*dced0*/  STL.64 [R1+0xd00], R4 ;  /* 0x000d000401007387 */ /* 0x000fe80000100a00 */
[----:B------:R3:W-:Y:S01]  /*dcee0*/  STL.64 [R1+0xd08], R6 ;  /* 0x000d080601007387 */ /* 0x0007e20000100a00 */
[C---:B-1----:R-:W-:Y:S06]  /*dcef0*/  HMMA.16816.F32 R12, R28.reuse, R24, R44 ;  /* 0x000000181c0c723c */ /* 0x042fec000000182c */
[C---:B--2---:R-:W-:Y:S06]  /*dcf00*/  HMMA.16816.F32 R8, R28.reuse, R26, R48 ;  /* 0x0000001a1c08723c */ /* 0x044fec0000001830 */
[----:B---3--:R-:W-:Y:S11]  /*dcf10*/  HMMA.16816.F32 R4, R28, R36, R52 ;  /* 0x000000241c04723c */ /* 0x008ff60000001834 */
        /* <DEDUP_REMOVED lines=8> */
[----:B------:R1:W-:Y:S04]  /*dcfa0*/  STL [R1+0x2abc], R34 ;  /* 0x002abc2201007387 */ /* 0x0003e80000100800 */
[----:B------:R-:W-:Y:S04]  /*dcfb0*/  STL [R1+0x1e08], R60 ;  /* 0x001e083c01007387 */ /* 0x000fe80000100800 */
[----:B-1----:R-:W2:Y:S04]  /*dcfc0*/  LDL.LU R34, [R1+0x2aa4] ;  /* 0x002aa40001227983 */ /* 0x002ea80000300800 */
[----:B------:R-:W-:Y:S04]  /*dcfd0*/  STL [R1+0x1e0c], R61 ;  /* 0x001e0c3d01007387 */ /* 0x000fe80000100800 */
[----:B------:R-:W3:Y:S04]  /*dcfe0*/  LDL.LU R3, [R1+0x1df8] ;  /* 0x001df80001037983 */ /* 0x000ee80000300800 */
[----:B------:R-:W4:Y:S04]  /*dcff0*/  LDL.LU R38, [R1+0x2a9c] ;  /* 0x002a9c0001267983 */ /* 0x000f280000300800 */
[----:B------:R-:W-:Y:S04]  /*dd000*/  STL [R1+0x2ab4], R32 ;  /* 0x002ab42001007387 */ /* 0x000fe80000100800 */
[----:B------:R-:W4:Y:S04]  /*dd010*/  LDL.LU R39, [R1+0x1df4] ;  /* 0x001df40001277983 */ /* 0x000f280000300800 */
[----:B------:R1:W-:Y:S04]  /*dd020*/  STL [R1+0x2aac], R35 ;  /* 0x002aac2301007387 */ /* 0x0003e80000100800 */
[----:B------:R-:W4:Y:S04]  /*dd030*/  LDL.LU R40, [R1+0x2a94] ;  /* 0x002a940001287983 */ /* 0x000f280000300800 */
[----:B------:R-:W4:Y:S04]  /*dd040*/  LDL.LU R41, [R1+0x1df0] ;  /* 0x001df00001297983 */ /* 0x000f280000300800 */
[----:B------:R-:W4:Y:S04]  /*dd050*/  LDL.LU R42, [R1+0x2a8c] ;  /* 0x002a8c00012a7983 */ /* 0x000f280000300800 */
[----:B------:R-:W4:Y:S04]  /*dd060*/  LDL.LU R43, [R1+0x2ab8] ;  /* 0x002ab800012b7983 */ /* 0x000f280000300800 */
[----:B------:R-:W4:Y:S04]  /*dd070*/  LDL.LU R44, [R1+0x2a84] ;  /* 0x002a8400012c7983 */ /* 0x000f280000300800 */
[----:B------:R-:W4:Y:S04]  /*dd080*/  LDL.LU R45, [R1+0x2ab0] ;  /* 0x002ab000012d7983 */ /* 0x000f280000300800 */
[----:B------:R-:W4:Y:S04]  /*dd090*/  LDL.LU R46, [R1+0x2a7c] ;  /* 0x002a7c00012e7983 */ /* 0x000f280000300800 */
[----:B-1----:R-:W4:Y:S01]  /*dd0a0*/  LDL.LU R35, [R1+0x2aa8] ;  /* 0x002aa80001237983 */ /* 0x002f220000300800 */
[----:B------:R-:W-:-:S03]  /*dd0b0*/  IADD3.X R33, R33, UR19, RZ, P3, !PT ;  /* 0x0000001321217c10 */ /* 0x000fc60009ffe4ff */
[----:B------:R-:W4:Y:S04]  /*dd0c0*/  LDL.LU R47, [R1+0x2a74] ;  /* 0x002a7400012f7983 */ /* 0x000f280000300800 */
[----:B------:R-:W4:Y:S04]  /*dd0d0*/  LDL.LU R48, [R1+0x2aa0] ;  /* 0x002aa00001307983 */ /* 0x000f280000300800 */
        /* <DEDUP_REMOVED lines=14> */
[----:B-1----:R-:W4:Y:S04]  /*dd1c0*/  LDL.LU R33, [R1+0x2a68] ;  /* 0x002a680001217983 */ /* 0x002f280000300800 */
[----:B------:R-:W4:Y:S01]  /*dd1d0*/  LDL.LU R32, [R1+0x2a34] ;  /* 0x002a340001207983 */ /* 0x000f220000300800 */
[----:B--2---:R-:W-:-:S02]  /*dd1e0*/  IADD3 R34, P3, R34, UR9, RZ ;  /* 0x0000000922227c10 */ /* 0x004fc4000ff7e0ff */
[----:B---3--:R-:W-:Y:S02]  /*dd1f0*/  IADD3.X R3, R3, UR19, RZ, P4, !PT ;  /* 0x0000001303037c10 */ /* 0x008fe4000a7fe4ff */
[----:B----4-:R-:W-:Y:S01]  /*dd200*/  IADD3 R38, P4, R38, UR9, RZ ;  /* 0x0000000926267c10 */ /* 0x010fe2000ff9e0ff */
[----:B------:R1:W-:Y:S01]  /*dd210*/  STL [R1+0x2aa4], R34 ;  /* 0x002aa42201007387 */ /* 0x0003e20000100800 */
[----:B------:R-:W-:Y:S02]  /*dd220*/  IADD3.X R39, R39, UR19, RZ, P5, !PT ;  /* 0x0000001327277c10 */ /* 0x000fe4000affe4ff */
[----:B------:R-:W-:Y:S02]  /*dd230*/  IADD3 R40, P5, R40, UR9, RZ ;  /* 0x0000000928287c10 */ /* 0x000fe4000ffbe0ff */
[----:B------:R-:W-:Y:S02]  /*dd240*/  IADD3.X R41, R41, UR19, RZ, P6, !PT ;  /* 0x0000001329297c10 */ /* 0x000fe4000b7fe4ff */
[----:B------:R-:W-:Y:S01]  /*dd250*/  IADD3 R42, P6, R42, UR9, RZ ;  /* 0x000000092a2a7c10 */ /* 0x000fe2000ffde0ff */
[----:B-1----:R-:W2:Y:S04]  /*dd260*/  LDL.LU R34, [R1+0x2a60] ;  /* 0x002a600001227983 */ /* 0x002ea80000300800 */
[----:B------:R-:W-:Y:S04]  /*dd270*/  STL [R1+0x1df8], R3 ;  /* 0x001df80301007387 */ /* 0x000fe80000100800 */
[----:B------:R-:W-:Y:S01]  /*dd280*/  STL [R1+0x2a9c], R38 ;  /* 0x002a9c2601007387 */ /* 0x000fe20000100800 */
[----:B------:R-:W-:-:S03]  /*dd290*/  IADD3.X R43, R43, UR19, RZ, P0, !PT ;  /* 0x000000132b2b7c10 */ /* 0x000fc600087fe4ff */
[----:B------:R-:W-:Y:S01]  /*dd2a0*/  STL [R1+0x1df4], R39 ;  /* 0x001df42701007387 */ /* 0x000fe20000100800 */
[----:B------:R-:W-:-:S03]  /*dd2b0*/  IADD3 R44, P0, R44, UR9, RZ ;  /* 0x000000092c2c7c10 */ /* 0x000fc6000ff1e0ff */
[----:B------:R-:W-:Y:S01]  /*dd2c0*/  STL [R1+0x2a94], R40 ;  /* 0x002a942801007387 */ /* 0x000fe20000100800 */
[----:B------:R-:W-:-:S03]  /*dd2d0*/  IADD3.X R35, R35, UR19, RZ, P2, !PT ;  /* 0x0000001323237c10 */ /* 0x000fc600097fe4ff */
[----:B------:R-:W-:Y:S01]  /*dd2e0*/  STL [R1+0x1df0], R41 ;  /* 0x001df02901007387 */ /* 0x000fe20000100800 */
[----:B------:R-:W-:-:S03]  /*dd2f0*/  IADD3.X R45, R45, UR19, RZ, P1, !PT ;  /* 0x000000132d2d7c10 */ /* 0x000fc60008ffe4ff */
[----:B------:R-:W-:Y:S04]  /*dd300*/  STL [R1+0x2a8c], R42 ;  /* 0x002a8c2a01007387 */ /* 0x000fe80000100800 */
[----:B------:R-:W-:Y:S04]  /*dd310*/  STL [R1+0x2ab8], R43 ;  /* 0x002ab82b01007387 */ /* 0x000fe80000100800 */
[----:B------:R-:W-:Y:S04]  /*dd320*/  STL [R1+0x2a84], R44 ;  /* 0x002a842c01007387 */ /* 0x000fe80000100800 */
[----:B------:R1:W-:Y:S04]  /*dd330*/  STL [R1+0x2aa8], R35 ;  /* 0x002aa82301007387 */ /* 0x0003e80000100800 */
[----:B------:R-:W-:Y:S04]  /*dd340*/  STL [R1+0x2ab0], R45 ;  /* 0x002ab02d01007387 */ /* 0x000fe80000100800 */
[----:B-1----:R-:W3:Y:S01]  /*dd350*/  LDL.LU R35, [R1+0x2a2c] ;  /* 0x002a2c0001237983 */ /* 0x002ee20000300800 */
[----:B------:R-:W-:-:S02]  /*dd360*/  IADD3 R46, P1, R46, UR9, RZ ;  /* 0x000000092e2e7c10 */ /* 0x000fc4000ff3e0ff */
[----:B------:R-:W-:Y:S02]  /*dd370*/  IADD3 R47, P2, R47, UR9, RZ ;  /* 0x000000092f2f7c10 */ /* 0x000fe4000ff5e0ff */
[----:B------:R-:W-:Y:S02]  /*dd380*/  IADD3.X R48, R48, UR19, RZ, P3, !PT ;  /* 0x0000001330307c10 */ /* 0x000fe40009ffe4ff */
[----:B------:R-:W-:Y:S02]  /*dd390*/  IADD3 R49, P3, R49, UR9, RZ ;  /* 0x0000000931317c10 */ /* 0x000fe4000ff7e0ff */
[----:B------:R-:W-:Y:S01]  /*dd3a0*/  IADD3.X R50, R50, UR19, RZ, P4, !PT ;  /* 0x0000001332327c10 */ /* 0x000fe2000a7fe4ff */
[----:B------:R-:W-:Y:S01]  /*dd3b0*/  STL [R1+0x2a7c], R46 ;  /* 0x002a7c2e01007387 */ /* 0x000fe20000100800 */
[----:B------:R-:W-:-:S03]  /*dd3c0*/  IADD3 R51, P4, R51, UR9, RZ ;  /* 0x0000000933337c10 */ /* 0x000fc6000ff9e0ff */
[----:B------:R-:W-:Y:S01]  /*dd3d0*/  STL [R1+0x2a74], R47 ;  /* 0x002a742f01007387 */ /* 0x000fe20000100800 */
[----:B------:R-:W-:-:S03]  /*dd3e0*/  IADD3.X R52, R52, UR19, RZ, P5, !PT ;  /* 0x0000001334347c10 */ /* 0x000fc6000affe4ff */
        /* <DEDUP_REMOVED lines=23> */
[----:B-1----:R-:W4:Y:S01]  /*dd560*/  LDL.LU R33, [R1+0x2a58] ;  /* 0x002a580001217983 */ /* 0x002f220000300800 */
[----:B------:R-:W-:-:S02]  /*dd570*/  IADD3 R61, P2, R61, UR9, RZ ;  /* 0x000000093d3d7c10 */ /* 0x000fc4000ff5e0ff */
[----:B------:R-:W-:-:S03]  /*dd580*/  IADD3 R32, P3, R32, UR9, RZ ;  /* 0x0000000920207c10 */ /* 0x000fc6000ff7e0ff */
[----:B------:R-:W-:Y:S04]  /*dd590*/  STL [R1+0x2a3c], R61 ;  /* 0x002a3c3d01007387 */ /* 0x000fe80000100800 */
[----:B------:R-:W4:Y:S04]  /*dd5a0*/  LDL.LU R3, [R1+0x2a24] ;  /* 0x002a240001037983 */ /* 0x000f280000300800 */
[----:B------:R-:W4:Y:S04]  /*dd5b0*/  LDL.LU R38, [R1+0x2a50] ;  /* 0x002a500001267983 */ /* 0x000f280000300800 */
[----:B------:R-:W-:Y:S04]  /*dd5c0*/  STL [R1+0x2a34], R32 ;  /* 0x002a342001007387 */ /* 0x000fe80000100800 */
[----:B------:R-:W4:Y:S01]  /*dd5d0*/  LDL.LU R39, [R1+0x2a1c] ;  /* 0x002a1c0001277983 */ /* 0x000f220000300800 */
[----:B--2---:R-:W-:-:S05]  /*dd5e0*/  IADD3.X R34, R34, UR19, RZ, P4, !PT ;  /* 0x0000001322227c10 */ /* 0x004fca000a7fe4ff */
        /* <DEDUP_REMOVED lines=10> */
[----:B------:R-:W2:Y:S04]  /*dd690*/  LDL.LU R48, [R1+0x29f4] ;  /* 0x0029f40001307983 */ /* 0x000ea80000300800 */
[----:B------:R-:W2:Y:S01]  /*dd6a0*/  LDL.LU R49, [R1+0x2a20] ;  /* 0x002a200001317983 */ /* 0x000ea20000300800 */
[----:B---3--:R-:W-:-:S05]  /*dd6b0*/  IADD3 R35, P4, R35, UR9, RZ ;  /* 0x0000000923237c10 */ /* 0x008fca000ff9e0ff */
[----:B------:R1:W-:Y:S04]  /*dd6c0*/  STL [R1+0x2a2c], R35 ;  /* 0x002a2c2301007387 */ /* 0x0003e80000100800 */
        /* <DEDUP_REMOVED lines=12> */
[----:B-1----:R-:W3:Y:S04]  /*dd790*/  LDL.LU R35, [R1+0x29bc] ;  /* 0x0029bc0001237983 */ /* 0x002ee80000300800 */
[----:B------:R-:W3:Y:S01]  /*dd7a0*/  LDL.LU R32, [R1+0x29e8] ;  /* 0x0029e80001207983 */ /* 0x000ee20000300800 */
[----:B----4-:R-:W-:-:S05]  /*dd7b0*/  IADD3.X R33, R33, UR19, RZ, P5, !PT ;  /* 0x0000001321217c10 */ /* 0x010fca000affe4ff */
[----:B------:R1:W-:Y:S04]  /*dd7c0*/  STL [R1+0x2a58], R33 ;  /* 0x002a582101007387 */ /* 0x0003e80000100800 */
[----:B-1----:R-:W4:Y:S01]  /*dd7d0*/  LDL.LU R33, [R1+0x29b4] ;  /* 0x0029b40001217983 */ /* 0x002f220000300800 */
[----:B------:R-:W-:Y:S02]  /*dd7e0*/  IADD3 R3, P5, R3, UR9, RZ ;  /* 0x0000000903037c10 */ /* 0x000fe4000ffbe0ff */
[----:B------:R-:W-:Y:S02]  /*dd7f0*/  IADD3.X R38, R38, UR19, RZ, P6, !PT ;  /* 0x0000001326267c10 */ /* 0x000fe4000b7fe4ff */
[----:B------:R-:W-:Y:S01]  /*dd800*/  IADD3 R39, P6, R39, UR9, RZ ;  /* 0x0000000927277c10 */ /* 0x000fe2000ffde0ff */
[----:B------:R-:W-:Y:S04]  /*dd810*/  STL [R1+0x2a24], R3 ;  /* 0x002a240301007387 */ /* 0x000fe80000100800 */
[----:B------:R-:W-:Y:S04]  /*dd820*/  STL [R1+0x2a50], R38 ;  /* 0x002a502601007387 */ /* 0x000fe80000100800 */
[----:B------:R-:W-:Y:S01]  /*dd830*/  STL [R1+0x2a1c], R39 ;  /* 0x002a1c2701007387 */ /* 0x000fe20000100800 */
[----:B--2---:R-:W-:-:S02]  /*dd840*/  IADD3.X R40, R40, UR19, RZ, P0, !PT ;  /* 0x0000001328287c10 */ /* 0x004fc400087fe4ff */
[----:B------:R-:W-:Y:S02]  /*dd850*/  IADD3 R41, P0, R41, UR9, RZ ;  /* 0x0000000929297c10 */ /* 0x000fe4000ff1e0ff */
[----:B------:R-:W-:Y:S02]  /*dd860*/  IADD3.X R42, R42, UR19, RZ, P1, !PT ;  /* 0x000000132a2a7c10 */ /* 0x000fe40008ffe4ff */
[----:B------:R-:W-:Y:S02]  /*dd870*/  IADD3 R43, P1, R43, UR9, RZ ;  /* 0x000000092b2b7c10 */ /* 0x000fe4000ff3e0ff */
[----:B------:R-:W-:Y:S01]  /*dd880*/  IADD3.X R44, R44, UR19, RZ, P2, !PT ;  /* 0x000000132c2c7c10 */ /* 0x000fe200097fe4ff */
[----:B------:R-:W-:Y:S01]  /*dd890*/  STL [R1+0x2a48], R40 ;  /* 0x002a482801007387 */ /* 0x000fe20000100800 */
[----:B------:R-:W-:-:S03]  /*dd8a0*/  IADD3.X R46, R46, UR19, RZ, P3, !PT ;  /* 0x000000132e2e7c10 */ /* 0x000fc60009ffe4ff */
[----:B------:R-:W-:Y:S01]  /*dd8b0*/  STL [R1+0x2a14], R41 ;  /* 0x002a142901007387 */ /* 0x000fe20000100800 */
[----:B------:R-:W-:Y:S02]  /*dd8c0*/  IADD3 R45, P2, R45, UR9, RZ ;  /* 0x000000092d2d7c10 */ /* 0x000fe4000ff5e0ff */
[----:B------:R-:W-:Y:S01]  /*dd8d0*/  IADD3 R34, P3, R34, UR9, RZ ;  /* 0x0000000922227c10 */ /* 0x000fe2000ff7e0ff */
[----:B------:R-:W-:Y:S04]  /*dd8e0*/  STL [R1+0x2a40], R42 ;  /* 0x002a402a01007387 */ /* 0x000fe80000100800 */
[----:B------:R-:W-:Y:S04]  /*dd8f0*/  STL [R1+0x2a0c], R43 ;  /* 0x002a0c2b01007387 */ /* 0x000fe80000100800 */
[----:B------:R-:W-:Y:S04]  /*dd900*/  STL [R1+0x2a38], R44 ;  /* 0x002a382c01007387 */ /* 0x000fe80000100800 */
[----:B------:R1:W-:Y:S04]  /*dd910*/  STL [R1+0x29fc], R34 ;  /* 0x0029fc2201007387 */ /* 0x0003e80000100800 */
[----:B------:R-:W-:Y:S01]  /*dd920*/  STL [R1+0x2a04], R45 ;  /* 0x002a042d01007387 */ /* 0x000fe20000100800 */
[----:B------:R-:W-:-:S02]  /*dd930*/  IADD3.X R47, R47, UR19, RZ, P4, !PT ;  /* 0x000000132f2f7c10 */ /* 0x000fc4000a7fe4ff */
[----:B------:R-:W-:Y:S02]  /*dd940*/  IADD3 R48, P4, R48, UR9, RZ ;  /* 0x0000000930307c10 */ /* 0x000fe4000ff9e0ff */
[----:B------:R-:W-:Y:S01]  /*dd950*/  IADD3.X R49, R49, UR19, RZ, P5, !PT ;  /* 0x0000001331317c10 */ /* 0x000fe2000affe4ff */
[----:B-1----:R-:W2:Y:S01]  /*dd960*/  LDL.LU R34, [R1+0x29e0] ;  /* 0x0029e00001227983 */ /* 0x002ea20000300800 */
[----:B---3--:R-:W-:-:S03]  /*dd970*/  IADD3 R50, P5, R50, UR9, RZ ;  /* 0x0000000932327c10 */ /* 0x008fc6000ffbe0ff */
        /* <DEDUP_REMOVED lines=17> */
[----:B------:R-:W-:Y:S02]  /*dda90*/  IADD3.X R59, R59, UR19, RZ, P3, !PT ;  /* 0x000000133b3b7c10 */ /* 0x000fe40009ffe4ff */
[----:B------:R-:W-:Y:S01]  /*ddaa0*/  IADD3.X R61, R61, UR19, RZ, P4, !PT ;  /* 0x000000133d3d7c10 */ /* 0x000fe2000a7fe4ff */
[----:B------:R-:W-:Y:S01]  /*ddab0*/  STL [R1+0x2a08], R55 ;  /* 0x002a083701007387 */ /* 0x000fe20000100800 */
[----:B------:R-:W-:-:S03]  /*ddac0*/  IADD3 R35, P4, R35, UR9, RZ ;  /* 0x0000000923237c10 */ /* 0x000fc6000ff9e0ff */
[----:B------:R-:W-:Y:S01]  /*ddad0*/  STL [R1+0x29d4], R56 ;  /* 0x0029d43801007387 */ /* 0x000fe20000100800 */
[----:B------:R-:W-:-:S03]  /*ddae0*/  IADD3 R60, P3, R60, UR9, RZ ;  /* 0x000000093c3c7c10 */ /* 0x000fc6000ff7e0ff */
[----:B------:R-:W-:Y:S04]  /*ddaf0*/  STL [R1+0x2a00], R57 ;  /* 0x002a003901007387 */ /* 0x000fe80000100800 */
[----:B------:R-:W-:Y:S04]  /*ddb00*/  STL [R1+0x29cc], R58 ;  /* 0x0029cc3a01007387 */ /* 0x000fe80000100800 */
[----:B------:R-:W-:Y:S04]  /*ddb10*/  STL [R1+0x29f8], R59 ;  /* 0x0029f83b01007387 */ /* 0x000fe80000100800 */
[----:B------:R1:W-:Y:S04]  /*ddb20*/  STL [R1+0x29bc], R35 ;  /* 0x0029bc2301007387 */ /* 0x0003e80000100800 */
[----:B------:R-:W-:Y:S04]  /*ddb30*/  STL [R1+0x29c4], R60 ;  /* 0x0029c43c01007387 */ /* 0x000fe80000100800 */
[----:B-1----:R-:W3:Y:S01]  /*ddb40*/  LDL.LU R35, [R1+0x29ac] ;  /* 0x0029ac0001237983 */ /* 0x002ee20000300800 */
[----:B------:R-:W-:-:S03]  /*ddb50*/  IADD3.X R32, R32, UR19, RZ, P5, !PT ;  /* 0x0000001320207c10 */ /* 0x000fc6000affe4ff */
[----:B------:R-:W-:Y:S04]  /*ddb60*/  STL [R1+0x29f0], R61 ;  /* 0x0029f03d01007387 */ /* 0x000fe80000100800 */
[----:B------:R-:W3:Y:S04]  /*ddb70*/  LDL.LU R3, [R1+0x29d8] ;  /* 0x0029d80001037983 */ /* 0x000ee80000300800 */
[----:B------:R-:W3:Y:S04]  /*ddb80*/  LDL.LU R38, [R1+0x29a4] ;  /* 0x0029a40001267983 */ /* 0x000ee80000300800 */
[----:B------:R-:W-:Y:S04]  /*ddb90*/  STL [R1+0x29e8], R32 ;  /* 0x0029e82001007387 */ /* 0x000fe80000100800 */
[----:B------:R-:W3:Y:S01]  /*ddba0*/  LDL.LU R39, [R1+0x29d0] ;  /* 0x0029d00001277983 */ /* 0x000ee20000300800 */
[----:B----4-:R-:W-:-:S05]  /*ddbb0*/  IADD3 R33, P5, R33, UR9, RZ ;  /* 0x0000000921217c10 */ /* 0x010fca000ffbe0ff */
        /* <DEDUP_REMOVED lines=9> */
[----:B------:R-:W4:Y:S04]  /*ddc50*/  LDL.LU R47, [R1+0x297c] ;  /* 0x00297c00012f7983 */ /* 0x000f280000300800 */
[----:B------:R-:W4:Y:S04]  /*ddc60*/  LDL.LU R48, [R1+0x29a8] ;  /* 0x0029a80001307983 */ /* 0x000f280000300800 */
        /* <DEDUP_REMOVED lines=16> */
[----:B------:R-:W2:Y:S01]  /*ddd70*/  LDL.LU R32, [R1+0x293c] ;  /* 0x00293c0001207983 */ /* 0x000ea20000300800 */
[----:B---3--:R-:W-:-:S05]  /*ddd80*/  IADD3 R35, P6, R35, UR9, RZ ;  /* 0x0000000923237c10 */ /* 0x008fca000ffde0ff */
[----:B------:R1:W-:Y:S04]  /*ddd90*/  STL [R1+0x29ac], R35 ;  /* 0x0029ac2301007387 */ /* 0x0003e80000100800 */
[----:B-1----:R-:W3:Y:S01]  /*ddda0*/  LDL.LU R35, [R1+0x2968] ;  /* 0x0029680001237983 */ /* 0x002ee20000300800 */
[----:B------:R-:W-:Y:S02]  /*dddb0*/  IADD3.X R3, R3, UR19, RZ, P0, !PT ;  /* 0x0000001303037c10 */ /* 0x000fe400087fe4ff */
[----:B------:R-:W-:Y:S02]  /*dddc0*/  IADD3 R38, P0, R38, UR9, RZ ;  /* 0x0000000926267c10 */ /* 0x000fe4000ff1e0ff */
[----:B------:R-:W-:Y:S02]  /*dddd0*/  IADD3.X R39, R39, UR19, RZ, P1, !PT ;  /* 0x0000001327277c10 */ /* 0x000fe40008ffe4ff */
[----:B----4-:R-:W-:-:S02]  /*ddde0*/  IADD3 R40, P1, R40, UR9, RZ ;  /* 0x0000000928287c10 */ /* 0x010fc4000ff3e0ff */
        /* <DEDUP_REMOVED lines=18> */
[----:B------:R-:W-:Y:S02]  /*ddf10*/  IADD3 R47, P5, R47, UR9, RZ ;  /* 0x000000092f2f7c10 */ /* 0x000fe4000ffbe0ff */
[----:B------:R-:W-:Y:S02]  /*ddf20*/  IADD3.X R48, R48, UR19, RZ, P6, !PT ;  /* 0x0000001330307c10 */ /* 0x000fe4000b7fe4ff */
[----:B------:R-:W-:Y:S01]  /*ddf30*/  IADD3 R49, P6, R49, UR9, RZ ;  /* 0x0000000931317c10 */ /* 0x000fe2000ffde0ff */
[----:B------:R-:W-:Y:S04]  /*ddf40*/  STL [R1+0x2984], R46 ;  /* 0x0029842e01007387 */ /* 0x000fe80000100800 */
        /* <DEDUP_REMOVED lines=22> */
[----:B------:R-:W-:Y:S01]  /*de0b0*/  STL [R1+0x2954], R57 ;  /* 0x0029543901007387 */ /* 0x000fe20000100800 */
[----:B------:R-:W-:-:S03]  /*de0c0*/  IADD3 R61, P5, R61, UR9, RZ ;  /* 0x000000093d3d7c10 */ /* 0x000fc6000ffbe0ff */
[----:B------:R-:W-:Y:S04]  /*de0d0*/  STL [R1+0x2980], R58 ;  /* 0x0029803a01007387 */ /* 0x000fe80000100800 */
[----:B------:R-:W-:Y:S04]  /*de0e0*/  STL [R1+0x294c], R59 ;  /* 0x00294c3b01007387 */ /* 0x000fe80000100800 */
[----:B------:R1:W-:Y:S04]  /*de0f0*/  STL [R1+0x2970], R34 ;  /* 0x0029702201007387 */ /* 0x0003e80000100800 */
[----:B------:R-:W-:Y:S01]  /*de100*/  STL [R1+0x2978], R60 ;  /* 0x0029783c01007387 */ /* 0x000fe20000100800 */
[----:B------:R-:W-:-:S03]  /*de110*/  IADD3 R32, P6, R32, UR9, RZ ;  /* 0x0000000920207c10 */ /* 0x000fc6000ffde0ff */
[----:B-1----:R-:W2:Y:S04]  /*de120*/  LDL.LU R34, [R1+0x2960] ;  /* 0x0029600001227983 */ /* 0x002ea80000300800 */
[----:B------:R-:W-:Y:S04]  /*de130*/  STL [R1+0x2944], R61 ;  /* 0x0029443d01007387 */ /* 0x000fe80000100800 */
[----:B------:R-:W2:Y:S04]  /*de140*/  LDL.LU R3, [R1+0x292c] ;  /* 0x00292c0001037983 */ /* 0x000ea80000300800 */
[----:B------:R-:W2:Y:S04]  /*de150*/  LDL.LU R38, [R1+0x2958] ;  /* 0x0029580001267983 */ /* 0x000ea80000300800 */
[----:B------:R-:W-:Y:S04]  /*de160*/  STL [R1+0x293c], R32 ;  /* 0x00293c2001007387 */ /* 0x000fe80000100800 */
[----:B------:R-:W2:Y:S01]  /*de170*/  LDL.LU R39, [R1+0x2924] ;  /* 0x0029240001277983 */ /* 0x000ea20000300800 */
[----:B---3--:R-:W-:-:S05]  /*de180*/  IADD3.X R35, R35, UR19, RZ, P0, !PT ;  /* 0x0000001323237c10 */ /* 0x008fca00087fe4ff */
        /* <DEDUP_REMOVED lines=9> */
[----:B------:R-:W3:Y:S04]  /*de220*/  LDL.LU R47, [R1+0x2930] ;  /* 0x00293000012f7983 */ /* 0x000ee80000300800 */
[----:B------:R-:W3:Y:S04]  /*de230*/  LDL.LU R48, [R1+0x28fc] ;  /* 0x0028fc0001307983 */ /* 0x000ee80000300800 */
        /* <DEDUP_REMOVED lines=17> */
[----:B--2---:R-:W-:-:S02]  /*de350*/  IADD3.X R34, R34, UR19, RZ, P1, !PT ;  /* 0x0000001322227c10 */ /* 0x004fc40008ffe4ff */
[----:B------:R-:W-:Y:S02]  /*de360*/  IADD3 R3, P1, R3, UR9, RZ ;  /* 0x0000000903037c10 */ /* 0x000fe4000ff3e0ff */
[----:B------:R-:W-:Y:S01]  /*de370*/  IADD3.X R38, R38, UR19, RZ, P2, !PT ;  /* 0x0000001326267c10 */ /* 0x000fe200097fe4ff */
[----:B------:R1:W-:Y:S01]  /*de380*/  STL [R1+0x2960], R34 ;  /* 0x0029602201007387 */ /* 0x0003e20000100800 */
[----:B------:R-:W-:-:S03]  /*de390*/  IADD3 R39, P2, R39, UR9, RZ ;  /* 0x0000000927277c10 */ /* 0x000fc6000ff5e0ff */
[----:B-1----:R-:W2:Y:S04]  /*de3a0*/  LDL.LU R34, [R1+0x28bc] ;  /* 0x0028bc0001227983 */ /* 0x002ea80000300800 */
[----:B------:R-:W-:Y:S04]  /*de3b0*/  STL [R1+0x292c], R3 ;  /* 0x00292c0301007387 */ /* 0x000fe80000100800 */
[----:B------:R-:W-:Y:S01]  /*de3c0*/  STL [R1+0x2958], R38 ;  /* 0x0029582601007387 */ /* 0x000fe20000100800 */
[----:B---3--:R-:W-:Y:S02]  /*de3d0*/  IADD3.X R40, R40, UR19, RZ, P3, !PT ;  /* 0x0000001328287c10 */ /* 0x008fe40009ffe4ff */
[----:B------:R-:W-:-:S02]  /*de3e0*/  IADD3 R41, P3, R41, UR9, RZ ;  /* 0x0000000929297c10 */ /* 0x000fc4000ff7e0ff */
[----:B------:R-:W-:Y:S02]  /*de3f0*/  IADD3.X R42, R42, UR19, RZ, P4, !PT ;  /* 0x000000132a2a7c10 */ /* 0x000fe4000a7fe4ff */
[----:B------:R-:W-:Y:S01]  /*de400*/  IADD3 R43, P4, R43, UR9, RZ ;  /* 0x000000092b2b7c10 */ /* 0x000fe2000ff9e0ff */
[----:B------:R-:W-:Y:S01]  /*de410*/  STL [R1+0x2924], R39 ;  /* 0x0029242701007387 */ /* 0x000fe20000100800 */
[----:B------:R-:W-:Y:S02]  /*de420*/  IADD3.X R44, R44, UR19, RZ, P5, !PT ;  /* 0x000000132c2c7c10 */ /* 0x000fe4000affe4ff */
[----:B------:R-:W-:Y:S01]  /*de430*/  IADD3.X R46, R46, UR19, RZ, P6, !PT ;  /* 0x000000132e2e7c10 */ /* 0x000fe2000b7fe4ff */
[----:B------:R-:W-:Y:S04]  /*de440*/  STL [R1+0x2950], R40 ;  /* 0x0029502801007387 */ /* 0x000fe80000100800 */
[----:B------:R-:W-:Y:S01]  /*de450*/  STL [R1+0x291c], R41 ;  /* 0x00291c2901007387 */ /* 0x000fe20000100800 */
[----:B------:R-:W-:-:S02]  /*de460*/  IADD3 R35, P6, R35, UR9, RZ ;  /* 0x0000000923237c10 */ /* 0x000fc4000ffde0ff */
[----:B------:R-:W-:Y:S01]  /*de470*/  IADD3 R45, P5, R45, UR9, RZ ;  /* 0x000000092d2d7c10 */ /* 0x000fe2000ffbe0ff */
[----:B------:R-:W-:Y:S04]  /*de480*/  STL [R1+0x2948], R42 ;  /* 0x0029482a01007387 */ /* 0x000fe80000100800 */
[----:B------:R-:W-:Y:S04]  /*de490*/  STL [R1+0x2914], R43 ;  /* 0x0029142b01007387 */ /* 0x000fe80000100800 */
[----:B------:R-:W-:Y:S04]  /*de4a0*/  STL [R1+0x2940], R44 ;  /* 0x0029402c01007387 */ /* 0x000fe80000100800 */
[----:B------:R1:W-:Y:S04]  /*de4b0*/  STL [R1+0x2904], R35 ;  /* 0x0029042301007387 */ /* 0x0003e80000100800 */
[----:B------:R-:W-:Y:S04]  /*de4c0*/  STL [R1+0x290c], R45 ;  /* 0x00290c2d01007387 */ /* 0x000fe80000100800 */
[----:B-1----:R-:W3:Y:S01]  /*de4d0*/  LDL.LU R35, [R1+0x28e8] ;  /* 0x0028e80001237983 */ /* 0x002ee20000300800 */
[----:B------:R-:W-:-:S02]  /*de4e0*/  IADD3.X R47, R47, UR19, RZ, P0, !PT ;  /* 0x000000132f2f7c10 */ /* 0x000fc400087fe4ff */
[----:B------:R-:W-:Y:S02]  /*de4f0*/  IADD3 R48, P0, R48, UR9, RZ ;  /* 0x0000000930307c10 */ /* 0x000fe4000ff1e0ff */
[----:B------:R-:W-:Y:S01]  /*de500*/  IADD3.X R49, R49, UR19, RZ, P1, !PT ;  /* 0x0000001331317c10 */ /* 0x000fe20008ffe4ff */
[----:B------:R-:W-:Y:S01]  /*de510*/  STL [R1+0x2938], R46 ;  /* 0x0029382e01007387 */ /* 0x000fe20000100800 */
[----:B----4-:R-:W-:Y:S02]  /*de520*/  IADD3 R50, P1, R50, UR9, RZ ;  /* 0x0000000932327c10 */ /* 0x010fe4000ff3e0ff */
        /* <DEDUP_REMOVED lines=27> */
[----:B-1----:R-:W4:Y:S01]  /*de6e0*/  LDL.LU R33, [R1+0x28b4] ;  /* 0x0028b40001217983 */ /* 0x002f220000300800 */
[----:B------:R-:W-:-:S03]  /*de6f0*/  IADD3.X R32, R32, UR19, RZ, P1, !PT ;  /* 0x0000001320207c10 */ /* 0x000fc60008ffe4ff */
[----:B------:R-:W-:Y:S04]  /*de700*/  STL [R1+0x28f8], R61 ;  /* 0x0028f83d01007387 */ /* 0x000fe80000100800 */
[----:B------:R-:W4:Y:S04]  /*de710*/  LDL.LU R3, [R1+0x28e0] ;  /* 0x0028e00001037983 */ /* 0x000f280000300800 */
[----:B------:R-:W4:Y:S04]  /*de720*/  LDL.LU R38, [R1+0x28ac] ;  /* 0x0028ac0001267983 */ /* 0x000f280000300800 */
[----:B------:R-:W-:Y:S04]  /*de730*/  STL [R1+0x28f0], R32 ;  /* 0x0028f02001007387 */ /* 0x000fe80000100800 */
[----:B------:R-:W4:Y:S01]  /*de740*/  LDL.LU R39, [R1+0x28d8] ;  /* 0x0028d80001277983 */ /* 0x000f220000300800 */
[----:B--2---:R-:W-:-:S05]  /*de750*/  IADD3 R34, P1, R34, UR9, RZ ;  /* 0x0000000922227c10 */ /* 0x004fca000ff3e0ff */
        /* <DEDUP_REMOVED lines=28> */
[----:B----4-:R-:W-:-:S05]  /*de920*/  IADD3 R33, P2, R33, UR9, RZ ;  /* 0x0000000921217c10 */ /* 0x010fca000ff5e0ff */
[----:B------:R1:W-:Y:S04]  /*de930*/  STL [R1+0x28b4], R33 ;  /* 0x0028b42101007387 */ /* 0x0003e80000100800 */
[----:B-1----:R-:W4:Y:S01]  /*de940*/  LDL.LU R33, [R1+0x2870] ;  /* 0x0028700001217983 */ /* 0x002f220000300800 */
[----:B------:R-:W-:Y:S02]  /*de950*/  IADD3.X R3, R3, UR19, RZ, P3, !PT ;  /* 0x0000001303037c10 */ /* 0x000fe40009ffe4ff */
[----:B------:R-:W-:Y:S02]  /*de960*/  IADD3 R38, P3, R38, UR9, RZ ;  /* 0x0000000926267c10 */ /* 0x000fe4000ff7e0ff */
[----:B------:R-:W-:Y:S01]  /*de970*/  IADD3.X R39, R39, UR19, RZ, P4, !PT ;  /* 0x0000001327277c10 */ /* 0x000fe2000a7fe4ff */
[----:B------:R-:W-:Y:S04]  /*de980*/  STL [R1+0x28e0], R3 ;  /* 0x0028e00301007387 */ /* 0x000fe80000100800 */
[----:B------:R-:W-:Y:S04]  /*de990*/  STL [R1+0x28ac], R38 ;  /* 0x0028ac2601007387 */ /* 0x000fe80000100800 */
[----:B------:R-:W-:Y:S01]  /*de9a0*/  STL [R1+0x28d8], R39 ;  /* 0x0028d82701007387 */ /* 0x000fe20000100800 */
[----:B--2---:R-:W-:-:S02]  /*de9b0*/  IADD3 R40, P4, R40, UR9, RZ ;  /* 0x0000000928287c10 */ /* 0x004fc4000ff9e0ff */
[----:B------:R-:W-:Y:S02]  /*de9c0*/  IADD3.X R41, R41, UR19, RZ, P5, !PT ;  /* 0x0000001329297c10 */ /* 0x000fe4000affe4ff */
[----:B------:R-:W-:Y:S02]  /*de9d0*/  IADD3 R42, P5, R42, UR9, RZ ;  /* 0x000000092a2a7c10 */ /* 0x000fe4000ffbe0ff */
[----:B------:R-:W-:Y:S02]  /*de9e0*/  IADD3.X R43, R43, UR19, RZ, P6, !PT ;  /* 0x000000132b2b7c10 */ /* 0x000fe4000b7fe4ff */
[----:B------:R-:W-:Y:S01]  /*de9f0*/  IADD3 R44, P6, R44, UR9, RZ ;  /* 0x000000092c2c7c10 */ /* 0x000fe2000ffde0ff */
[----:B------:R-:W-:Y:S04]  /*dea00*/  STL [R1+0x28a4], R40 ;  /* 0x0028a42801007387 */ /* 0x000fe80000100800 */
[----:B------:R-:W-:Y:S01]  /*dea10*/  STL [R1+0x28d0], R41 ;  /* 0x0028d02901007387 */ /* 0x000fe20000100800 */
[----:B------:R-:W-:-:S02]  /*dea20*/  IADD3.X R45, R45, UR19, RZ, P0, !PT ;  /* 0x000000132d2d7c10 */ /* 0x000fc400087fe4ff */
[----:B------:R-:W-:Y:S01]  /*dea30*/  IADD3.X R34, R34, UR19, RZ, P1, !PT ;  /* 0x0000001322227c10 */ /* 0x000fe20008ffe4ff */
[----:B------:R-:W-:Y:S04]  /*dea40*/  STL [R1+0x289c], R42 ;  /* 0x00289c2a01007387 */ /* 0x000fe80000100800 */
[----:B------:R-:W-:Y:S04]  /*dea50*/  STL [R1+0x28c8], R43 ;  /* 0x0028c82b01007387 */ /* 0x000fe80000100800 */
[----:B------:R-:W-:Y:S01]  /*dea60*/  STL [R1+0x2894], R44 ;  /* 0x0028942c01007387 */ /* 0x000fe20000100800 */
[----:B------:R-:W-:-:S03]  /*dea70*/  IADD3 R46, P0, R46, UR9, RZ ;  /* 0x000000092e2e7c10 */ /* 0x000fc6000ff1e0ff */
[----:B------:R1:W-:Y:S04]  /*dea80*/  STL [R1+0x28b8], R34 ;  /* 0x0028b82201007387 */ /* 0x0003e80000100800 */
[----:B------:R-:W-:Y:S01]  /*dea90*/  STL [R1+0x28c0], R45 ;  /* 0x0028c02d01007387 */ /* 0x000fe20000100800 */
[----:B------:R-:W-:Y:S02]  /*deaa0*/  IADD3 R47, P1, R47, UR9, RZ ;  /* 0x000000092f2f7c10 */ /* 0x000fe4000ff3e0ff */
[----:B------:R-:W-:Y:S02]  /*deab0*/  IADD3.X R48, R48, UR19, RZ, P2, !PT ;  /* 0x0000001330307c10 */ /* 0x000fe400097fe4ff */
[----:B------:R-:W-:Y:S01]  /*deac0*/  IADD3 R49, P2, R49, UR9, RZ ;  /* 0x0000000931317c10 */ /* 0x000fe2000ff5e0ff */
[----:B-1----:R-:W2:Y:S04]  /*dead0*/  LDL.LU R34, [R1+0x283c] ;  /* 0x00283c0001227983 */ /* 0x002ea80000300800 */
[----:B------:R-:W-:Y:S04]  /*deae0*/  STL [R1+0x288c], R46 ;  /* 0x00288c2e01007387 */ /* 0x000fe80000100800 */
[----:B------:R-:W-:Y:S01]  /*deaf0*/  STL [R1+0x2884], R47 ;  /* 0x0028842f01007387 */ /* 0x000fe20000100800 */
[----:B---3--:R-:W-:-:S02]  /*deb00*/  IADD3.X R50, R50, UR19, RZ, P3, !PT ;  /* 0x0000001332327c10 */ /* 0x008fc40009ffe4ff */
        /* <DEDUP_REMOVED lines=27> */
[----:B------:R-:W-:-:S03]  /*decc0*/  IADD3 R32, P2, R32, UR9, RZ ;  /* 0x0000000920207c10 */ /* 0x000fc6000ff5e0ff */
[----:B------:R-:W-:Y:S04]  /*decd0*/  STL [R1+0x284c], R61 ;  /* 0x00284c3d01007387 */ /* 0x000fe80000100800 */
[----:B------:R-:W3:Y:S04]  /*dece0*/  LDL.LU R3, [R1+0x2834] ;  /* 0x0028340001037983 */ /* 0x000ee80000300800 */
[----:B------:R-:W3:Y:S04]  /*decf0*/  LDL.LU R38, [R1+0x2860] ;  /* 0x0028600001267983 */ /* 0x000ee80000300800 */
[----:B------:R-:W-:Y:S04]  /*ded00*/  STL [R1+0x2844], R32 ;  /* 0x0028442001007387 */ /* 0x000fe80000100800 */
[----:B------:R-:W3:Y:S01]  /*ded10*/  LDL.LU R39, [R1+0x282c] ;  /* 0x00282c0001277983 */ /* 0x000ee20000300800 */
[----:B----4-:R-:W-:-:S05]  /*ded20*/  IADD3.X R33, R33, UR19, RZ, P3, !PT ;  /* 0x0000001321217c10 */ /* 0x010fca0009ffe4ff */
        /* <DEDUP_REMOVED lines=28> */
[----:B---3--:R-:W-:-:S05]  /*deef0*/  IADD3.X R35, R35, UR19, RZ, P4, !PT ;  /* 0x0000001323237c10 */ /* 0x008fca000a7fe4ff */
[----:B------:R1:W-:Y:S04]  /*def00*/  STL [R1+0x2868], R35 ;  /* 0x0028682301007387 */ /* 0x0003e80000100800 */
[----:B-1----:R-:W3:Y:S01]  /*def10*/  LDL.LU R35, [R1+0x27c4] ;  /* 0x0027c40001237983 */ /* 0x002ee20000300800 */
[----:B------:R-:W-:Y:S02]  /*def20*/  IADD3 R3, P4, R3, UR9, RZ ;  /* 0x0000000903037c10 */ /* 0x000fe4000ff9e0ff */
[----:B------:R-:W-:Y:S02]  /*def30*/  IADD3.X R38, R38, UR19, RZ, P5, !PT ;  /* 0x0000001326267c10 */ /* 0x000fe4000affe4ff */
[----:B------:R-:W-:Y:S02]  /*def40*/  IADD3 R39, P5, R39, UR9, RZ ;  /* 0x0000000927277c10 */ /* 0x000fe4000ffbe0ff */
[----:B----4-:R-:W-:-:S02]  /*def50*/  IADD3.X R40, R40, UR19, RZ, P6, !PT ;  /* 0x0000001328287c10 */ /* 0x010fc4000b7fe4ff */
[----:B------:R-:W-:Y:S01]  /*def60*/  IADD3 R41, P6, R41, UR9, RZ ;  /* 0x0000000929297c10 */ /* 0x000fe2000ffde0ff */
        /* <DEDUP_REMOVED lines=17> */
[----:B------:R-:W-:-:S02]  /*df080*/  IADD3.X R47, R47, UR19, RZ, P3, !PT ;  /* 0x000000132f2f7c10 */ /* 0x000fc40009ffe4ff */
[----:B------:R-:W-:Y:S02]  /*df090*/  IADD3 R48, P3, R48, UR9, RZ ;  /* 0x0000000930307c10 */ /* 0x000fe4000ff7e0ff */
[----:B------:R-:W-:Y:S01]  /*df0a0*/  IADD3.X R49, R49, UR19, RZ, P4, !PT ;  /* 0x0000001331317c10 */ /* 0x000fe2000a7fe4ff */
[----:B------:R-:W-:Y:S04]  /*df0b0*/  STL [R1+0x2840], R46 ;  /* 0x0028402e01007387 */ /* 0x000fe80000100800 */
        /* <DEDUP_REMOVED lines=27> */
[----:B------:R-:W-:Y:S01]  /*df270*/  STL [R1+0x27d4], R60 ;  /* 0x0027d43c01007387 */ /* 0x000fe20000100800 */
[----:B------:R-:W-:-:S03]  /*df280*/  IADD3.X R32, R32, UR19, RZ, P4, !PT ;  /* 0x0000001320207c10 */ /* 0x000fc6000a7fe4ff */
[----:B-1----:R-:W2:Y:S04]  /*df290*/  LDL.LU R34, [R1+0x27bc] ;  /* 0x0027bc0001227983 */ /* 0x002ea80000300800 */
[----:B------:R-:W-:Y:S04]  /*df2a0*/  STL [R1+0x2800], R61 ;  /* 0x0028003d01007387 */ /* 0x000fe80000100800 */
[----:B------:R-:W2:Y:S04]  /*df2b0*/  LDL.LU R3, [R1+0x27e8] ;  /* 0x0027e80001037983 */ /* 0x000ea80000300800 */
[----:B------:R-:W2:Y:S04]  /*df2c0*/  LDL.LU R38, [R1+0x27b4] ;  /* 0x0027b40001267983 */ /* 0x000ea80000300800 */
[----:B------:R-:W-:Y:S04]  /*df2d0*/  STL [R1+0x27f8], R32 ;  /* 0x0027f82001007387 */ /* 0x000fe80000100800 */
        /* <DEDUP_REMOVED lines=31> */
[----:B------:R-:W-:Y:S02]  /*df4d0*/  IADD3.X R3, R3, UR19, RZ, P6, !PT ;  /* 0x0000001303037c10 */ /* 0x000fe4000b7fe4ff */
[----:B------:R-:W-:Y:S01]  /*df4e0*/  IADD3 R38, P6, R38, UR9, RZ ;  /* 0x0000000926267c10 */ /* 0x000fe2000ffde0ff */
[----:B------:R1:W-:Y:S01]  /*df4f0*/  STL [R1+0x27bc], R34 ;  /* 0x0027bc2201007387 */ /* 0x0003e20000100800 */
[----:B------:R-:W-:-:S03]  /*df500*/  IADD3.X R39, R39, UR19, RZ, P0, !PT ;  /* 0x0000001327277c10 */ /* 0x000fc600087fe4ff */
[----:B-1----:R-:W2:Y:S04]  /*df510*/  LDL.LU R34, [R1+0x2778] ;  /* 0x0027780001227983 */ /* 0x002ea80000300800 */
[----:B------:R-:W-:Y:S04]  /*df520*/  STL [R1+0x27e8], R3 ;  /* 0x0027e80301007387 */ /* 0x000fe80000100800 */
[----:B------:R-:W-:Y:S01]  /*df530*/  STL [R1+0x27b4], R38 ;  /* 0x0027b42601007387 */ /* 0x000fe20000100800 */
[----:B---3--:R-:W-:Y:S02]  /*df540*/  IADD3 R40, P0, R40, UR9, RZ ;  /* 0x0000000928287c10 */ /* 0x008fe4000ff1e0ff */
[----:B------:R-:W-:-:S02]  /*df550*/  IADD3.X R41, R41, UR19, RZ, P1, !PT ;  /* 0x0000001329297c10 */ /* 0x000fc40008ffe4ff */
[----:B------:R-:W-:Y:S02]  /*df560*/  IADD3 R42, P1, R42, UR9, RZ ;  /* 0x000000092a2a7c10 */ /* 0x000fe4000ff3e0ff */
[----:B------:R-:W-:Y:S01]  /*df570*/  IADD3.X R43, R43, UR19, RZ, P2, !PT ;  /* 0x000000132b2b7c10 */ /* 0x000fe200097fe4ff */
[----:B------:R-:W-:Y:S01]  /*df580*/  STL [R1+0x27e0], R39 ;  /* 0x0027e02701007387 */ /* 0x000fe20000100800 */
[----:B------:R-:W-:-:S03]  /*df590*/  IADD3 R44, P2, R44, UR9, RZ ;  /* 0x000000092c2c7c10 */ /* 0x000fc6000ff5e0ff */
[----:B------:R-:W-:Y:S04]  /*df5a0*/  STL [R1+0x27ac], R40 ;  /* 0x0027ac2801007387 */ /* 0x000fe80000100800 */
[----:B------:R-:W-:Y:S01]  /*df5b0*/  STL [R1+0x27d8], R41 ;  /* 0x0027d82901007387 */ /* 0x000fe20000100800 */
[----:B------:R-:W-:Y:S02]  /*df5c0*/  IADD3.X R45, R45, UR19, RZ, P3, !PT ;  /* 0x000000132d2d7c10 */ /* 0x000fe40009ffe4ff */
[----:B------:R-:W-:Y:S01]  /*df5d0*/  IADD3.X R35, R35, UR19, RZ, P4, !PT ;  /* 0x0000001323237c10 */ /* 0x000fe2000a7fe4ff */
        /* <DEDUP_REMOVED lines=9> */
[----:B------:R-:W-:Y:S01]  /*df670*/  IADD3 R49, P5, R49, UR9, RZ ;  /* 0x0000000931317c10 */ /* 0x000fe2000ffbe0ff */
[----:B------:R-:W-:Y:S04]  /*df680*/  STL [R1+0x2794], R46 ;  /* 0x0027942e01007387 */ /* 0x000fe80000100800 */
[----:B------:R-:W-:Y:S01]  /*df690*/  STL [R1+0x278c], R47 ;  /* 0x00278c2f01007387 */ /* 0x000fe20000100800 */
[----:B----4-:R-:W-:-:S02]  /*df6a0*/  IADD3.X R50, R50, UR19, RZ, P6, !PT ;  /* 0x0000001332327c10 */ /* 0x010fc4000b7fe4ff */
        /* <DEDUP_REMOVED lines=89> */
[----:B-1----:R-:W2:Y:S04]  /*dfc40*/  LDL.LU R34, [R1+0x26f8] ;  /* 0x0026f80001227983 */ /* 0x002ea80000300800 */
[----:B------:R-:W-:Y:S04]  /*dfc50*/  STL [R1+0x2748], R46 ;  /* 0x0027482e01007387 */ /* 0x000fe80000100800 */
[----:B------:R-:W-:Y:S04]  /*dfc60*/  STL [R1+0x2740], R47 ;  /* 0x0027402f01007387 */ /* 0x000fe80000100800 */
[----:B------:R-:W-:Y:S01]  /*dfc70*/  STL [R1+0x270c], R48 ;  /* 0x00270c3001007387 */ /* 0x000fe20000100800 */
[----:B---3--:R-:W-:-:S02]  /*dfc80*/  IADD3 R50, P0, R50, UR9, RZ ;  /* 0x0000000932327c10 */ /* 0x008fc4000ff1e0ff */
        /* <DEDUP_REMOVED lines=66> */
[----:B------:R-:W-:Y:S01]  /*e00b0*/  IADD3.X R39, R39, UR19, RZ, P3, !PT ;  /* 0x0000001327277c10 */ /* 0x000fe20009ffe4ff */
[----:B------:R-:W-:Y:S01]  /*e00c0*/  STL [R1+0x26f0], R3 ;  /* 0x0026f00301007387 */ /* 0x000fe20000100800 */
[----:B----4-:R-:W-:-:S02]  /*e00d0*/  IADD3 R40, P3, R40, UR9, RZ ;  /* 0x0000000928287c10 */ /* 0x010fc4000ff7e0ff */
[----:B------:R-:W-:Y:S02]  /*e00e0*/  IADD3.X R41, R41, UR19, RZ, P4, !PT ;  /* 0x0000001329297c10 */ /* 0x000fe4000a7fe4ff */
[----:B------:R-:W-:Y:S01]  /*e00f0*/  IADD3 R42, P4, R42, UR9, RZ ;  /* 0x000000092a2a7c10 */ /* 0x000fe2000ff9e0ff */
[----:B------:R-:W-:Y:S01]  /*e0100*/  STL [R1+0x26bc], R38 ;  /* 0x0026bc2601007387 */ /* 0x000fe20000100800 */
[----:B------:R-:W-:-:S03]  /*e0110*/  IADD3.X R43, R43, UR19, RZ, P5, !PT ;  /* 0x000000132b2b7c10 */ /* 0x000fc6000affe4ff */
        /* <DEDUP_REMOVED lines=88> */
[----:B------:R-:W-:Y:S04]  /*e06a0*/  STL [R1+0x2670], R38 ;  /* 0x0026702601007387 */ /* 0x000fe80000100800 */
[----:B------:R-:W-:Y:S01]  /*e06b0*/  STL [R1+0x263c], R39 ;  /* 0x00263c2701007387 */ /* 0x000fe20000100800 */
[----:B---3--:R-:W-:-:S02]  /*e06c0*/  IADD3.X R40, R40, UR19, RZ, P5, !PT ;  /* 0x0000001328287c10 */ /* 0x008fc4000affe4ff */
        /* <DEDUP_REMOVED lines=18> */
[----:B------:R-:W-:Y:S04]  /*e07f0*/  STL [R1+0x2650], R46 ;  /* 0x0026502e01007387 */ /* 0x000fe80000100800 */
[----:B------:R-:W-:Y:S04]  /*e0800*/  STL [R1+0x2648], R47 ;  /* 0x0026482f01007387 */ /* 0x000fe80000100800 */
[----:B------:R-:W-:Y:S01]  /*e0810*/  STL [R1+0x2614], R48 ;  /* 0x0026143001007387 */ /* 0x000fe20000100800 */
[----:B----4-:R-:W-:-:S02]  /*e0820*/  IADD3 R50, P3, R50, UR9, RZ ;  /* 0x0000000932327c10 */ /* 0x010fc4000ff7e0ff */
        /* <DEDUP_REMOVED lines=90> */
[----:B------:R-:W-:Y:S04]  /*e0dd0*/  STL [R1+0x259c], R47 ;  /* 0x00259c2f01007387 */ /* 0x000fe80000100800 */
[----:B------:R-:W-:Y:S01]  /*e0de0*/  STL [R1+0x25c8], R48 ;  /* 0x0025c83001007387 */ /* 0x000fe20000100800 */
[----:B---3--:R-:W-:-:S02]  /*e0df0*/  IADD3.X R50, R50, UR19, RZ, P5, !PT ;  /* 0x0000001332327c10 */ /* 0x008fc4000affe4ff */
        /* <DEDUP_REMOVED lines=66> */
[----:B------:R-:W-:Y:S01]  /*e1220*/  IADD3 R39, P0, R39, UR9, RZ ;  /* 0x0000000927277c10 */ /* 0x000fe2000ff1e0ff */
[----:B------:R-:W-:Y:S04]  /*e1230*/  STL [R1+0x254c], R3 ;  /* 0x00254c0301007387 */ /* 0x000fe80000100800 */
[----:B------:R-:W-:Y:S01]  /*e1240*/  STL [R1+0x2578], R38 ;  /* 0x0025782601007387 */ /* 0x000fe20000100800 */
[----:B----4-:R-:W-:-:S02]  /*e1250*/  IADD3.X R40, R40, UR19, RZ, P1, !PT ;  /* 0x0000001328287c10 */ /* 0x010fc40008ffe4ff */
[----:B------:R-:W-:Y:S02]  /*e1260*/  IADD3 R41, P1, R41, UR9, RZ ;  /* 0x0000000929297c10 */ /* 0x000fe4000ff3e0ff */
        /* <DEDUP_REMOVED lines=90> */
[----:B------:R-:W-:Y:S04]  /*e1810*/  STL [R1+0x24cc], R38 ;  /* 0x0024cc2601007387 */ /* 0x000fe80000100800 */
[----:B------:R-:W-:Y:S01]  /*e1820*/  STL [R1+0x24f8], R39 ;  /* 0x0024f82701007387 */ /* 0x000fe20000100800 */
[----:B---3--:R-:W-:-:S02]  /*e1830*/  IADD3 R40, P2, R40, UR9, RZ ;  /* 0x0000000928287c10 */ /* 0x008fc4000ff5e0ff */
        /* <DEDUP_REMOVED lines=462> */
[----:B------:R-:W-:Y:S04]  /*e3520*/  STL [R1+0x527c], R38 ;  /* 0x00527c2601007387 */ /* 0x000fe80000100800 */
[----:B------:R-:W-:Y:S01]  /*e3530*/  STL [R1+0x5248], R39 ;  /* 0x0052482701007387 */ /* 0x000fe20000100800 */
[----:B----4-:R-:W-:-:S02]  /*e3540*/  IADD3.X R40, R40, UR19, RZ, P3, !PT ;  /* 0x0000001328287c10 */ /* 0x010fc40009ffe4ff */
        /* <DEDUP_REMOVED lines=1313> */
[----:B------:R-:W-:Y:S01]  /*e8760*/  STL [R1+0x4b9c], R44 ;  /* 0x004b9c2c01007387 */ /* 0x000fe20000100800 */
[----:B------:R-:W-:-:S03]  /*e8770*/  IADD3.X R47, R47, UR19, RZ, P0, !PT ;  /* 0x000000132f2f7c10 */ /* 0x000fc600087fe4ff */
[----:B------:R1:W-:Y:S01]  /*e8780*/  STL [R1+0x4b60], R34 ;  /* 0x004b602201007387 */ /* 0x0003e20000100800 */
[----:B------:R-:W-:-:S03]  /*e8790*/  IADD3 R48, P0, R48, UR9, RZ ;  /* 0x0000000930307c10 */ /* 0x000fc6000ff1e0ff */
[----:B------:R-:W-:Y:S01]  /*e87a0*/  STL [R1+0x4b68], R45 ;  /* 0x004b682d01007387 */ /* 0x000fe20000100800 */
        /* <DEDUP_REMOVED lines=30> */
[----:B------:R3:W-:Y:S04]  /*e8990*/  STL [R1+0x4b28], R60 ;  /* 0x004b283c01007387 */ /* 0x0007e80000100800 */
[----:B-1----:R-:W3:Y:S01]  /*e89a0*/  LDL.LU R35, [R1+0x4b10] ;  /* 0x004b100001237983 */ /* 0x002ee20000300800 */
[----:B------:R-:W-:-:S03]  /*e89b0*/  IADD3.X R32, R32, UR19, RZ, P1, !PT ;  /* 0x0000001320207c10 */ /* 0x000fc60008ffe4ff */
[----:B------:R1:W-:Y:S04]  /*e89c0*/  STL [R1+0x4b54], R61 ;  /* 0x004b543d01007387 */ /* 0x0003e80000100800 */
[----:B------:R-:W3:Y:S04]  /*e89d0*/  LDL.LU R3, [R1+0x4b3c] ;  /* 0x004b3c0001037983 */ /* 0x000ee80000300800 */
[----:B------:R-:W3:Y:S04]  /*e89e0*/  LDL.LU R38, [R1+0x4b08] ;  /* 0x004b080001267983 */ /* 0x000ee80000300800 */
[----:B------:R0:W-:Y:S04]  /*e89f0*/  STL [R1+0x4b4c], R32 ;  /* 0x004b4c2001007387 */ /* 0x0001e80000100800 */
        /* <DEDUP_REMOVED lines=26> */
[----:B-1----:R-:W3:Y:S04]  /*e8ba0*/  LDL.LU R61, [R1+0x4adc] ;  /* 0x004adc00013d7983 */ /* 0x002ee80000300800 */
[----:B0-----:R-:W3:Y:S04]  /*e8bb0*/  LDL.LU R32, [R1+0x44a0] ;  /* 0x0044a00001207983 */ /* 0x001ee80000300800 */
[----:B----4-:R-:W4:Y:S04]  /*e8bc0*/  LDL.LU R33, [R1+0x4ad4] ;  /* 0x004ad40001217983 */ /* 0x010f280000300800 */
[----:B--2---:R-:W2:Y:S01]  /*e8bd0*/  LDL.LU R34, [R1+0x449c] ;  /* 0x00449c0001227983 */ /* 0x004ea20000300800 */
[----:B------:R-:W-:-:S05]  /*e8be0*/  IADD3 R35, P2, R35, UR9, RZ ;  /* 0x0000000923237c10 */ /* 0x000fca000ff5e0ff */
[----:B------:R0:W-:Y:S04]  /*e8bf0*/  STL [R1+0x4b10], R35 ;  /* 0x004b102301007387 */ /* 0x0001e80000100800 */
[----:B0-----:R-:W2:Y:S01]  /*e8c00*/  LDL.LU R35, [R1+0x4acc] ;  /* 0x004acc0001237983 */ /* 0x001ea20000300800 */
[----:B------:R-:W-:Y:S02]  /*e8c10*/  IADD3.X R3, R3, UR19, RZ, P3, !PT ;  /* 0x0000001303037c10 */ /* 0x000fe40009ffe4ff */
[----:B------:R-:W-:Y:S02]  /*e8c20*/  IADD3 R38, P3, R38, UR9, RZ ;  /* 0x0000000926267c10 */ /* 0x000fe4000ff7e0ff */
[----:B------:R-:W-:Y:S01]  /*e8c30*/  IADD3.X R39, R39, UR19, RZ, P4, !PT ;  /* 0x0000001327277c10 */ /* 0x000fe2000a7fe4ff */
[----:B------:R-:W-:Y:S04]  /*e8c40*/  STL [R1+0x4b3c], R3 ;  /* 0x004b3c0301007387 */ /* 0x000fe80000100800 */
[----:B------:R-:W-:Y:S01]  /*e8c50*/  STL [R1+0x4b08], R38 ;  /* 0x004b082601007387 */ /* 0x000fe20000100800 */
[----:B------:R-:W-:-:S02]  /*e8c60*/  IADD3 R40, P4, R40, UR9, RZ ;  /* 0x0000000928287c10 */ /* 0x000fc4000ff9e0ff */
[----:B------:R-:W-:Y:S02]  /*e8c70*/  IADD3.X R41, R41, UR19, RZ, P5, !PT ;  /* 0x0000001329297c10 */ /* 0x000fe4000affe4ff */
[----:B------:R-:W-:Y:S02]  /*e8c80*/  IADD3 R42, P5, R42, UR9, RZ ;  /* 0x000000092a2a7c10 */ /* 0x000fe4000ffbe0ff */
[----:B------:R-:W-:Y:S01]  /*e8c90*/  IADD3.X R43, R43, UR19, RZ, P6, !PT ;  /* 0x000000132b2b7c10 */ /* 0x000fe2000b7fe4ff */
[----:B------:R-:W-:Y:S01]  /*e8ca0*/  STL [R1+0x4b34], R39 ;  /* 0x004b342701007387 */ /* 0x000fe20000100800 */
[----:B------:R-:W-:-:S03]  /*e8cb0*/  IADD3 R44, P6, R44, UR9, RZ ;  /* 0x000000092c2c7c10 */ /* 0x000fc6000ffde0ff */
[----:B------:R-:W-:Y:S01]  /*e8cc0*/  STL [R1+0x4b00], R40 ;  /* 0x004b002801007387 */ /* 0x000fe20000100800 */
[----:B------:R-:W-:-:S03]  /*e8cd0*/  IADD3.X R50, R50, UR19, RZ, P1, !PT ;  /* 0x0000001332327c10 */ /* 0x000fc60008ffe4ff */
[----:B------:R-:W-:Y:S04]  /*e8ce0*/  STL [R1+0x4b2c], R41 ;  /* 0x004b2c2901007387 */ /* 0x000fe80000100800 */
[----:B------:R-:W-:Y:S04]  /*e8cf0*/  STL [R1+0x4af8], R42 ;  /* 0x004af82a01007387 */ /* 0x000fe80000100800 */
[----:B------:R-:W-:Y:S04]  /*e8d00*/  STL [R1+0x4b24], R43 ;  /* 0x004b242b01007387 */ /* 0x000fe80000100800 */
[----:B------:R-:W-:Y:S04]  /*e8d10*/  STL [R1+0x4af0], R44 ;  /* 0x004af02c01007387 */ /* 0x000fe80000100800 */
[----:B------:R0:W-:Y:S02]  /*e8d20*/  STL [R1+0x4b14], R50 ;  /* 0x004b143201007387 */ /* 0x0001e40000100800 */
[----:B0-----:R-:W0:Y:S01]  /*e8d30*/  LDC R50, c[0x0][0x23c] ;  /* 0x00008f00ff327b82 */ /* 0x001e220000000800 */
[----:B------:R-:W-:-:S02]  /*e8d40*/  IADD3.X R45, R45, UR19, RZ, P0, !PT ;  /* 0x000000132d2d7c10 */ /* 0x000fc400087fe4ff */
[----:B------:R-:W-:Y:S02]  /*e8d50*/  IADD3 R46, P0, R46, UR9, RZ ;  /* 0x000000092e2e7c10 */ /* 0x000fe4000ff1e0ff */
[----:B------:R-:W-:Y:S02]  /*e8d60*/  IADD3 R47, P1, R47, UR9, RZ ;  /* 0x000000092f2f7c10 */ /* 0x000fe4000ff3e0ff */
[----:B------:R-:W-:Y:S02]  /*e8d70*/  IADD3.X R48, R48, UR19, RZ, P2, !PT ;  /* 0x0000001330307c10 */ /* 0x000fe400097fe4ff */
[----:B------:R-:W-:Y:S01]  /*e8d80*/  IADD3 R49, P2, R49, UR9, RZ ;  /* 0x0000000931317c10 */ /* 0x000fe2000ff5e0ff */
[----:B------:R1:W-:Y:S04]  /*e8d90*/  STL [R1+0x4b1c], R45 ;  /* 0x004b1c2d01007387 */ /* 0x0003e80000100800 */
[----:B------:R1:W-:Y:S04]  /*e8da0*/  STL [R1+0x4ae8], R46 ;  /* 0x004ae82e01007387 */ /* 0x0003e80000100800 */
[----:B------:R1:W-:Y:S04]  /*e8db0*/  STL [R1+0x4ae0], R47 ;  /* 0x004ae02f01007387 */ /* 0x0003e80000100800 */
[----:B------:R1:W-:Y:S04]  /*e8dc0*/  STL [R1+0x4b0c], R48 ;  /* 0x004b0c3001007387 */ /* 0x0003e80000100800 */
[----:B------:R1:W-:Y:S01]  /*e8dd0*/  STL [R1+0x4ad8], R49 ;  /* 0x004ad83101007387 */ /* 0x0003e20000100800 */
[----:B0-----:R-:W-:Y:S01]  /*e8de0*/  IMAD.SHL.U32 R4, R50, 0x80, RZ ;  /* 0x0000008032047824 */ /* 0x001fe200078e00ff */
[----:B------:R-:W-:-:S02]  /*e8df0*/  IADD3.X R51, R51, UR19, RZ, P3, !PT ;  /* 0x0000001333337c10 */ /* 0x000fc40009ffe4ff */
[----:B------:R-:W-:Y:S02]  /*e8e00*/  IADD3 R52, P3, R52, UR9, RZ ;  /* 0x0000000934347c10 */ /* 0x000fe4000ff7e0ff */
[----:B------:R-:W-:Y:S02]  /*e8e10*/  IADD3.X R53, R53, UR19, RZ, P4, !PT ;  /* 0x0000001335357c10 */ /* 0x000fe4000a7fe4ff */
[C---:B------:R-:W-:Y:S02]  /*e8e20*/  IADD3 R54, P4, R4.reuse, R54, RZ ;  /* 0x0000003604367210 */ /* 0x040fe40007f9e0ff */
[----:B------:R-:W-:Y:S01]  /*e8e30*/  IADD3.X R55, R55, UR19, RZ, P5, !PT ;  /* 0x0000001337377c10 */ /* 0x000fe2000affe4ff */
[----:B------:R0:W-:Y:S01]  /*e8e40*/  STL [R1+0x4b04], R51 ;  /* 0x004b043301007387 */ /* 0x0001e20000100800 */
[----:B------:R-:W-:-:S03]  /*e8e50*/  IADD3 R56, P5, R4, R56, RZ ;  /* 0x0000003804387210 */ /* 0x000fc60007fbe0ff */
[----:B------:R0:W-:Y:S01]  /*e8e60*/  STL [R1+0x4ad0], R52 ;  /* 0x004ad03401007387 */ /* 0x0001e20000100800 */
[----:B------:R-:W-:-:S03]  /*e8e70*/  IADD3.X R57, R57, UR19, RZ, P6, !PT ;  /* 0x0000001339397c10 */ /* 0x000fc6000b7fe4ff */
[----:B------:R0:W-:Y:S01]  /*e8e80*/  STL [R1+0x4afc], R53 ;  /* 0x004afc3501007387 */ /* 0x0001e20000100800 */
[----:B------:R-:W-:-:S03]  /*e8e90*/  IADD3 R58, P6, R4, R58, RZ ;  /* 0x0000003a043a7210 */ /* 0x000fc60007fde0ff */
[----:B------:R0:W-:Y:S01]  /*e8ea0*/  STL [R1+0x2adc], R54 ;  /* 0x002adc3601007387 */ /* 0x0001e20000100800 */
[----:B------:R-:W-:-:S03]  /*e8eb0*/  IADD3.X R59, R59, UR19, RZ, P0, !PT ;  /* 0x000000133b3b7c10 */ /* 0x000fc600087fe4ff */
[----:B------:R0:W-:Y:S01]  /*e8ec0*/  STL [R1+0x4af4], R55 ;  /* 0x004af43701007387 */ /* 0x0001e20000100800 */
[----:B---3--:R-:W-:-:S03]  /*e8ed0*/  IADD3 R60, P0, R4, R60, RZ ;  /* 0x0000003c043c7210 */ /* 0x008fc60007f1e0ff */
[----:B------:R3:W-:Y:S01]  /*e8ee0*/  STL [R1+0x2aec], R56 ;  /* 0x002aec3801007387 */ /* 0x0007e20000100800 */
[----:B------:R-:W-:-:S03]  /*e8ef0*/  IADD3.X R61, R61, UR19, RZ, P1, !PT ;  /* 0x000000133d3d7c10 */ /* 0x000fc60008ffe4ff */
[----:B------:R3:W-:Y:S01]  /*e8f00*/  STL [R1+0x4aec], R57 ;  /* 0x004aec3901007387 */ /* 0x0007e20000100800 */
[----:B------:R-:W-:-:S03]  /*e8f10*/  IADD3 R32, P1, R4, R32, RZ ;  /* 0x0000002004207210 */ /* 0x000fc60007f3e0ff */
[----:B------:R3:W-:Y:S01]  /*e8f20*/  STL [R1+0x2af4], R58 ;  /* 0x002af43a01007387 */ /* 0x0007e20000100800 */
[----:B----4-:R-:W-:-:S03]  /*e8f30*/  IADD3.X R33, R33, UR19, RZ, P2, !PT ;  /* 0x0000001321217c10 */ /* 0x010fc600097fe4ff */
[----:B------:R4:W-:Y:S04]  /*e8f40*/  STL [R1+0x4ae4], R59 ;  /* 0x004ae43b01007387 */ /* 0x0009e80000100800 */
[----:B------:R4:W-:Y:S04]  /*e8f50*/  STL [R1+0x2afc], R60 ;  /* 0x002afc3c01007387 */ /* 0x0009e80000100800 */
[----:B------:R4:W-:Y:S01]  /*e8f60*/  STL [R1+0x4adc], R61 ;  /* 0x004adc3d01007387 */ /* 0x0009e20000100800 */
[----:B--2---:R-:W-:-:S03]  /*e8f70*/  IADD3 R34, P2, R4, R34, RZ ;  /* 0x0000002204227210 */ /* 0x004fc60007f5e0ff */
[----:B------:R2:W-:Y:S04]  /*e8f80*/  STL [R1+0x44a0], R32 ;  /* 0x0044a02001007387 */ /* 0x0005e80000100800 */
[----:B------:R2:W-:Y:S04]  /*e8f90*/  STL [R1+0x4ad4], R33 ;  /* 0x004ad42101007387 */ /* 0x0005e80000100800 */
[----:B------:R-:W2:Y:S04]  /*e8fa0*/  LDL.LU R7, [R1+0x4498] ;  /* 0x0044980001077983 */ /* 0x000ea80000300800 */
[----:B------:R-:W2:Y:S04]  /*e8fb0*/  LDL.LU R5, [R1+0x244c] ;  /* 0x00244c0001057983 */ /* 0x000ea80000300800 */
[----:B------:R2:W-:Y:S04]  /*e8fc0*/  STL [R1+0x449c], R34 ;  /* 0x00449c2201007387 */ /* 0x0005e80000100800 */
[----:B------:R-:W2:Y:S01]  /*e8fd0*/  LDL.LU R3, [R1+0x4494] ;  /* 0x0044940001037983 */ /* 0x000ea20000300800 */
[----:B------:R-:W-:-:S05]  /*e8fe0*/  IADD3.X R35, R35, UR19, RZ, P3, !PT ;  /* 0x0000001323237c10 */ /* 0x000fca0009ffe4ff */
        /* <DEDUP_REMOVED lines=18> */
[----:B------:R-:W2:Y:S04]  /*e9110*/  LDL.LU R55, [R1+0x4454] ;  /* 0x0044540001377983 */ /* 0x000ea80000300800 */
[----:B---3--:R-:W3:Y:S04]  /*e9120*/  LDL.LU R56, [R1+0x4480] ;  /* 0x0044800001387983 */ /* 0x008ee80000300800 */
[----:B------:R-:W3:Y:S04]  /*e9130*/  LDL.LU R57, [R1+0x444c] ;  /* 0x00444c0001397983 */ /* 0x000ee80000300800 */
[----:B------:R-:W3:Y:S04]  /*e9140*/  LDL.LU R58, [R1+0x4478] ;  /* 0x00447800013a7983 */ /* 0x000ee80000300800 */
[----:B----4-:R-:W4:Y:S04]  /*e9150*/  LDL.LU R59, [R1+0x4444] ;  /* 0x00444400013b7983 */ /* 0x010f280000300800 */
[----:B------:R-:W4:Y:S04]  /*e9160*/  LDL.LU R60, [R1+0x4470] ;  /* 0x00447000013c7983 */ /* 0x000f280000300800 */
[----:B------:R-:W4:Y:S04]  /*e9170*/  LDL.LU R61, [R1+0x443c] ;  /* 0x00443c00013d7983 */ /* 0x000f280000300800 */
[----:B--2---:R-:W2:Y:S04]  /*e9180*/  LDL.LU R32, [R1+0x4468] ;  /* 0x0044680001207983 */ /* 0x004ea80000300800 */
[----:B------:R-:W2:Y:S04]  /*e9190*/  LDL.LU R33, [R1+0x4434] ;  /* 0x0044340001217983 */ /* 0x000ea80000300800 */
[----:B------:R-:W2:Y:S04]  /*e91a0*/  LDL.LU R34, [R1+0x4460] ;  /* 0x0044600001227983 */ /* 0x000ea80000300800 */
[----:B------:R-:W2:Y:S01]  /*e91b0*/  LDL.LU R35, [R1+0x442c] ;  /* 0x00442c0001237983 */ /* 0x000ea20000300800 */
[----:B------:R-:W-:-:S02]  /*e91c0*/  SHF.R.S32.HI R2, RZ, 0x1f, R4 ;  /* 0x0000001fff027819 */ /* 0x000fc40000011404 */
[----:B------:R-:W-:-:S03]  /*e91d0*/  IADD3 R7, P3, R4, R7, RZ ;  /* 0x0000000704077210 */ /* 0x000fc60007f7e0ff */
[----:B------:R-:W-:Y:S01]  /*e91e0*/  IMAD.X R5, R2, 0x1, R5, P4 ;  /* 0x0000000102057824 */ /* 0x000fe200020e0605 */
[----:B------:R-:W-:Y:S01]  /*e91f0*/  IADD3 R3, P4, R4, R3, RZ ;  /* 0x0000000304037210 */ /* 0x000fe20007f9e0ff */
[----:B------:R0:W-:Y:S04]  /*e9200*/  STL [R1+0x4498], R7 ;  /* 0x0044980701007387 */ /* 0x0001e80000100800 */
[----:B------:R1:W-:Y:S04]  /*e9210*/  STL [R1+0x244c], R5 ;  /* 0x00244c0501007387 */ /* 0x0003e80000100800 */
[----:B------:R1:W-:Y:S01]  /*e9220*/  STL [R1+0x4494], R3 ;  /* 0x0044940301007387 */ /* 0x0003e20000100800 */
[----:B------:R-:W-:Y:S01]  /*e9230*/  IMAD.X R38, R2, 0x1, R38, P5 ;  /* 0x0000000102267824 */ /* 0x000fe200028e0626 */
[----:B------:R-:W-:Y:S01]  /*e9240*/  IADD3 R39, P5, R4, R39, RZ ;  /* 0x0000002704277210 */ /* 0x000fe20007fbe0ff */
[----:B------:R-:W-:Y:S01]  /*e9250*/  IMAD.X R40, R2, 0x1, R40, P6 ;  /* 0x0000000102287824 */ /* 0x000fe200030e0628 */
[----:B------:R-:W-:Y:S01]  /*e9260*/  IADD3 R41, P6, R4, R41, RZ ;  /* 0x0000002904297210 */ /* 0x000fe20007fde0ff */
[----:B------:R-:W-:Y:S01]  /*e9270*/  IMAD.X R42, R2, 0x1, R42, P0 ;  /* 0x00000001022a7824 */ /* 0x000fe200000e062a */
[----:B------:R1:W-:Y:S01]  /*e9280*/  STL [R1+0x2ac0], R38 ;  /* 0x002ac02601007387 */ /* 0x0003e20000100800 */
[----:B------:R-:W-:-:S03]  /*e9290*/  IADD3 R43, P0, R4, R43, RZ ;  /* 0x0000002b042b7210 */ /* 0x000fc60007f1e0ff */
[----:B------:R1:W-:Y:S01]  /*e92a0*/  STL [R1+0x4490], R39 ;  /* 0x0044902701007387 */ /* 0x0003e20000100800 */
[----:B------:R-:W-:-:S03]  /*e92b0*/  IMAD.X R44, R2, 0x1, R44, P1 ;  /* 0x00000001022c7824 */ /* 0x000fc600008e062c */
        /* <DEDUP_REMOVED lines=23> */
[----:B---3--:R-:W-:-:S03]  /*e9430*/  IMAD.X R56, R2, 0x1, R56, P0 ;  /* 0x0000000102387824 */ /* 0x008fc600000e0638 */
[----:B------:R3:W-:Y:S01]  /*e9440*/  STL [R1+0x2af8], R52 ;  /* 0x002af83401007387 */ /* 0x0007e20000100800 */
[----:B------:R-:W-:-:S03]  /*e9450*/  IADD3 R57, P0, R4, R57, RZ ;  /* 0x0000003904397210 */ /* 0x000fc60007f1e0ff */
[----:B------:R3:W-:Y:S01]  /*e9460*/  STL [R1+0x445c], R53 ;  /* 0x00445c3501007387 */ /* 0x0007e20000100800 */
[----:B------:R-:W-:-:S03]  /*e9470*/  IMAD.X R58, R2, 0x1, R58, P1 ;  /* 0x00000001023a7824 */ /* 0x000fc600008e063a */
[----:B------:R3:W-:Y:S01]  /*e9480*/  STL [R1+0x4488], R54 ;  /* 0x0044883601007387 */ /* 0x0007e20000100800 */
[----:B----4-:R-:W-:-:S03]  /*e9490*/  IADD3 R59, P1, R4, R59, RZ ;  /* 0x0000003b043b7210 */ /* 0x010fc60007f3e0ff */
[----:B------:R4:W-:Y:S01]  /*e94a0*/  STL [R1+0x4454], R55 ;  /* 0x0044543701007387 */ /* 0x0009e20000100800 */
[----:B------:R-:W-:-:S03]  /*e94b0*/  IMAD.X R60, R2, 0x1, R60, P2 ;  /* 0x00000001023c7824 */ /* 0x000fc600010e063c */
[----:B------:R4:W-:Y:S01]  /*e94c0*/  STL [R1+0x4480], R56 ;  /* 0x0044803801007387 */ /* 0x0009e20000100800 */
[----:B------:R-:W-:-:S03]  /*e94d0*/  IADD3 R61, P2, R4, R61, RZ ;  /* 0x0000003d043d7210 */ /* 0x000fc60007f5e0ff */
[----:B------:R4:W-:Y:S01]  /*e94e0*/  STL [R1+0x444c], R57 ;  /* 0x00444c3901007387 */ /* 0x0009e20000100800 */
[----:B--2---:R-:W-:-:S03]  /*e94f0*/  IMAD.X R32, R2, 0x1, R32, P3 ;  /* 0x0000000102207824 */ /* 0x004fc600018e0620 */
[----:B------:R2:W-:Y:S04]  /*e9500*/  STL [R1+0x4478], R58 ;  /* 0x0044783a01007387 */ /* 0x0005e80000100800 */
[----:B------:R2:W-:Y:S01]  /*e9510*/  STL [R1+0x4444], R59 ;  /* 0x0044443b01007387 */ /* 0x0005e20000100800 */
[----:B------:R-:W-:-:S03]  /*e9520*/  IADD3 R33, P3, R4, R33, RZ ;  /* 0x0000002104217210 */ /* 0x000fc60007f7e0ff */
[----:B------:R2:W-:Y:S01]  /*e9530*/  STL [R1+0x4470], R60 ;  /* 0x0044703c01007387 */ /* 0x0005e20000100800 */
[----:B------:R-:W-:-:S03]  /*e9540*/  IMAD.X R34, R2, 0x1, R34, P4 ;  /* 0x0000000102227824 */ /* 0x000fc600020e0622 */
[----:B------:R2:W-:Y:S04]  /*e9550*/  STL [R1+0x443c], R61 ;  /* 0x00443c3d01007387 */ /* 0x0005e80000100800 */
[----:B------:R2:W-:Y:S01]  /*e9560*/  STL [R1+0x4468], R32 ;  /* 0x0044682001007387 */ /* 0x0005e20000100800 */
[----:B------:R-:W-:-:S03]  /*e9570*/  IADD3 R35, P4, R4, R35, RZ ;  /* 0x0000002304237210 */ /* 0x000fc60007f9e0ff */
[----:B0-----:R-:W2:Y:S04]  /*e9580*/  LDL.LU R7, [R1+0x4458] ;  /* 0x0044580001077983 */ /* 0x001ea80000300800 */
[----:B------:R0:W-:Y:S04]  /*e9590*/  STL [R1+0x4434], R33 ;  /* 0x0044342101007387 */ /* 0x0001e80000100800 */
[----:B-1----:R-:W2:Y:S04]  /*e95a0*/  LDL.LU R5, [R1+0x4424] ;  /* 0x0044240001057983 */ /* 0x002ea80000300800 */
        /* <DEDUP_REMOVED lines=26> */
[----:B------:R-:W2:Y:S04]  /*e9750*/  LDL.LU R61, [R1+0x4408] ;  /* 0x00440800013d7983 */ /* 0x000ea80000300800 */
[----:B------:R-:W2:Y:S04]  /*e9760*/  LDL.LU R32, [R1+0x43d4] ;  /* 0x0043d40001207983 */ /* 0x000ea80000300800 */
[----:B0-----:R-:W2:Y:S04]  /*e9770*/  LDL.LU R33, [R1+0x4400] ;  /* 0x0044000001217983 */ /* 0x001ea80000300800 */
[----:B-1----:R-:W2:Y:S04]  /*e9780*/  LDL.LU R34, [R1+0x43cc] ;  /* 0x0043cc0001227983 */ /* 0x002ea80000300800 */
[----:B------:R-:W2:Y:S01]  /*e9790*/  LDL.LU R35, [R1+0x43f8] ;  /* 0x0043f80001237983 */ /* 0x000ea20000300800 */
        /* <DEDUP_REMOVED lines=30> */
[----:B---3--:R-:W-:-:S03]  /*e9980*/  IADD3 R52, P6, R4, R52, RZ ;  /* 0x0000003404347210 */ /* 0x008fc60007fde0ff */
[----:B------:R3:W-:Y:S01]  /*e9990*/  STL [R1+0x440c], R48 ;  /* 0x00440c3001007387 */ /* 0x0007e20000100800 */
[----:B------:R-:W-:-:S03]  /*e99a0*/  IMAD.X R53, R2, 0x1, R53, P0 ;  /* 0x0000000102357824 */ /* 0x000fc600000e0635 */
[----:B------:R3:W-:Y:S01]  /*e99b0*/  STL [R1+0x4420], R49 ;  /* 0x0044203101007387 */ /* 0x0007e20000100800 */
[----:B------:R-:W-:-:S03]  /*e99c0*/  IADD3 R54, P0, R4, R54, RZ ;  /* 0x0000003604367210 */ /* 0x000fc60007f1e0ff */
[----:B------:R3:W-:Y:S01]  /*e99d0*/  STL [R1+0x4404], R50 ;  /* 0x0044043201007387 */ /* 0x0007e20000100800 */
[----:B----4-:R-:W-:-:S03]  /*e99e0*/  IMAD.X R55, R2, 0x1, R55, P1 ;  /* 0x0000000102377824 */ /* 0x010fc600008e0637 */
[----:B------:R4:W-:Y:S01]  /*e99f0*/  STL [R1+0x4418], R51 ;  /* 0x0044183301007387 */ /* 0x0009e20000100800 */
[----:B------:R-:W-:-:S03]  /*e9a00*/  IADD3 R56, P1, R4, R56, RZ ;  /* 0x0000003804387210 */ /* 0x000fc60007f3e0ff */
[----:B------:R4:W-:Y:S01]  /*e9a10*/  STL [R1+0x43fc], R52 ;  /* 0x0043fc3401007387 */ /* 0x0009e20000100800 */
[----:B------:R-:W-:-:S03]  /*e9a20*/  IMAD.X R57, R2, 0x1, R57, P2 ;  /* 0x0000000102397824 */ /* 0x000fc600010e0639 */
[----:B------:R4:W-:Y:S01]  /*e9a30*/  STL [R1+0x44b4], R53 ;  /* 0x0044b43501007387 */ /* 0x0009e20000100800 */
[----:B--2---:R-:W-:-:S03]  /*e9a40*/  IADD3 R58, P2, R4, R58, RZ ;  /* 0x0000003a043a7210 */ /* 0x004fc60007f5e0ff */
        /* <DEDUP_REMOVED lines=8> */
[----:B------:R2:W-:Y:S04]  /*e9ad0*/  STL [R1+0x43e4], R58 ;  /* 0x0043e43a01007387 */ /* 0x0005e80000100800 */
[----:B------:R2:W-:Y:S01]  /*e9ae0*/  STL [R1+0x4410], R59 ;  /* 0x0044103b01007387 */ /* 0x0005e20000100800 */
[----:B------:R-:W-:-:S03]  /*e9af0*/  IMAD.X R33, R2, 0x1, R33, P5 ;  /* 0x0000000102217824 */ /* 0x000fc600028e0621 */
[----:B------:R2:W-:Y:S01]  /*e9b00*/  STL [R1+0x43dc], R60 ;  /* 0x0043dc3c01007387 */ /* 0x0005e20000100800 */
[----:B------:R-:W-:-:S03]  /*e9b10*/  IADD3 R34, P5, R4, R34, RZ ;  /* 0x0000002204227210 */ /* 0x000fc60007fbe0ff */
[----:B------:R2:W-:Y:S04]  /*e9b20*/  STL [R1+0x4408], R61 ;  /* 0x0044083d01007387 */ /* 0x0005e80000100800 */
[----:B------:R2:W-:Y:S01]  /*e9b30*/  STL [R1+0x43d4], R32 ;  /* 0x0043d42001007387 */ /* 0x0005e20000100800 */
[----:B------:R-:W-:-:S03]  /*e9b40*/  IMAD.X R35, R2, 0x1, R35, P6 ;  /* 0x0000000102237824 */ /* 0x000fc600030e0623 */
        /* <DEDUP_REMOVED lines=32> */
[----:B-1----:R-:W2:Y:S04]  /*e9d50*/  LDL.LU R34, [R1+0x4380] ;  /* 0x0043800001227983 */ /* 0x002ea80000300800 */
[----:B------:R-:W2:Y:S01]  /*e9d60*/  LDL.LU R35, [R1+0x434c] ;  /* 0x00434c0001237983 */ /* 0x000ea20000300800 */
[----:B------:R-:W-:Y:S01]  /*e9d70*/  IADD3 R7, P6, R4, R7, RZ ;  /* 0x0000000704077210 */ /* 0x000fe20007fde0ff */
[----:B------:R-:W-:Y:S01]  /*e9d80*/  IMAD.X R5, R2, 0x1, R5, P0 ;  /* 0x0000000102057824 */ /* 0x000fe200000e0605 */
[----:B------:R-:W-:Y:S01]  /*e9d90*/  IADD3 R3, P0, R4, R3, RZ ;  /* 0x0000000304037210 */ /* 0x000fe20007f1e0ff */
[----:B------:R-:W-:Y:S01]  /*e9da0*/  IMAD.X R38, R2, 0x1, R38, P1 ;  /* 0x0000000102267824 */ /* 0x000fe200008e0626 */
[----:B------:R-:W-:Y:S01]  /*e9db0*/  IADD3 R39, P1, R4, R39, RZ ;  /* 0x0000002704277210 */ /* 0x000fe20007f3e0ff */
        /* <DEDUP_REMOVED lines=244> */
[----:B---3--:R-:W3:Y:S04]  /*ead00*/  LDL.LU R3, [R1+0x4278] ;  /* 0x0042780001037983 */ /* 0x008ee80000300800 */
[----:B------:R1:W-:Y:S04]  /*ead10*/  STL [R1+0x4254], R35 ;  /* 0x0042542301007387 */ /* 0x0003e80000100800 */
        /* <DEDUP_REMOVED lines=30> */
[----:B---3--:R-:W-:Y:S01]  /*eaf00*/  IMAD.X R3, R2, 0x1, R3, P5 ;  /* 0x0000000102037824 */ /* 0x008fe200028e0603 */
[----:B------:R-:W-:Y:S01]  /*eaf10*/  IADD3 R38, P5, R4, R38, RZ ;  /* 0x0000002604267210 */ /* 0x000fe20007fbe0ff */
[----:B----4-:R-:W-:Y:S01]  /*eaf20*/  IMAD.X R39, R2, 0x1, R39, P6 ;  /* 0x0000000102277824 */ /* 0x010fe200030e0627 */
        /* <DEDUP_REMOVED lines=54> */
[----:B0-----:R-:W4:Y:S04]  /*eb290*/  LDL.LU R7, [R1+0x41d4] ;  /* 0x0041d40001077983 */ /* 0x001f280000300800 */
[----:B------:R0:W-:Y:S04]  /*eb2a0*/  STL [R1+0x4210], R33 ;  /* 0x0042102101007387 */ /* 0x0001e80000100800 */
[----:B-1----:R-:W4:Y:S04]  /*eb2b0*/  LDL.LU R5, [R1+0x4200] ;  /* 0x0042000001057983 */ /* 0x002f280000300800 */
[----:B------:R1:W-:Y:S04]  /*eb2c0*/  STL [R1+0x41dc], R34 ;  /* 0x0041dc2201007387 */ /* 0x0003e80000100800 */
[----:B---3--:R-:W3:Y:S04]  /*eb2d0*/  LDL.LU R3, [R1+0x41cc] ;  /* 0x0041cc0001037983 */ /* 0x008ee80000300800 */
[----:B------:R1:W-:Y:S04]  /*eb2e0*/  STL [R1+0x4208], R35 ;  /* 0x0042082301007387 */ /* 0x0003e80000100800 */
[----:B--2---:R-:W2:Y:S04]  /*eb2f0*/  LDL.LU R38, [R1+0x41f8] ;  /* 0x0041f80001267983 */ /* 0x004ea80000300800 */
        /* <DEDUP_REMOVED lines=25> */
[----:B-1----:R-:W4:Y:S04]  /*eb490*/  LDL.LU R34, [R1+0x4190] ;  /* 0x0041900001227983 */ /* 0x002f280000300800 */
[----:B------:R-:W4:Y:S01]  /*eb4a0*/  LDL.LU R35, [R1+0x415c] ;  /* 0x00415c0001237983 */ /* 0x000f220000300800 */
[----:B------:R-:W-:Y:S01]  /*eb4b0*/  IADD3 R7, P5, R4, R7, RZ ;  /* 0x0000000704077210 */ /* 0x000fe20007fbe0ff */
[----:B------:R-:W-:Y:S01]  /*eb4c0*/  IMAD.X R5, R2, 0x1, R5, P6 ;  /* 0x0000000102057824 */ /* 0x000fe200030e0605 */
[----:B---3--:R-:W-:Y:S01]  /*eb4d0*/  IADD3 R3, P6, R4, R3, RZ ;  /* 0x0000000304037210 */ /* 0x008fe20007fde0ff */
[----:B--2---:R-:W-:Y:S01]  /*eb4e0*/  IMAD.X R38, R2, 0x1, R38, P0 ;  /* 0x0000000102267824 */ /* 0x004fe200000e0626 */
[----:B----4-:R-:W-:Y:S01]  /*eb4f0*/  IADD3 R39, P0, R4, R39, RZ ;  /* 0x0000002704277210 */ /* 0x010fe20007f1e0ff */
        /* <DEDUP_REMOVED lines=54> */
[----:B0-----:R-:W4:Y:S04]  /*eb860*/  LDL.LU R7, [R1+0x4188] ;  /* 0x0041880001077983 */ /* 0x001f280000300800 */
[----:B------:R0:W-:Y:S04]  /*eb870*/  STL [R1+0x4164], R33 ;  /* 0x0041642101007387 */ /* 0x0001e80000100800 */
[----:B-1----:R-:W4:Y:S04]  /*eb880*/  LDL.LU R5, [R1+0x4154] ;  /* 0x0041540001057983 */ /* 0x002f280000300800 */
[----:B------:R1:W-:Y:S04]  /*eb890*/  STL [R1+0x4190], R34 ;  /* 0x0041902201007387 */ /* 0x0003e80000100800 */
[----:B--2---:R-:W2:Y:S04]  /*eb8a0*/  LDL.LU R3, [R1+0x4180] ;  /* 0x0041800001037983 */ /* 0x004ea80000300800 */
[----:B------:R1:W-:Y:S04]  /*eb8b0*/  STL [R1+0x415c], R35 ;  /* 0x00415c2301007387 */ /* 0x0003e80000100800 */
[----:B---3--:R-:W3:Y:S04]  /*eb8c0*/  LDL.LU R38, [R1+0x414c] ;  /* 0x00414c0001267983 */ /* 0x008ee80000300800 */
        /* <DEDUP_REMOVED lines=27> */
[----:B------:R-:W-:Y:S01]  /*eba80*/  IMAD.X R7, R2, 0x1, R7, P0 ;  /* 0x0000000102077824 */ /* 0x000fe200000e0607 */
[----:B------:R-:W-:Y:S01]  /*eba90*/  IADD3 R5, P0, R4, R5, RZ ;  /* 0x0000000504057210 */ /* 0x000fe20007f1e0ff */
[----:B--2---:R-:W-:Y:S01]  /*ebaa0*/  IMAD.X R3, R2, 0x1, R3, P1 ;  /* 0x0000000102037824 */ /* 0x004fe200008e0603 */
[----:B---3--:R-:W-:Y:S01]  /*ebab0*/  IADD3 R38, P1, R4, R38, RZ ;  /* 0x0000002604267210 */ /* 0x008fe20007f3e0ff */
[----:B----4-:R-:W-:Y:S01]  /*ebac0*/  IMAD.X R39, R2, 0x1, R39, P2 ;  /* 0x0000000102277824 */ /* 0x010fe200010e0627 */
        /* <DEDUP_REMOVED lines=90> */
[----:B--2---:R-:W-:Y:S01]  /*ec070*/  IADD3 R3, P2, R4, R3, RZ ;  /* 0x0000000304037210 */ /* 0x004fe20007f5e0ff */
[----:B---3--:R-:W-:Y:S01]  /*ec080*/  IMAD.X R38, R2, 0x1, R38, P3 ;  /* 0x0000000102267824 */ /* 0x008fe200018e0626 */
        /* <DEDUP_REMOVED lines=1117> */
[----:B------:R-:W-:Y:S01]  /*f0660*/  STL [R1+0x3b0c], R7 ;  /* 0x003b0c0701007387 */ /* 0x000fe20000100800 */
[----:B------:R-:W-:-:S03]  /*f0670*/  IMAD.X R40, R2, 0x1, R40, P1 ;  /* 0x0000000102287824 */ /* 0x000fc600008e0628 */
[----:B------:R-:W-:Y:S01]  /*f0680*/  STL [R1+0x3b38], R5 ;  /* 0x003b380501007387 */ /* 0x000fe20000100800 */
[----:B------:R-:W-:-:S03]  /*f0690*/  IADD3 R41, P1, R4, R41, RZ ;  /* 0x0000002904297210 */ /* 0x000fc60007f3e0ff */
[----:B------:R-:W-:Y:S01]  /*f06a0*/  STL [R1+0x3b04], R3 ;  /* 0x003b040301007387 */ /* 0x000fe20000100800 */
        /* <DEDUP_REMOVED lines=29> */
[----:B------:R-:W-:Y:S01]  /*f0880*/  STL [R1+0x3af8], R52 ;  /* 0x003af83401007387 */ /* 0x000fe20000100800 */
[----:B------:R-:W-:-:S03]  /*f0890*/  IADD3 R57, P2, R4, R57, RZ ;  /* 0x0000003904397210 */ /* 0x000fc60007f5e0ff */
[----:B------:R-:W-:Y:S01]  /*f08a0*/  STL [R1+0x3ac4], R53 ;  /* 0x003ac43501007387 */ /* 0x000fe20000100800 */
[----:B------:R-:W-:-:S03]  /*f08b0*/  IMAD.X R58, R2, 0x1, R58, P3 ;  /* 0x00000001023a7824 */ /* 0x000fc600018e063a */
[----:B------:R-:W-:Y:S01]  /*f08c0*/  STL [R1+0x3af0], R54 ;  /* 0x003af03601007387 */ /* 0x000fe20000100800 */
[----:B------:R-:W-:-:S03]  /*f08d0*/  IADD3 R59, P3, R4, R59, RZ ;  /* 0x0000003b043b7210 */ /* 0x000fc60007f7e0ff */
[----:B------:R-:W-:Y:S01]  /*f08e0*/  STL [R1+0x3abc], R55 ;  /* 0x003abc3701007387 */ /* 0x000fe20000100800 */
[----:B------:R-:W-:-:S03]  /*f08f0*/  IMAD.X R60, R2, 0x1, R60, P4 ;  /* 0x00000001023c7824 */ /* 0x000fc600020e063c */
        /* <DEDUP_REMOVED lines=10> */
[----:B------:R-:W-:Y:S04]  /*f09a0*/  STL [R1+0x3ad0], R61 ;  /* 0x003ad03d01007387 */ /* 0x000fe80000100800 */
[----:B------:R-:W-:Y:S04]  /*f09b0*/  STL [R1+0x3ac8], R32 ;  /* 0x003ac82001007387 */ /* 0x000fe80000100800 */
[----:B------:R-:W-:Y:S04]  /*f09c0*/  STL [R1+0x3ab0], R35 ;  /* 0x003ab02301007387 */ /* 0x000fe80000100800 */
[----:B------:R-:W-:Y:S04]  /*f09d0*/  STL [R1+0x3ac0], R33 ;  /* 0x003ac02101007387 */ /* 0x000fe80000100800 */
[----:B------:R4:W-:Y:S04]  /*f09e0*/  STL [R1+0x3ab8], R34 ;  /* 0x003ab82201007387 */ /* 0x0009e80000100800 */
[----:B0-----:R-:W4:Y:S04]  /*f09f0*/  LDL.LU R38, [R1+0x3aa8] ;  /* 0x003aa80001267983 */ /* 0x001f280000300800 */
[----:B-1----:R-:W4:Y:S04]  /*f0a00*/  LDL.LU R39, [R1+0x3aa4] ;  /* 0x003aa40001277983 */ /* 0x002f280000300800 */
[----:B--2---:R-:W2:Y:S04]  /*f0a10*/  LDL.LU R40, [R1+0x3a9c] ;  /* 0x003a9c0001287983 */ /* 0x004ea80000300800 */
        /* <DEDUP_REMOVED lines=25> */
[----:B------:R-:W-:Y:S01]  /*f0bb0*/  IMAD.X R38, R2, 0x1, R38, P3 ;  /* 0x0000000102267824 */ /* 0x000fe200018e0626 */
[----:B------:R-:W-:-:S04]  /*f0bc0*/  IADD3 R39, P5, R4, R39, RZ ;  /* 0x0000002704277210 */ /* 0x000fc80007fbe0ff */
[----:B------:R-:W-:Y:S01]  /*f0bd0*/  STL [R1+0x3aa8], R38 ;  /* 0x003aa82601007387 */ /* 0x000fe20000100800 */
[C---:B--2---:R-:W-:Y:S02]  /*f0be0*/  IADD3 R40, P6, R4.reuse, R40, RZ ;  /* 0x0000002804287210 */ /* 0x044fe40007fde0ff */
[C---:B---3--:R-:W-:Y:S02]  /*f0bf0*/  IADD3 R41, P0, R4.reuse, R41, RZ ;  /* 0x0000002904297210 */ /* 0x048fe40007f1e0ff */
[C---:B----4-:R-:W-:Y:S02]  /*f0c00*/  IADD3 R42, P1, R4.reuse, R42, RZ ;  /* 0x0000002a042a7210 */ /* 0x050fe40007f3e0ff */
[C---:B------:R-:W-:Y:S02]  /*f0c10*/  IADD3 R43, P2, R4.reuse, R43, RZ ;  /* 0x0000002b042b7210 */ /* 0x040fe40007f5e0ff */
[C---:B------:R-:W-:Y:S02]  /*f0c20*/  IADD3 R44, P3, R4.reuse, R44, RZ ;  /* 0x0000002c042c7210 */ /* 0x040fe40007f7e0ff */
[----:B------:R-:W-:Y:S01]  /*f0c30*/  IADD3 R45, P4, R4, R45, RZ ;  /* 0x0000002d042d7210 */ /* 0x000fe20007f9e0ff */
[----:B------:R-:W-:Y:S01]  /*f0c40*/  IMAD.X R46, R2, 0x1, R46, P5 ;  /* 0x00000001022e7824 */ /* 0x000fe200028e062e */
        /* <DEDUP_REMOVED lines=9> */
[----:B------:R-:W-:-:S05]  /*f0ce0*/  VIADD R59, R59, 0x1 ;  /* 0x000000013b3b7836 */ /* 0x000fca0000000000 */
        /* <DEDUP_REMOVED lines=13> */
[----:B------:R1:W-:Y:S04]  /*f0dc0*/  STL [R1+0x3a90], R50 ;  /* 0x003a903201007387 */ /* 0x0003e80000100800 */
[----:B0-----:R-:W2:Y:S01]  /*f0dd0*/  LDL.LU R34, [R1+0x3a24] ;  /* 0x003a240001227983 */ /* 0x001ea20000300800 */
[----:B------:R-:W-:Y:S01]  /*f0de0*/  IMAD.X R55, R2, 0x1, R55, P3 ;  /* 0x0000000102377824 */ /* 0x000fe200018e0637 */
[----:B------:R-:W-:Y:S01]  /*f0df0*/  IADD3 R56, P3, R4, R56, RZ ;  /* 0x0000003804387210 */ /* 0x000fe20007f7e0ff */
[----:B------:R-:W-:Y:S01]  /*f0e00*/  IMAD.X R57, R2, 0x1, R57, P4 ;  /* 0x0000000102397824 */ /* 0x000fe200020e0639 */
[----:B------:R0:W-:Y:S01]  /*f0e10*/  STL [R1+0x3a5c], R51 ;  /* 0x003a5c3301007387 */ /* 0x0001e20000100800 */
[----:B------:R-:W-:Y:S01]  /*f0e20*/  IADD3 R58, P4, R4, R58, RZ ;  /* 0x0000003a043a7210 */ /* 0x000fe20007f9e0ff */
[----:B------:R-:W-:Y:S01]  /*f0e30*/  IMAD.X R60, R2, 0x1, R60, P5 ;  /* 0x00000001023c7824 */ /* 0x000fe200028e063c */
[----:B------:R-:W-:Y:S01]  /*f0e40*/  IADD3 R61, P5, R4, R61, RZ ;  /* 0x0000003d043d7210 */ /* 0x000fe20007fbe0ff */
[----:B------:R-:W-:Y:S01]  /*f0e50*/  STL [R1+0x3a54], R52 ;  /* 0x003a543401007387 */ /* 0x000fe20000100800 */
[----:B------:R-:W-:Y:S01]  /*f0e60*/  IMAD.X R32, R2, 0x1, R32, P6 ;  /* 0x0000000102207824 */ /* 0x000fe200030e0620 */
[----:B------:R-:W-:Y:S01]  /*f0e70*/  IADD3 R33, P6, R4, R33, RZ ;  /* 0x0000002104217210 */ /* 0x000fe20007fde0ff */
[----:B------:R-:W-:Y:S01]  /*f0e80*/  IMAD.X R35, R2, 0x1, R35, P0 ;  /* 0x0000000102237824 */ /* 0x000fe200000e0623 */
        /* <DEDUP_REMOVED lines=8> */
[----:B------:R-:W3:Y:S04]  /*f0f10*/  LDL.LU R7, [R1+0x3a50] ;  /* 0x003a500001077983 */ /* 0x000ee80000300800 */
[----:B------:R-:W-:Y:S04]  /*f0f20*/  STL [R1+0x3a60], R32 ;  /* 0x003a602001007387 */ /* 0x000fe80000100800 */
        /* <DEDUP_REMOVED lines=17> */
[----:B0-----:R-:W4:Y:S04]  /*f1040*/  LDL.LU R51, [R1+0x3a10] ;  /* 0x003a100001337983 */ /* 0x001f280000300800 */
[----:B------:R-:W4:Y:S04]  /*f1050*/  LDL.LU R35, [R1+0x39dc] ;  /* 0x0039dc0001237983 */ /* 0x000f280000300800 */
[----:B------:R-:W4:Y:S04]  /*f1060*/  LDL.LU R52, [R1+0x3a08] ;  /* 0x003a080001347983 */ /* 0x000f280000300800 */
[----:B------:R-:W4:Y:S04]  /*f1070*/  LDL.LU R53, [R1+0x39d4] ;  /* 0x0039d40001357983 */ /* 0x000f280000300800 */
[----:B------:R-:W4:Y:S01]  /*f1080*/  LDL.LU R54, [R1+0x3a00] ;  /* 0x003a000001367983 */ /* 0x000f220000300800 */
[----:B--2---:R-:W-:-:S05]  /*f1090*/  IADD3 R34, P0, R4, R34, RZ ;  /* 0x0000002204227210 */ /* 0x004fca0007f1e0ff */
        /* <DEDUP_REMOVED lines=9> */
[----:B0-----:R-:W2:Y:S01]  /*f1130*/  LDL.LU R34, [R1+0x39ac] ;  /* 0x0039ac0001227983 */ /* 0x001ea20000300800 */
[----:B---3--:R-:W-:Y:S01]  /*f1140*/  IMAD.X R7, R2, 0x1, R7, P1 ;  /* 0x0000000102077824 */ /* 0x008fe200008e0607 */
[----:B----4-:R-:W-:-:S04]  /*f1150*/  IADD3 R5, P1, R4, R5, RZ ;  /* 0x0000000504057210 */ /* 0x010fc80007f3e0ff */
[----:B------:R-:W-:Y:S01]  /*f1160*/  STL [R1+0x3a50], R7 ;  /* 0x003a500701007387 */ /* 0x000fe20000100800 */
        /* <DEDUP_REMOVED lines=26> */
[----:B------:R-:W-:Y:S01]  /*f1310*/  IADD3 R50, P1, R4, R50, RZ ;  /* 0x0000003204327210 */ /* 0x000fe20007f3e0ff */
[----:B------:R-:W-:Y:S01]  /*f1320*/  IMAD.X R51, R2, 0x1, R51, P2 ;  /* 0x0000000102337824 */ /* 0x000fe200010e0633 */
[----:B------:R-:W-:Y:S01]  /*f1330*/  IADD3 R35, P2, R4, R35, RZ ;  /* 0x0000002304237210 */ /* 0x000fe20007f5e0ff */
[----:B------:R-:W-:Y:S04]  /*f1340*/  STL [R1+0x3a18], R49 ;  /* 0x003a183101007387 */ /* 0x000fe80000100800 */
[----:B------:R0:W-:Y:S04]  /*f1350*/  STL [R1+0x39dc], R35 ;  /* 0x0039dc2301007387 */ /* 0x0001e80000100800 */
[----:B------:R1:W-:Y:S04]  /*f1360*/  STL [R1+0x39e4], R50 ;  /* 0x0039e43201007387 */ /* 0x0003e80000100800 */
[----:B0-----:R-:W3:Y:S01]  /*f1370*/  LDL.LU R35, [R1+0x39d8] ;  /* 0x0039d80001237983 */ /* 0x001ee20000300800 */
[----:B------:R-:W-:Y:S01]  /*f1380*/  IMAD.X R52, R2, 0x1, R52, P3 ;  /* 0x0000000102347824 */ /* 0x000fe200018e0634 */
[----:B------:R-:W-:Y:S01]  /*f1390*/  IADD3 R53, P3, R4, R53, RZ ;  /* 0x0000003504357210 */ /* 0x000fe20007f7e0ff */
[----:B------:R-:W-:Y:S01]  /*f13a0*/  IMAD.X R54, R2, 0x1, R54, P4 ;  /* 0x0000000102367824 */ /* 0x000fe200020e0636 */
[----:B------:R0:W-:Y:S04]  /*f13b0*/  STL [R1+0x3a10], R51 ;  /* 0x003a103301007387 */ /* 0x0001e80000100800 */
[----:B------:R-:W-:Y:S04]  /*f13c0*/  STL [R1+0x3a08], R52 ;  /* 0x003a083401007387 */ /* 0x000fe80000100800 */
[----:B------:R-:W-:Y:S04]  /*f13d0*/  STL [R1+0x39d4], R53 ;  /* 0x0039d43501007387 */ /* 0x000fe80000100800 */
[----:B------:R-:W-:Y:S01]  /*f13e0*/  STL [R1+0x3a00], R54 ;  /* 0x003a003601007387 */ /* 0x000fe20000100800 */
[----:B--2---:R-:W-:Y:S01]  /*f13f0*/  IADD3 R55, P4, R4, R55, RZ ;  /* 0x0000003704377210 */ /* 0x004fe20007f9e0ff */
[----:B------:R-:W-:-:S04]  /*f1400*/  IMAD.X R56, R2, 0x1, R56, P5 ;  /* 0x0000000102387824 */ /* 0x000fc800028e0638 */
        /* <DEDUP_REMOVED lines=12> */
[----:B------:R-:W2:Y:S01]  /*f14d0*/  LDL.LU R7, [R1+0x39a4] ;  /* 0x0039a40001077983 */ /* 0x000ea20000300800 */
[----:B------:R-:W-:-:S03]  /*f14e0*/  IADD3 R34, P1, R4, R34, RZ ;  /* 0x0000002204227210 */ /* 0x000fc60007f3e0ff */
        /* <DEDUP_REMOVED lines=23> */
[----:B---3--:R-:W-:-:S05]  /*f1660*/  IMAD.X R35, R2, 0x1, R35, P2 ;  /* 0x0000000102237824 */ /* 0x008fca00010e0623 */
        /* <DEDUP_REMOVED lines=10> */
[----:B--2---:R-:W-:Y:S01]  /*f1710*/  IADD3 R7, P2, R4, R7, RZ ;  /* 0x0000000704077210 */ /* 0x004fe20007f5e0ff */
[----:B----4-:R-:W-:-:S04]  /*f1720*/  IMAD.X R5, R2, 0x1, R5, P3 ;  /* 0x0000000102057824 */ /* 0x010fc800018e0605 */
        /* <DEDUP_REMOVED lines=29> */
[----:B------:R-:W-:-:S05]  /*f1900*/  IMAD.X R34, R2, 0x1, R34, P4 ;  /* 0x0000000102227824 */ /* 0x000fca00020e0622 */
[----:B------:R0:W-:Y:S04]  /*f1910*/  STL [R1+0x3990], R34 ;  /* 0x0039902201007387 */ /* 0x0001e80000100800 */
[----:B------:R1:W-:Y:S04]  /*f1920*/  STL [R1+0x3998], R50 ;  /* 0x0039983201007387 */ /* 0x0003e80000100800 */
[----:B0-----:R-:W2:Y:S01]  /*f1930*/  LDL.LU R34, [R1+0x392c] ;  /* 0x00392c0001227983 */ /* 0x001ea20000300800 */
[----:B------:R-:W-:Y:S01]  /*f1940*/  IADD3 R51, P3, R4, R51, RZ ;  /* 0x0000003304337210 */ /* 0x000fe20007f7e0ff */
[----:B------:R-:W-:Y:S01]  /*f1950*/  IMAD.X R53, R2, 0x1, R53, P5 ;  /* 0x0000000102357824 */ /* 0x000fe200028e0635 */
[----:B------:R-:W-:-:S02]  /*f1960*/  IADD3 R52, P4, R4, R52, RZ ;  /* 0x0000003404347210 */ /* 0x000fc40007f9e0ff */
[----:B------:R-:W-:Y:S01]  /*f1970*/  IADD3 R54, P5, R4, R54, RZ ;  /* 0x0000003604367210 */ /* 0x000fe20007fbe0ff */
[----:B------:R0:W-:Y:S04]  /*f1980*/  STL [R1+0x3964], R51 ;  /* 0x0039643301007387 */ /* 0x0001e80000100800 */
[----:B------:R-:W-:Y:S01]  /*f1990*/  STL [R1+0x395c], R52 ;  /* 0x00395c3401007387 */ /* 0x000fe20000100800 */
[----:B---3--:R-:W-:-:S03]  /*f19a0*/  IMAD.X R55, R2, 0x1, R55, P6 ;  /* 0x0000000102377824 */ /* 0x008fc600030e0637 */
        /* <DEDUP_REMOVED lines=184> */
[----:B------:R-:W-:Y:S04]  /*f2530*/  STL [R1+0x3864], R52 ;  /* 0x0038643401007387 */ /* 0x000fe80000100800 */
        /* <DEDUP_REMOVED lines=16> */
[----:B------:R-:W3:Y:S01]  /*f2640*/  LDL.LU R7, [R1+0x3860] ;  /* 0x0038600001077983 */ /* 0x000ee20000300800 */
[----:B------:R-:W-:-:S03]  /*f2650*/  IMAD.X R35, R2, 0x1, R35, P6 ;  /* 0x0000000102237824 */ /* 0x000fc600030e0623 */
        /* <DEDUP_REMOVED lines=3625> */
[----:B------:R-:W4:Y:S01]  /*1008f0*/  LDL.LU R7, [R1+0x4a80] ;  /* 0x004a800001077983 */ /* 0x000f220000300800 */
[----:B------:R-:W-:-:S03]  /*100900*/  IADD3 R34, P1, R4, R34, RZ ;  /* 0x0000002204227210 */ /* 0x000fc60007f3e0ff */
[----:B------:R4:W-:Y:S04]  /*100910*/  STL [R1+0x4a74], R32 ;  /* 0x004a742001007387 */ /* 0x0009e80000100800 */
[----:B------:R-:W4:Y:S04]  /*100920*/  LDL.LU R5, [R1+0x4a30] ;  /* 0x004a300001057983 */ /* 0x000f280000300800 */
[----:B------:R4:W-:Y:S04]  /*100930*/  STL [R1+0x4a08], R33 ;  /* 0x004a082101007387 */ /* 0x0009e80000100800 */
        /* <DEDUP_REMOVED lines=16> */
[----:B--2---:R-:W2:Y:S04]  /*100a40*/  LDL.LU R55, [R1+0x4a70] ;  /* 0x004a700001377983 */ /* 0x004ea80000300800 */
[----:B------:R-:W2:Y:S04]  /*100a50*/  LDL.LU R52, [R1+0x4ac8] ;  /* 0x004ac80001347983 */ /* 0x000ea80000300800 */
[----:B------:R-:W2:Y:S04]  /*100a60*/  LDL.LU R53, [R1+0x4a6c] ;  /* 0x004a6c0001357983 */ /* 0x000ea80000300800 */
[----:B------:R-:W2:Y:S01]  /*100a70*/  LDL.LU R54, [R1+0x4ac4] ;  /* 0x004ac40001367983 */ /* 0x000ea20000300800 */
[----:B---3--:R-:W-:-:S05]  /*100a80*/  IMAD.X R35, R2, 0x1, R35, P2 ;  /* 0x0000000102237824 */ /* 0x008fca00010e0623 */
[----:B------:R0:W-:Y:S04]  /*100a90*/  STL [R1+0x4a1c], R35 ;  /* 0x004a1c2301007387 */ /* 0x0001e80000100800 */
[----:B----4-:R-:W3:Y:S04]  /*100aa0*/  LDL.LU R56, [R1+0x4a68] ;  /* 0x004a680001387983 */ /* 0x010ee80000300800 */
[----:B------:R-:W4:Y:S04]  /*100ab0*/  LDL.LU R57, [R1+0x4ac0] ;  /* 0x004ac00001397983 */ /* 0x000f280000300800 */
[----:B------:R-:W4:Y:S04]  /*100ac0*/  LDL.LU R58, [R1+0x4a7c] ;  /* 0x004a7c00013a7983 */ /* 0x000f280000300800 */
[----:B------:R-:W4:Y:S04]  /*100ad0*/  LDL.LU R60, [R1+0x4a90] ;  /* 0x004a9000013c7983 */ /* 0x000f280000300800 */
[----:B------:R-:W4:Y:S04]  /*100ae0*/  LDL.LU R61, [R1+0x4a8c] ;  /* 0x004a8c00013d7983 */ /* 0x000f280000300800 */
[----:B------:R-:W4:Y:S04]  /*100af0*/  LDL.LU R32, [R1+0x4a88] ;  /* 0x004a880001207983 */ /* 0x000f280000300800 */
[----:B------:R-:W4:Y:S04]  /*100b00*/  LDL.LU R33, [R1+0x4a9c] ;  /* 0x004a9c0001217983 */ /* 0x000f280000300800 */
[----:B------:R-:W4:Y:S04]  /*100b10*/  LDL.LU R34, [R1+0x4aac] ;  /* 0x004aac0001227983 */ /* 0x000f280000300800 */
[----:B0-----:R-:W4:Y:S01]  /*100b20*/  LDL.LU R35, [R1+0x4aa8] ;  /* 0x004aa80001237983 */ /* 0x001f220000300800 */
[----:B------:R-:W-:Y:S01]  /*100b30*/  IADD3 R7, P2, R4, R7, RZ ;  /* 0x0000000704077210 */ /* 0x000fe20007f5e0ff */
        /* <DEDUP_REMOVED lines=27> */
[----:B------:R-:W-:Y:S04]  /*100cf0*/  STL [R1+0x4a48], R48 ;  /* 0x004a483001007387 */ /* 0x000fe80000100800 */
[----:B------:R-:W-:Y:S01]  /*100d00*/  STL [R1+0x4ab4], R49 ;  /* 0x004ab43101007387 */ /* 0x000fe20000100800 */
[----:B--2---:R-:W-:-:S05]  /*100d10*/  IMAD.X R55, R2, 0x1, R55, P4 ;  /* 0x0000000102377824 */ /* 0x004fca00020e0637 */
[----:B------:R0:W-:Y:S02]  /*100d20*/  STL [R1+0x4a70], R55 ;  /* 0x004a703701007387 */ /* 0x0001e40000100800 */
[----:B0-----:R-:W0:Y:S01]  /*100d30*/  LDC R55, c[0x0][0x230] ;  /* 0x00008c00ff377b82 */ /* 0x001e220000000800 */
[----:B------:R-:W-:Y:S01]  /*100d40*/  IMAD.X R50, R2, 0x1, R50, P3 ;  /* 0x0000000102327824 */ /* 0x000fe200018e0632 */
[----:B------:R-:W-:Y:S01]  /*100d50*/  IADD3 R51, P3, R4, R51, RZ ;  /* 0x0000003304337210 */ /* 0x000fe20007f7e0ff */
[----:B------:R-:W-:Y:S01]  /*100d60*/  IMAD.X R53, R2, 0x1, R53, P5 ;  /* 0x0000000102357824 */ /* 0x000fe200028e0635 */
[C---:B------:R-:W-:Y:S02]  /*100d70*/  IADD3 R52, P4, R4.reuse, R52, RZ ;  /* 0x0000003404347210 */ /* 0x040fe40007f9e0ff */
[----:B------:R-:W-:Y:S01]  /*100d80*/  IADD3 R54, P5, R4, R54, RZ ;  /* 0x0000003604367210 */ /* 0x000fe20007fbe0ff */
[----:B------:R2:W-:Y:S04]  /*100d90*/  STL [R1+0x4a5c], R50 ;  /* 0x004a5c3201007387 */ /* 0x0005e80000100800 */
[----:B------:R2:W-:Y:S04]  /*100da0*/  STL [R1+0x4ab0], R51 ;  /* 0x004ab03301007387 */ /* 0x0005e80000100800 */
[----:B------:R2:W-:Y:S01]  /*100db0*/  STL [R1+0x4ac8], R52 ;  /* 0x004ac83401007387 */ /* 0x0005e20000100800 */
[----:B---3--:R-:W-:-:S03]  /*100dc0*/  IMAD.X R56, R2, 0x1, R56, P6 ;  /* 0x0000000102387824 */ /* 0x008fc600030e0638 */
[----:B------:R2:W-:Y:S01]  /*100dd0*/  STL [R1+0x4a6c], R53 ;  /* 0x004a6c3501007387 */ /* 0x0005e20000100800 */
[----:B----4-:R-:W-:Y:S01]  /*100de0*/  IADD3 R57, P6, R4, R57, RZ ;  /* 0x0000003904397210 */ /* 0x010fe20007fde0ff */
[----:B0-----:R-:W-:Y:S02]  /*100df0*/  VIADD R55, R55, 0x7f ;  /* 0x0000007f37377836 */ /* 0x001fe40000000000 */
[----:B------:R2:W-:Y:S01]  /*100e00*/  STL [R1+0x4ac4], R54 ;  /* 0x004ac43601007387 */ /* 0x0005e20000100800 */
[----:B------:R-:W-:-:S03]  /*100e10*/  IMAD.X R58, R2, 0x1, R58, P0 ;  /* 0x00000001023a7824 */ /* 0x000fc600000e063a */
[----:B------:R2:W-:Y:S01]  /*100e20*/  STL [R1+0x4a68], R56 ;  /* 0x004a683801007387 */ /* 0x0005e20000100800 */
[C---:B------:R-:W-:Y:S01]  /*100e30*/  IMAD.X R60, R2.reuse, 0x1, R60, P1 ;  /* 0x00000001023c7824 */ /* 0x040fe200008e063c */
[----:B------:R-:W-:Y:S02]  /*100e40*/  SHF.R.S32.HI R3, RZ, 0x1f, R55 ;  /* 0x0000001fff037819 */ /* 0x000fe40000011437 */
[----:B------:R2:W-:Y:S01]  /*100e50*/  STL [R1+0x4ac0], R57 ;  /* 0x004ac03901007387 */ /* 0x0005e20000100800 */
[----:B------:R-:W-:-:S03]  /*100e60*/  IMAD.X R61, R2, 0x1, R61, P2 ;  /* 0x00000001023d7824 */ /* 0x000fc600010e063d */
[----:B------:R2:W-:Y:S01]  /*100e70*/  STL [R1+0x4a7c], R58 ;  /* 0x004a7c3a01007387 */ /* 0x0005e20000100800 */
[----:B------:R-:W-:-:S03]  /*100e80*/  IMAD.X R32, R2, 0x1, R32, P3 ;  /* 0x0000000102207824 */ /* 0x000fc600018e0620 */
[----:B------:R2:W-:Y:S01]  /*100e90*/  STL [R1+0x4a90], R60 ;  /* 0x004a903c01007387 */ /* 0x0005e20000100800 */
[C---:B------:R-:W-:Y:S01]  /*100ea0*/  IMAD.X R33, R2.reuse, 0x1, R33, P4 ;  /* 0x0000000102217824 */ /* 0x040fe200020e0621 */
[----:B------:R-:W-:Y:S02]  /*100eb0*/  LEA.HI R3, R3, R55, RZ, 0x7 ;  /* 0x0000003703037211 */ /* 0x000fe400078f38ff */
[----:B------:R2:W-:Y:S01]  /*100ec0*/  STL [R1+0x4a8c], R61 ;  /* 0x004a8c3d01007387 */ /* 0x0005e20000100800 */
[C---:B------:R-:W-:Y:S02]  /*100ed0*/  IMAD.X R34, R2.reuse, 0x1, R34, P5 ;  /* 0x0000000102227824 */ /* 0x040fe400028e0622 */
[----:B------:R-:W-:Y:S01]  /*100ee0*/  IMAD.X R35, R2, 0x1, R35, P6 ;  /* 0x0000000102237824 */ /* 0x000fe200030e0623 */
[----:B------:R2:W-:Y:S01]  /*100ef0*/  STL [R1+0x4a88], R32 ;  /* 0x004a882001007387 */ /* 0x0005e20000100800 */
[----:B------:R-:W-:-:S03]  /*100f00*/  SHF.R.S32.HI R3, RZ, 0x7, R3 ;  /* 0x00000007ff037819 */ /* 0x000fc60000011403 */
[----:B------:R2:W-:Y:S04]  /*100f10*/  STL [R1+0x4aa8], R35 ;  /* 0x004aa82301007387 */ /* 0x0005e80000100800 */
[----:B------:R2:W-:Y:S04]  /*100f20*/  STL [R1+0x4a9c], R33 ;  /* 0x004a9c2101007387 */ /* 0x0005e80000100800 */
[----:B------:R2:W-:Y:S01]  /*100f30*/  STL [R1+0x4aac], R34 ;  /* 0x004aac2201007387 */ /* 0x0005e20000100800 */
[----:B------:R-:W-:-:S13]  /*100f40*/  ISETP.NE.U32.AND P0, PT, R59, R3, PT ;  /* 0x000000033b00720c */ /* 0x000fda0003f05070 */
[----:B--2---:R-:W-:Y:S05]  /*100f50*/  @P0 BRA `(.L_x_1) ;  /* 0xfffff3a400e80947 */ /* 0x004fea000383ffff */
.L_x_0:
[----:B------:R-:W1:Y:S01]  /*100f60*/  LDL.LU R61, [R1+0x1000] ;  /* 0x00100000013d7983 */ /* 0x000e620000300800 */
[----:B------:R-:W-:Y:S01]  /*100f70*/  ULDC.64 UR12, c[0x0][0x228] ;  /* 0x00008a00000c7ab9 */ /* 0x000fe20000000a00 */
[----:B------:R-:W-:Y:S01]  /*100f80*/  ULDC.64 UR8, c[0x0][0x228] ;  /* 0x00008a0000087ab9 */ /* 0x000fe20000000a00 */
[----:B------:R-:W-:Y:S01]  /*100f90*/  ULDC UR4, c[0x0][0x248] ;  /* 0x0000920000047ab9 */ /* 0x000fe20000000800 */
[----:B------:R-:W1:Y:S01]  /*100fa0*/  LDL.LU R55, [R1+0x1004] ;  /* 0x0010040001377983 */ /* 0x000e620000300800 */
[----:B------:R-:W-:Y:S01]  /*100fb0*/  ULDC UR5, c[0x0][0x248] ;  /* 0x0000920000057ab9 */ /* 0x000fe20000000800 */
[----:B------:R-:W-:Y:S01]  /*100fc0*/  ULDC UR6, c[0x0][0x244] ;  /* 0x0000910000067ab9 */ /* 0x000fe20000000800 */
[----:B------:R-:W-:Y:S01]  /*100fd0*/  ULDC UR10, c[0x0][0x248] ;  /* 0x00009200000a7ab9 */ /* 0x000fe20000000800 */
[----:B------:R-:W2:Y:S01]  /*100fe0*/  LDL.LU R54, [R1+0x1008] ;  /* 0x0010080001367983 */ /* 0x000ea20000300800 */
[----:B------:R-:W-:Y:S01]  /*100ff0*/  ULDC UR11, c[0x0][0x248] ;  /* 0x00009200000b7ab9 */ /* 0x000fe20000000800 */
[----:B------:R-:W-:Y:S01]  /*101000*/  ULDC UR18, c[0x0][0x248] ;  /* 0x0000920000127ab9 */ /* 0x000fe20000000800 */
[----:B------:R-:W-:Y:S01]  /*101010*/  ULDC UR19, c[0x0][0x248] ;  /* 0x0000920000137ab9 */ /* 0x000fe20000000800 */
[----:B------:R-:W2:Y:S01]  /*101020*/  LDL.LU R53, [R1+0x100c] ;  /* 0x00100c0001357983 */ /* 0x000ea20000300800 */
[----:B------:R-:W-:Y:S01]  /*101030*/  ULDC UR20, c[0x0][0x248] ;  /* 0x0000920000147ab9 */ /* 0x000fe20000000800 */
[----:B------:R-:W-:Y:S01]  /*101040*/  ULDC UR21, c[0x0][0x248] ;  /* 0x0000920000157ab9 */ /* 0x000fe20000000800 */
[----:B------:R-:W-:Y:S01]  /*101050*/  ULDC UR22, c[0x0][0x248] ;  /* 0x0000920000167ab9 */ /* 0x000fe20000000800 */
[----:B------:R-:W3:Y:S01]  /*101060*/  LDL.LU R51, [R1+0xff0] ;  /* 0x000ff00001337983 */ /* 0x000ee20000300800 */
[----:B------:R-:W-:Y:S01]  /*101070*/  ULDC UR23, c[0x0][0x248] ;  /* 0x0000920000177ab9 */ /* 0x000fe20000000800 */
[----:B------:R-:W-:Y:S01]  /*101080*/  ULDC UR24, c[0x0][0x248] ;  /* 0x0000920000187ab9 */ /* 0x000fe20000000800 */
[----:B------:R-:W-:Y:S01]  /*101090*/  ULDC UR25, c[0x0][0x248] ;  /* 0x0000920000197ab9 */ /* 0x000fe20000000800 */
[----:B------:R-:W3:Y:S01]  /*1010a0*/  LDL.LU R50, [R1+0xff4] ;  /* 0x000ff40001327983 */ /* 0x000ee20000300800 */
[----:B------:R-:W-:Y:S01]  /*1010b0*/  ULDC UR28, c[0x0][0x248] ;  /* 0x00009200001c7ab9 */ /* 0x000fe20000000800 */
[----:B------:R-:W-:Y:S01]  /*1010c0*/  ULDC UR29, c[0x0][0x248] ;  /* 0x00009200001d7ab9 */ /* 0x000fe20000000800 */
[----:B------:R-:W-:Y:S01]  /*1010d0*/  ULDC UR30, c[0x0][0x248] ;  /* 0x00009200001e7ab9 */ /* 0x000fe20000000800 */
[----:B------:R-:W4:Y:S01]  /*1010e0*/  LDL.LU R49, [R1+0xff8] ;  /* 0x000ff80001317983 */ /* 0x000f220000300800 */
        /* <DEDUP_REMOVED lines=44> */
[----:B------:R-:W-:-:S03]  /*1013b0*/  ULDC UR40, c[0x0][0x228] ;  /* 0x00008a0000287ab9 */ /* 0x000fc60000000800 */
        /* <DEDUP_REMOVED lines=32> */
[----:B-----5:R1:W-:Y:S04]  /*1015c0*/  STL [R1+0x58ac], R0 ;  /* 0x0058ac0001007387 */ /* 0x0203e80000100800 */
        /* <DEDUP_REMOVED lines=9> */
[----:B------:R-:W-:Y:S01]  /*101660*/  STL [R1+0x5764], R56 ;  /* 0x0057643801007387 */ /* 0x000fe20000100800 */
[----:B-1----:R-:W-:-:S05]  /*101670*/  F2FP.SATFINITE.E5M2.F32.PACK_AB_MERGE_C R0, R55, R61, RZ ;  /* 0x0000003d3700723e */ /* 0x002fca00048060ff */
[----:B------:R4:W-:Y:S01]  /*101680*/  STL [R1+0x650], R0 ;  /* 0x0006500001007387 */ /* 0x0009e20000100800 */
[----:B--2---:R-:W-:-:S05]  /*101690*/  F2FP.SATFINITE.E5M2.F32.PACK_AB_MERGE_C R35, R53, R54, RZ ;  /* 0x000000363523723e */ /* 0x004fca00048060ff */
[----:B------:R0:W-:Y:S01]  /*1016a0*/  STL [R1+0x64c], R35 ;  /* 0x00064c2301007387 */ /* 0x0001e20000100800 */
[----:B---3--:R-:W-:-:S05]  /*1016b0*/  F2FP.SATFINITE.E5M2.F32.PACK_AB_MERGE_C R32, R50, R51, RZ ;  /* 0x000000333220723e */ /* 0x008fca00048060ff */
[----:B------:R1:W-:Y:S01]  /*1016c0*/  STL [R1+0x644], R32 ;  /* 0x0006442001007387 */ /* 0x0003e20000100800 */
[----:B----4-:R-:W-:-:S05]  /*1016d0*/  F2FP.SATFINITE.E5M2.F32.PACK_AB_MERGE_C R0, R48, R49, RZ ;  /* 0x000000313000723e */ /* 0x010fca00048060ff */
[----:B------:R2:W-:Y:S01]  /*1016e0*/  STL [R1+0x640], R0 ;  /* 0x0006400001007387 */ /* 0x0005e20000100800 */
[----:B0-----:R-:W-:-:S05]  /*1016f0*/  F2FP.SATFINITE.E5M2.F32.PACK_AB_MERGE_C R35, R46, R47, RZ ;  /* 0x0000002f2e23723e */ /* 0x001fca00048060ff */
[----:B------:R0:W-:Y:S01]  /*101700*/  STL [R1+0x638], R35 ;  /* 0x0006382301007387 */ /* 0x0001e20000100800 */
[----:B-1----:R-:W-:-:S05]  /*101710*/  F2FP.SATFINITE.E5M2.F32.PACK_AB_MERGE_C R32, R42, R43, RZ ;  /* 0x0000002b2a20723e */ /* 0x002fca00048060ff */
[----:B------:R1:W-:Y:S01]  /*101720*/  STL [R1+0x630], R32 ;  /* 0x0006302001007387 */ /* 0x0003e20000100800 */
[----:B--2---:R-:W-:-:S05]  /*101730*/  F2FP.SATFINITE.E5M2.F32.PACK_AB_MERGE_C R0, R40, R41, RZ ;  /* 0x000000292800723e */ /* 0x004fca00048060ff */
[----:B------:R2:W-:Y:S01]  /*101740*/  STL [R1+0x628], R0 ;  /* 0x0006280001007387 */ /* 0x0005e20000100800 */
[----:B0-----:R-:W-:-:S05]  /*101750*/  F2FP.SATFINITE.E5M2.F32.PACK_AB_MERGE_C R35, R38, R39, RZ ;  /* 0x000000272623723e */ /* 0x001fca00048060ff */
[----:B------:R-:W-:Y:S01]  /*101760*/  STL [R1+0x624], R35 ;  /* 0x0006242301007387 */ /* 0x000fe20000100800 */
[----:B-1----:R-:W-:-:S05]  /*101770*/  F2FP.SATFINITE.E5M2.F32.PACK_AB_MERGE_C R32, R36, R37, RZ ;  /* 0x000000252420723e */ /* 0x002fca00048060ff */
[----:B------:R-:W-:Y:S01]  /*101780*/  STL [R1+0x614], R32 ;  /* 0x0006142001007387 */ /* 0x000fe20000100800 */
[----:B--2---:R-:W-:-:S05]  /*101790*/  F2FP.SATFINITE.E5M2.F32.PACK_AB_MERGE_C R0, R33, R34, RZ ;  /* 0x000000222100723e */ /* 0x004fca00048060ff */
[----:B------:R0:W-:Y:S01]  /*1017a0*/  STL [R1+0x620], R0 ;  /* 0x0006200001007387 */ /* 0x0001e20000100800 */
[----:B------:R-:W-:-:S05]  /*1017b0*/  F2FP.SATFINITE.E5M2.F32.PACK_AB_MERGE_C R30, R30, R31, RZ ;  /* 0x0000001f1e1e723e */ /* 0x000fca00048060ff */
[----:B------:R-:W-:Y:S01]  /*1017c0*/  STL [R1+0x604], R30 ;  /* 0x0006041e01007387 */ /* 0x000fe20000100800 */
[----:B------:R-:W-:-:S05]  /*1017d0*/  F2FP.SATFINITE.E5M2.F32.PACK_AB_MERGE_C R28, R28, R29, RZ ;  /* 0x0000001d1c1c723e */ /* 0x000fca00048060ff */
[----:B------:R-:W-:Y:S01]  /*1017e0*/  STL [R1+0x600], R28 ;  /* 0x0006001c01007387 */ /* 0x000fe20000100800 */
[----:B0-----:R-:W-:-:S05]  /*1017f0*/  F2FP.SATFINITE.E5M2.F32.PACK_AB_MERGE_C R0, R26, R27, RZ ;  /* 0x0000001b1a00723e */ /* 0x001fca00048060ff */
        /* <DEDUP_REMOVED lines=21> */
[----:B------:R-:W-:-:S03]  /*101950*/  F2FP.SATFINITE.E5M2.F32.PACK_AB_MERGE_C R4, R4, R5, RZ ;  /* 0x000000050404723e */ /* 0x000fc600048060ff */
[----:B------:R-:W2:Y:S04]  /*101960*/  LDL.LU R56, [R1+0x112c] ;  /* 0x00112c0001387983 */ /* 0x000ea80000300800 */
[----:B------:R-:W-:Y:S01]  /*101970*/  STL [R1+0x5a8], R4 ;  /* 0x0005a80401007387 */ /* 0x000fe20000100800 */
[----:B0-----:R-:W-:-:S03]  /*101980*/  F2FP.SATFINITE.E5M2.F32.PACK_AB_MERGE_C R0, R2, R3, RZ ;  /* 0x000000030200723e */ /* 0x001fc600048060ff */
[----:B------:R-:W3:Y:S04]  /*101990*/  LDL.LU R45, [R1+0x1130] ;  /* 0x00113000012d7983 */ /* 0x000ee80000300800 */
[----:B------:R-:W-:Y:S04]  /*1019a0*/  STL [R1+0x588], R0 ;  /* 0x0005880001007387 */ /* 0x000fe80000100800 */
[----:B---3--:R0:W-:Y:S04]  /*1019b0*/  STL [R1+0x5984], R45 ;  /* 0x0059842d01007387 */ /* 0x0081e80000100800 */
[----:B0-----:R-:W2:Y:S04]  /*1019c0*/  LDL.LU R45, [R1+0x1128] ;  /* 0x00112800012d7983 */ /* 0x001ea80000300800 */
[----:B------:R-:W3:Y:S04]  /*1019d0*/  LDL.LU R59, [R1+0x1134] ;  /* 0x00113400013b7983 */ /* 0x000ee80000300800 */
[----:B------:R-:W4:Y:S04]  /*1019e0*/  LDL.LU R58, [R1+0x1138] ;  /* 0x00113800013a7983 */ /* 0x000f280000300800 */
[----:B------:R-:W4:Y:S04]  /*1019f0*/  LDL.LU R52, [R1+0x113c] ;  /* 0x00113c0001347983 */ /* 0x000f280000300800 */
        /* <DEDUP_REMOVED lines=56> */
[----:B--2---:R-:W-:-:S03]  /*101d80*/  F2FP.SATFINITE.E5M2.F32.PACK_AB_MERGE_C R56, R56, R45, RZ ;  /* 0x0000002d3838723e */ /* 0x004fc600048060ff */
[----:B------:R-:W2:Y:S04]  /*101d90*/  LDL.LU R45, [R1+0x5984] ;  /* 0x00598400012d7983 */ /* 0x000ea80000300800 */
[----:B------:R2:W-:Y:S01]  /*101da0*/  STL [R1+0x5a4], R56 ;  /* 0x0005a43801007387 */ /* 0x0005e20000100800 */
[----:B---3--:R-:W-:Y:S02]  /*101db0*/  F2FP.SATFINITE.E5M2.F32.PACK_AB_MERGE_C R44, R35, R44, RZ ;  /* 0x0000002c232c723e */ /* 0x008fe400048060ff */
[----:B----4-:R-:W-:Y:S02]  /*101dc0*/  F2FP.SATFINITE.E5M2.F32.PACK_AB_MERGE_C R35, R60, R32, RZ ;  /* 0x000000203c23723e */ /* 0x010fe400048060ff */
[----:B------:R-:W-:Y:S02]  /*101dd0*/  F2FP.SATFINITE.E5M2.F32.PACK_AB_MERGE_C R32, R0, R57, RZ ;  /* 0x000000390020723e */ /* 0x000fe400048060ff */
[----:B------:R-:W-:-:S02]  /*101de0*/  F2FP.SATFINITE.E5M2.F32.PACK_AB_MERGE_C R0, R55, R61, RZ ;  /* 0x0000003d3700723e */ /* 0x000fc400048060ff */
[----:B------:R-:W-:Y:S02]  /*101df0*/  F2FP.SATFINITE.E5M2.F32.PACK_AB_MERGE_C R30, R30, R31, RZ ;  /* 0x0000001f1e1e723e */ /* 0x000fe400048060ff */
[----:B------:R-:W-:Y:S02]  /*101e00*/  F2FP.SATFINITE.E5M2.F32.PACK_AB_MERGE_C R28, R28, R29, RZ ;  /* 0x0000001d1c1c723e */ /* 0x000fe400048060ff */
[----:B------:R-:W-:Y:S02]  /*101e10*/  F2FP.SATFINITE.E5M2.F32.PACK_AB_MERGE_C R24, R24, R25, RZ ;  /* 0x000000191818723e */ /* 0x000fe400048060ff */
[----:B------:R-:W-:Y:S02]  /*101e20*/  F2FP.SATFINITE.E5M2.F32.PACK_AB_MERGE_C R22, R22, R23, RZ ;  /* 0x000000171616723e */ /* 0x000fe400048060ff */
[----:B------:R-:W-:Y:S02]  /*101e30*/  F2FP.SATFINITE.E5M2.F32.PACK_AB_MERGE_C R18, R18, R19, RZ ;  /* 0x000000131212723e */ /* 0x000fe400048060ff */
[----:B------:R-:W-:-:S02]  /*101e40*/  F2FP.SATFINITE.E5M2.F32.PACK_AB_MERGE_C R16, R16, R17, RZ ;  /* 0x000000111010723e */ /* 0x000fc400048060ff */
[----:B------:R-:W-:Y:S02]  /*101e50*/  F2FP.SATFINITE.E5M2.F32.PACK_AB_MERGE_C R12, R12, R13, RZ ;  /* 0x0000000d0c0c723e */ /* 0x000fe400048060ff */
[----:B------:R-:W-:Y:S02]  /*101e60*/  F2FP.SATFINITE.E5M2.F32.PACK_AB_MERGE_C R10, R10, R11, RZ ;  /* 0x0000000b0a0a723e */ /* 0x000fe400048060ff */
[----:B------:R-:W-:Y:S02]  /*101e70*/  F2FP.SATFINITE.E5M2.F32.PACK_AB_MERGE_C R6, R6, R7, RZ ;  /* 0x000000070606723e */ /* 0x000fe400048060ff */
[----:B------:R-:W-:Y:S02]  /*101e80*/  F2FP.SATFINITE.E5M2.F32.PACK_AB_MERGE_C R4, R4, R5, RZ ;  /* 0x000000050404723e */ /* 0x000fe400048060ff */
[----:B--2---:R-:W-:Y:S02]  /*101e90*/  F2FP.SATFINITE.E5M2.F32.PACK_AB_MERGE_C R56, R59, R45, RZ ;  /* 0x0000002d3b38723e */ /* 0x004fe400048060ff */
[----:B------:R-:W-:-:S03]  /*101ea0*/  F2FP.SATFINITE.E5M2.F32.PACK_AB_MERGE_C R45, R52, R58, RZ ;  /* 0x0000003a342d723e */ /* 0x000fc600048060ff */
[----:B------:R-:W-:Y:S04]  /*101eb0*/  STL [R1+0x578], R56 ;  /* 0x0005783801007387 */ /* 0x000fe80000100800 */
[----:B------:R-:W-:Y:S04]  /*101ec0*/  STL [R1+0x574], R45 ;  /* 0x0005742d01007387 */ /* 0x000fe80000100800 */
[----:B------:R-:W-:Y:S04]  /*101ed0*/  STL [R1+0x548], R44 ;  /* 0x0005482c01007387 */ /* 0x000fe80000100800 */
[----:B------:R0:W-:Y:S04]  /*101ee0*/  STL [R1+0x538], R35 ;  /* 0x0005382301007387 */ /* 0x0001e80000100800 */
[----:B------:R1:W-:Y:S04]  /*101ef0*/  STL [R1+0x50c], R32 ;  /* 0x00050c2001007387 */ /* 0x0003e80000100800 */
[----:B------:R2:W-:Y:S01]  /*101f00*/  STL [R1+0x510], R0 ;  /* 0x0005100001007387 */ /* 0x0005e20000100800 */
[----:B0-----:R-:W-:-:S02]  /*101f10*/  F2FP.SATFINITE.E5M2.F32.PACK_AB_MERGE_C R35, R53, R54, RZ ;  /* 0x000000363523723e */ /* 0x001fc400048060ff */
[----:B-1----:R-:W-:-:S03]  /*101f20*/  F2FP.SATFINITE.E5M2.F32.PACK_AB_MERGE_C R32, R50, R51, RZ ;  /* 0x000000333220723e */ /* 0x002fc600048060ff */
[----:B------:R0:W-:Y:S01]  /*101f30*/  STL [R1+0x4ec], R35 ;  /* 0x0004ec2301007387 */ /* 0x0001e20000100800 */
[----:B--2---:R-:W-:-:S03]  /*101f40*/  F2FP.SATFINITE.E5M2.F32.PACK_AB_MERGE_C R0, R48, R49, RZ ;  /* 0x000000313000723e */ /* 0x004fc600048060ff */
[----:B------:R1:W-:Y:S04]  /*101f50*/  STL [R1+0x4f8], R32 ;  /* 0x0004f82001007387 */ /* 0x0003e80000100800 */
[----:B------:R2:W-:Y:S01]  /*101f60*/  STL [R1+0x4c8], R0 ;  /* 0x0004c80001007387 */ /* 0x0005e20000100800 */
[----:B0-----:R-:W-:Y:S02]  /*101f70*/  F2FP.SATFINITE.E5M2.F32.PACK_AB_MERGE_C R35, R46, R47, RZ ;  /* 0x0000002f2e23723e */ /* 0x001fe400048060ff */
[----:B-1----:R-:W-:-:S03]  /*101f80*/  F2FP.SATFINITE.E5M2.F32.PACK_AB_MERGE_C R32, R42, R43, RZ ;  /* 0x0000002b2a20723e */ /* 0x002fc600048060ff */
[----:B------:R0:W-:Y:S01]  /*101f90*/  STL [R1+0x4c4], R35 ;  /* 0x0004c42301007387 */ /* 0x0001e20000100800 */
[----:B--2---:R-:W-:-:S03]  /*101fa0*/  F2FP.SATFINITE.E5M2.F32.PACK_AB_MERGE_C R0, R40, R41, RZ ;  /* 0x000000292800723e */ /* 0x004fc600048060ff */
[----:B------:R1:W-:Y:S04]  /*101fb0*/  STL [R1+0x498], R32 ;  /* 0x0004982001007387 */ /* 0x0003e80000100800 */
[----:B------:R2:W-:Y:S01]  /*101fc0*/  STL [R1+0x494], R0 ;  /* 0x0004940001007387 */ /* 0x0005e20000100800 */
[----:B0-----:R-:W-:Y:S02]  /*101fd0*/  F2FP.SATFINITE.E5M2.F32.PACK_AB_MERGE_C R35, R38, R39, RZ ;  /* 0x000000272623723e */ /* 0x001fe400048060ff */
[----:B-1----:R-:W-:-:S03]  /*101fe0*/  F2FP.SATFINITE.E5M2.F32.PACK_AB_MERGE_C R32, R36, R37, RZ ;  /* 0x000000252420723e */ /* 0x002fc600048060ff */
[----:B------:R-:W-:Y:S01]  /*101ff0*/  STL [R1+0x460], R35 ;  /* 0x0004602301007387 */ /* 0x000fe20000100800 */
[----:B--2---:R-:W-:-:S03]  /*102000*/  F2FP.SATFINITE.E5M2.F32.PACK_AB_MERGE_C R0, R33, R34, RZ ;  /* 0x000000222100723e */ /* 0x004fc600048060ff */
[----:B------:R-:W-:Y:S04]  /*102010*/  STL [R1+0x454], R32 ;  /* 0x0004542001007387 */ /* 0x000fe80000100800 */
[----:B------:R0:W-:Y:S04]  /*102020*/  STL [R1+0x410], R0 ;  /* 0x0004100001007387 */ /* 0x0001e80000100800 */
[----:B------:R-:W-:Y:S01]  /*102030*/  STL [R1+0x414], R30 ;  /* 0x0004141e01007387 */ /* 0x000fe20000100800 */
[----:B0-----:R-:W-:-:S03]  /*102040*/  F2FP.SATFINITE.E5M2.F32.PACK_AB_MERGE_C R0, R26, R27, RZ ;  /* 0x0000001b1a00723e */ /* 0x001fc600048060ff */
        /* <DEDUP_REMOVED lines=14> */
[----:B------:R-:W-:Y:S04]  /*102130*/  STL [R1+0x280], R6 ;  /* 0x0002800601007387 */ /* 0x000fe80000100800 */
[----:B------:R-:W2:Y:S04]  /*102140*/  LDL.LU R56, [R1+0x1a44] ;  /* 0x001a440001387983 */ /* 0x000ea80000300800 */
[----:B------:R-:W-:Y:S04]  /*102150*/  STL [R1+0x258], R4 ;  /* 0x0002580401007387 */ /* 0x000fe80000100800 */
[----:B------:R-:W3:Y:S01]  /*102160*/  LDL.LU R45, [R1+0x1a48] ;  /* 0x001a4800012d7983 */ /* 0x000ee20000300800 */
[----:B0-----:R-:W-:-:S05]  /*102170*/  F2FP.SATFINITE.E5M2.F32.PACK_AB_MERGE_C R0, R2, R3, RZ ;  /* 0x000000030200723e */ /* 0x001fca00048060ff */
        /* <DEDUP_REMOVED lines=374> */
[----:B------:R-:W2:Y:S01]  /*1038e0*/  LDL.LU R58, [R1+0x1508] ;  /* 0x00150800013a7983 */ /* 0x000ea20000300800 */
[----:B0-----:R-:W-:-:S03]  /*1038f0*/  F2FP.SATFINITE.E5M2.F32.PACK_AB_MERGE_C R0, R2, R3, RZ ;  /* 0x000000030200723e */ /* 0x001fc600048060ff */
[----:B------:R-:W-:Y:S04]  /*103900*/  STL [R1+0x3e4], R4 ;  /* 0x0003e40401007387 */ /* 0x000fe80000100800 */
[----:B------:R-:W2:Y:S04]  /*103910*/  LDL.LU R52, [R1+0x150c] ;  /* 0x00150c0001347983 */ /* 0x000ea80000300800 */
[----:B------:R0:W-:Y:S04]  /*103920*/  STL [R1+0x3d0], R0 ;  /* 0x0003d00001007387 */ /* 0x0001e80000100800 */
[----:B------:R-:W3:Y:S04]  /*103930*/  LDL.LU R44, [R1+0x14f0] ;  /* 0x0014f000012c7983 */ /* 0x000ee80000300800 */
[----:B------:R-:W3:Y:S04]  /*103940*/  LDL.LU R35, [R1+0x14f4] ;  /* 0x0014f40001237983 */ /* 0x000ee80000300800 */
[----:B------:R-:W4:Y:S04]  /*103950*/  LDL.LU R32, [R1+0x14f8] ;  /* 0x0014f80001207983 */ /* 0x000f280000300800 */
[----:B------:R-:W4:Y:S04]  /*103960*/  LDL.LU R60, [R1+0x14fc] ;  /* 0x0014fc00013c7983 */ /* 0x000f280000300800 */
        /* <DEDUP_REMOVED lines=52> */
[----:B--2---:R-:W-:-:S05]  /*103cb0*/  F2FP.SATFINITE.E5M2.F32.PACK_AB_MERGE_C R45, R52, R58, RZ ;  /* 0x0000003a342d723e */ /* 0x004fca00048060ff */
[----:B------:R-:W-:Y:S01]  /*103cc0*/  STL [R1+0x3c8], R45 ;  /* 0x0003c82d01007387 */ /* 0x000fe20000100800 */
[----:B---3--:R-:W-:Y:S02]  /*103cd0*/  F2FP.SATFINITE.E5M2.F32.PACK_AB_MERGE_C R44, R35, R44, RZ ;  /* 0x0000002c232c723e */ /* 0x008fe400048060ff */
[----:B----4-:R-:W-:-:S03]  /*103ce0*/  F2FP.SATFINITE.E5M2.F32.PACK_AB_MERGE_C R35, R60, R32, RZ ;  /* 0x000000203c23723e */ /* 0x010fc600048060ff */
[----:B------:R-:W-:Y:S01]  /*103cf0*/  STL [R1+0x3b0], R44 ;  /* 0x0003b02c01007387 */ /* 0x000fe20000100800 */
[----:B------:R-:W-:-:S03]  /*103d00*/  F2FP.SATFINITE.E5M2.F32.PACK_AB_MERGE_C R0, R0, R57, RZ ;  /* 0x000000390000723e */ /* 0x000fc600048060ff */
[----:B------:R0:W-:Y:S04]  /*103d10*/  STL [R1+0x3ac], R35 ;  /* 0x0003ac2301007387 */ /* 0x0001e80000100800 */
[----:B------:R1:W-:Y:S01]  /*103d20*/  STL [R1+0x398], R0 ;  /* 0x0003980001007387 */ /* 0x0003e20000100800 */
[----:B------:R-:W-:-:S05]  /*103d30*/  F2FP.SATFINITE.E5M2.F32.PACK_AB_MERGE_C R32, R55, R61, RZ ;  /* 0x0000003d3720723e */ /* 0x000fca00048060ff */
[----:B------:R2:W-:Y:S01]  /*103d40*/  STL [R1+0x3a0], R32 ;  /* 0x0003a02001007387 */ /* 0x0005e20000100800 */
[----:B0-----:R-:W-:Y:S02]  /*103d50*/  F2FP.SATFINITE.E5M2.F32.PACK_AB_MERGE_C R35, R53, R54, RZ ;  /* 0x000000363523723e */ /* 0x001fe400048060ff */
[----:B-1----:R-:W-:-:S03]  /*103d60*/  F2FP.SATFINITE.E5M2.F32.PACK_AB_MERGE_C R0, R50, R51, RZ ;  /* 0x000000333200723e */ /* 0x002fc600048060ff */
[----:B------:R0:W-:Y:S04]  /*103d70*/  STL [R1+0x390], R35 ;  /* 0x0003902301007387 */ /* 0x0001e80000100800 */
[----:B------:R1:W-:Y:S01]  /*103d80*/  STL [R1+0x388], R0 ;  /* 0x0003880001007387 */ /* 0x0003e20000100800 */
[----:B--2---:R-:W-:-:S05]  /*103d90*/  F2FP.SATFINITE.E5M2.F32.PACK_AB_MERGE_C R32, R48, R49, RZ ;  /* 0x000000313020723e */ /* 0x004fca00048060ff */
        /* <DEDUP_REMOVED lines=9> */
[----:B------:R-:W-:Y:S04]  /*103e30*/  STL [R1+0x328], R35 ;  /* 0x0003282301007387 */ /* 0x000fe80000100800 */
[----:B------:R0:W-:Y:S01]  /*103e40*/  STL [R1+0x320], R0 ;  /* 0x0003200001007387 */ /* 0x0001e20000100800 */
[----:B--2---:R-:W-:Y:S02]  /*103e50*/  F2FP.SATFINITE.E5M2.F32.PACK_AB_MERGE_C R32, R33, R34, RZ ;  /* 0x000000222120723e */ /* 0x004fe400048060ff */
[----:B------:R-:W-:-:S03]  /*103e60*/  F2FP.SATFINITE.E5M2.F32.PACK_AB_MERGE_C R30, R30, R31, RZ ;  /* 0x0000001f1e1e723e */ /* 0x000fc600048060ff */
[----:B------:R-:W-:Y:S04]  /*103e70*/  STL [R1+0x308], R32 ;  /* 0x0003082001007387 */ /* 0x000fe80000100800 */
[----:B------:R-:W-:Y:S01]  /*103e80*/  STL [R1+0x300], R30 ;  /* 0x0003001e01007387 */ /* 0x000fe20000100800 */
[----:B0-----:R-:W-:Y:S02]  /*103e90*/  F2FP.SATFINITE.E5M2.F32.PACK_AB_MERGE_C R0, R28, R29, RZ ;  /* 0x0000001d1c00723e */ /* 0x001fe400048060ff */
[----:B------:R-:W-:-:S05]  /*103ea0*/  F2FP.SATFINITE.E5M2.F32.PACK_AB_MERGE_C R57, R26, R27, RZ ;  /* 0x0000001b1a39723e */ /* 0x000fca00048060ff */
[----:B------:R-:W-:Y:S01]  /*103eb0*/  STL [R1+0x5858], R57 ;  /* 0x0058583901007387 */ /* 0x000fe20000100800 */
[----:B------:R-:W-:-:S03]  /*103ec0*/  F2FP.SATFINITE.E5M2.F32.PACK_AB_MERGE_C R24, R24, R25, RZ ;  /* 0x000000191818723e */ /* 0x000fc600048060ff */
[----:B------:R0:W-:Y:S04]  /*103ed0*/  STL [R1+0x2f0], R0 ;  /* 0x0002f00001007387 */ /* 0x0001e80000100800 */
        /* <DEDUP_REMOVED lines=8> */
[----:B------:R-:W-:-:S03]  /*103f60*/  F2FP.SATFINITE.E5M2.F32.PACK_AB_MERGE_C R14, R14, R15, RZ ;  /* 0x0000000f0e0e723e */ /* 0x000fc600048060ff */
[----:B------:R0:W-:Y:S01]  /*103f70*/  STL [R1+0x2b8], R0 ;  /* 0x0002b80001007387 */ /* 0x0001e20000100800 */
[----:B------:R-:W-:-:S03]  /*103f80*/  F2FP.SATFINITE.E5M2.F32.PACK_AB_MERGE_C R12, R12, R13, RZ ;  /* 0x0000000d0c0c723e */ /* 0x000fc600048060ff */
[----:B------:R-:W-:Y:S01]  /*103f90*/  STL [R1+0x2b0], R14 ;  /* 0x0002b00e01007387 */ /* 0x000fe20000100800 */
[----:B0-----:R-:W-:-:S03]  /*103fa0*/  F2FP.SATFINITE.E5M2.F32.PACK_AB_MERGE_C R0, R10, R11, RZ ;  /* 0x0000000b0a00723e */ /* 0x001fc600048060ff */
[----:B------:R-:W-:Y:S04]  /*103fb0*/  STL [R1+0x29c], R12 ;  /* 0x00029c0c01007387 */ /* 0x000fe80000100800 */
[----:B------:R0:W-:Y:S01]  /*103fc0*/  STL [R1+0x294], R0 ;  /* 0x0002940001007387 */ /* 0x0001e20000100800 */
[----:B------:R-:W-:Y:S02]  /*103fd0*/  F2FP.SATFINITE.E5M2.F32.PACK_AB_MERGE_C R8, R8, R9, RZ ;  /* 0x000000090808723e */ /* 0x000fe400048060ff */
[----:B------:R-:W-:-:S03]  /*103fe0*/  F2FP.SATFINITE.E5M2.F32.PACK_AB_MERGE_C R6, R6, R7, RZ ;  /* 0x000000070606723e */ /* 0x000fc600048060ff */
[----:B------:R-:W-:Y:S04]  /*103ff0*/  STL [R1+0x27c], R8 ;  /* 0x00027c0801007387 */ /* 0x000fe80000100800 */
[----:B------:R-:W-:Y:S01]  /*104000*/  STL [R1+0x274], R6 ;  /* 0x0002740601007387 */ /* 0x000fe20000100800 */
[----:B0-----:R-:W-:-:S03]  /*104010*/  F2FP.SATFINITE.E5M2.F32.PACK_AB_MERGE_C R0, R4, R5, RZ ;  /* 0x000000050400723e */ /* 0x001fc600048060ff */
[----:B------:R-:W2:Y:S04]  /*104020*/  LDL.LU R56, [R1+0x1410] ;  /* 0x0014100001387983 */ /* 0x000ea80000300800 */
[----:B------:R0:W-:Y:S04]  /*104030*/  STL [R1+0x250], R0 ;  /* 0x0002500001007387 */ /* 0x0001e80000100800 */
[----:B------:R-:W2:Y:S04]  /*104040*/  LDL.LU R45, [R1+0x1414] ;  /* 0x00141400012d7983 */ /* 0x000ea80000300800 */
        /* <DEDUP_REMOVED lines=54> */
[----:B------:R-:W-:-:S03]  /*1043b0*/  F2FP.SATFINITE.E5M2.F32.PACK_AB_MERGE_C R44, R2, R3, RZ ;  /* 0x00000003022c723e */ /* 0x000fc600048060ff */
[----:B------:R-:W4:Y:S04]  /*1043c0*/  LDL.LU R3, [R1+0x12f0] ;  /* 0x0012f00001037983 */ /* 0x000f280000300800 */
[----:B------:R-:W4:Y:S04]  /*1043d0*/  LDL.LU R2, [R1+0x12f4] ;  /* 0x0012f40001027983 */ /* 0x000f280000300800 */
[----:B------:R3:W-:Y:S01]  /*1043e0*/  STL [R1+0x586c], R44 ;  /* 0x00586c2c01007387 */ /* 0x0007e20000100800 */
[----:B--2---:R-:W-:Y:S02]  /*1043f0*/  F2FP.SATFINITE.E5M2.F32.PACK_AB_MERGE_C R45, R45, R56, RZ ;  /* 0x000000382d2d723e */ /* 0x004fe400048060ff */
[----:B---3--:R-:W-:-:S03]  /*104400*/  F2FP.SATFINITE.E5M2.F32.PACK_AB_MERGE_C R44, R58, R59, RZ ;  /* 0x0000003b3a2c723e */ /* 0x008fc600048060ff */
[----:B------:R-:W-:Y:S01]  /*104410*/  STL [R1+0x234], R45 ;  /* 0x0002342d01007387 */ /* 0x000fe20000100800 */
[----:B----4-:R-:W-:-:S03]  /*104420*/  F2FP.SATFINITE.E5M2.F32.PACK_AB_MERGE_C R35, R35, R52, RZ ;  /* 0x000000342323723e */ /* 0x010fc600048060ff */
[----:B------:R-:W-:Y:S01]  /*104430*/  STL [R1+0x224], R44 ;  /* 0x0002242c01007387 */ /* 0x000fe20000100800 */
[----:B------:R-:W-:-:S03]  /*104440*/  F2FP.SATFINITE.E5M2.F32.PACK_AB_MERGE_C R32, R0, R32, RZ ;  /* 0x000000200020723e */ /* 0x000fc600048060ff */
[----:B------:R0:W-:Y:S01]  /*104450*/  STL [R1+0x204], R35 ;  /* 0x0002042301007387 */ /* 0x0001e20000100800 */
[----:B------:R-:W-:-:S03]  /*104460*/  F2FP.SATFINITE.E5M2.F32.PACK_AB_MERGE_C R0, R55, R61, RZ ;  /* 0x0000003d3700723e */ /* 0x000fc600048060ff */
        /* <DEDUP_REMOVED lines=14> */
[----:B0-----:R-:W-:-:S05]  /*104550*/  F2FP.SATFINITE.E5M2.F32.PACK_AB_MERGE_C R35, R38, R39, RZ ;  /* 0x000000272623723e */ /* 0x001fca00048060ff */
[----:B------:R-:W-:Y:S01]  /*104560*/  STL [R1+0x15c], R35 ;  /* 0x00015c2301007387 */ /* 0x000fe20000100800 */
[----:B-1----:R-:W-:Y:S02]  /*104570*/  F2FP.SATFINITE.E5M2.F32.PACK_AB_MERGE_C R32, R36, R37, RZ ;  /* 0x000000252420723e */ /* 0x002fe400048060ff */
[----:B--2---:R-:W-:-:S05]  /*104580*/  F2FP.SATFINITE.E5M2.F32.PACK_AB_MERGE_C R0, R33, R34, RZ ;  /* 0x000000222100723e */ /* 0x004fca00048060ff */
        /* <DEDUP_REMOVED lines=22> */
[----:B------:R-:W-:-:S05]  /*1046f0*/  F2FP.SATFINITE.E5M2.F32.PACK_AB_MERGE_C R10, R10, R11, RZ ;  /* 0x0000000b0a0a723e */ /* 0x000fca00048060ff */
[----:B------:R-:W-:Y:S01]  /*104700*/  STL [R1+0x314], R10 ;  /* 0x0003140a01007387 */ /* 0x000fe20000100800 */
[----:B------:R-:W-:Y:S02]  /*104710*/  F2FP.SATFINITE.E5M2.F32.PACK_AB_MERGE_C R8, R8, R9, RZ ;  /* 0x000000090808723e */ /* 0x000fe400048060ff */
[----:B0-----:R-:W-:-:S05]  /*104720*/  F2FP.SATFINITE.E5M2.F32.PACK_AB_MERGE_C R0, R6, R7, RZ ;  /* 0x000000070600723e */ /* 0x001fca00048060ff */
[----:B------:R0:W-:Y:S01]  /*104730*/  STL [R1+0x2fc], R0 ;  /* 0x0002fc0001007387 */ /* 0x0001e20000100800 */
[----:B------:R-:W-:-:S03]  /*104740*/  F2FP.SATFINITE.E5M2.F32.PACK_AB_MERGE_C R4, R4, R5, RZ ;  /* 0x000000050404723e */ /* 0x000fc600048060ff */
[----:B------:R-:W-:Y:S04]  /*104750*/  STL [R1+0x384], R8 ;  /* 0x0003840801007387 */ /* 0x000fe80000100800 */
[----:B0-----:R-:W2:Y:S04]  /*104760*/  LDL.LU R0, [R1+0x12fc] ;  /* 0x0012fc0001007983 */ /* 0x001ea80000300800 */
[----:B------:R-:W-:Y:S04]  /*104770*/  STL [R1+0x2f4], R4 ;  /* 0x0002f40401007387 */ /* 0x000fe80000100800 */
[----:B------:R-:W3:Y:S01]  /*104780*/  LDL.LU R44, [R1+0x12e0] ;  /* 0x0012e000012c7983 */ /* 0x000ee20000300800 */
[----:B------:R-:W-:-:S05]  /*104790*/  F2FP.SATFINITE.E5M2.F32.PACK_AB_MERGE_C R2, R2, R3, RZ ;  /* 0x000000030202723e */ /* 0x000fca00048060ff */
        /* <DEDUP_REMOVED lines=62> */
[----:B--2---:R-:W-:-:S03]  /*104b80*/  F2FP.SATFINITE.E5M2.F32.PACK_AB_MERGE_C R0, R0, R44, RZ ;  /* 0x0000002c0000723e */ /* 0x004fc600048060ff */
[----:B------:R-:W2:Y:S04]  /*104b90*/  LDL.LU R44, [R1+0x5974] ;  /* 0x00597400012c7983 */ /* 0x000ea80000300800 */
[----:B------:R4:W-:Y:S02]  /*104ba0*/  STL [R1+0x2e4], R0 ;  /* 0x0002e40001007387 */ /* 0x0009e40000100800 */
[----:B----4-:R-:W-:Y:S02]  /*104bb0*/  F2FP.SATFINITE.E5M2.F32.PACK_AB_MERGE_C R0, R56, R57, RZ ;  /* 0x000000393800723e */ /* 0x010fe400048060ff */
[----:B---3--:R-:W-:Y:S02]  /*104bc0*/  F2FP.SATFINITE.E5M2.F32.PACK_AB_MERGE_C R45, R59, R45, RZ ;  /* 0x0000002d3b2d723e */ /* 0x008fe400048060ff */
        /* <DEDUP_REMOVED lines=9> */
[----:B--2---:R-:W-:-:S05]  /*104c60*/  F2FP.SATFINITE.E5M2.F32.PACK_AB_MERGE_C R44, R60, R44, RZ ;  /* 0x0000002c3c2c723e */ /* 0x004fca00048060ff */
[----:B------:R0:W-:Y:S04]  /*104c70*/  STL [R1+0x2d4], R44 ;  /* 0x0002d42c01007387 */ /* 0x0001e80000100800 */
[----:B------:R1:W-:Y:S01]  /*104c80*/  STL [R1+0x37c], R0 ;  /* 0x00037c0001007387 */ /* 0x0003e20000100800 */
[----:B0-----:R-:W-:-:S03]  /*104c90*/  F2FP.SATFINITE.E5M2.F32.PACK_AB_MERGE_C R44, R52, R58, RZ ;  /* 0x0000003a342c723e */ /* 0x001fc600048060ff */
[----:B------:R-:W-:Y:S01]  /*104ca0*/  STL [R1+0x2c0], R45 ;  /* 0x0002c02d01007387 */ /* 0x000fe20000100800 */
[----:B-1----:R-:W-:-:S03]  /*104cb0*/  F2FP.SATFINITE.E5M2.F32.PACK_AB_MERGE_C R0, R32, R35, RZ ;  /* 0x000000232000723e */ /* 0x002fc600048060ff */
[----:B------:R-:W-:Y:S01]  /*104cc0*/  STL [R1+0x374], R44 ;  /* 0x0003742c01007387 */ /* 0x000fe20000100800 */
[----:B------:R-:W-:Y:S02]  /*104cd0*/  F2FP.SATFINITE.E5M2.F32.PACK_AB_MERGE_C R32, R55, R61, RZ ;  /* 0x0000003d3720723e */ /* 0x000fe400048060ff */
[----:B------:R-:W-:Y:S01]  /*104ce0*/  F2FP.SATFINITE.E5M2.F32.PACK_AB_MERGE_C R35, R53, R54, RZ ;  /* 0x000000363523723e */ /* 0x000fe200048060ff */
[----:B------:R0:W-:Y:S04]  /*104cf0*/  STL [R1+0x2ac], R0 ;  /* 0x0002ac0001007387 */ /* 0x0001e80000100800 */
[----:B------:R1:W-:Y:S01]  /*104d00*/  STL [R1+0x2a8], R32 ;  /* 0x0002a82001007387 */ /* 0x0003e20000100800 */
[----:B0-----:R-:W-:-:S03]  /*104d10*/  F2FP.SATFINITE.E5M2.F32.PACK_AB_MERGE_C R0, R50, R51, RZ ;  /* 0x000000333200723e */ /* 0x001fc600048060ff */
[----:B------:R0:W-:Y:S01]  /*104d20*/  STL [R1+0x290], R35 ;  /* 0x0002902301007387 */ /* 0x0001e20000100800 */
[----:B-1----:R-:W-:-:S03]  /*104d30*/  F2FP.SATFINITE.E5M2.F32.PACK_AB_MERGE_C R32, R48, R49, RZ ;  /* 0x000000313020723e */ /* 0x002fc600048060ff */
[----:B------:R1:W-:Y:S01]  /*104d40*/  STL [R1+0x284], R0 ;  /* 0x0002840001007387 */ /* 0x0003e20000100800 */
[----:B0-----:R-:W-:-:S03]  /*104d50*/  F2FP.SATFINITE.E5M2.F32.PACK_AB_MERGE_C R35, R46, R47, RZ ;  /* 0x0000002f2e23723e */ /* 0x001fc600048060ff */
[----:B------:R0:W-:Y:S01]  /*104d60*/  STL [R1+0x270], R32 ;  /* 0x0002702001007387 */ /* 0x0001e20000100800 */
[----:B-1----:R-:W-:-:S03]  /*104d70*/  F2FP.SATFINITE.E5M2.F32.PACK_AB_MERGE_C R0, R42, R43, RZ ;  /* 0x0000002b2a00723e */ /* 0x002fc600048060ff */
[----:B------:R1:W-:Y:S04]  /*104d80*/  STL [R1+0x34c], R35 ;  /* 0x00034c2301007387 */ /* 0x0003e80000100800 */
[----:B------:R2:W-:Y:S01]  /*104d90*/  STL [R1+0x248], R0 ;  /* 0x0002480001007387 */ /* 0x0005e20000100800 */
[----:B0-----:R-:W-:Y:S02]  /*104da0*/  F2FP.SATFINITE.E5M2.F32.PACK_AB_MERGE_C R32, R40, R41, RZ ;  /* 0x000000292820723e */ /* 0x001fe400048060ff */
[----:B-1----:R-:W-:-:S03]  /*104db0*/  F2FP.SATFINITE.E5M2.F32.PACK_AB_MERGE_C R35, R38, R39, RZ ;  /* 0x000000272623723e */ /* 0x002fc600048060ff */
[----:B------:R0:W-:Y:S01]  /*104dc0*/  STL [R1+0x344], R32 ;  /* 0x0003442001007387 */ /* 0x0001e20000100800 */
[----:B--2---:R-:W-:-:S03]  /*104dd0*/  F2FP.SATFINITE.E5M2.F32.PACK_AB_MERGE_C R0, R36, R37, RZ ;  /* 0x000000252400723e */ /* 0x004fc600048060ff */
[----:B------:R-:W-:Y:S04]  /*104de0*/  STL [R1+0x230], R35 ;  /* 0x0002302301007387 */ /* 0x000fe80000100800 */
[----:B------:R1:W-:Y:S01]  /*104df0*/  STL [R1+0x220], R0 ;  /* 0x0002200001007387 */ /* 0x0003e20000100800 */
[----:B0-----:R-:W-:-:S05]  /*104e00*/  F2FP.SATFINITE.E5M2.F32.PACK_AB_MERGE_C R32, R33, R34, RZ ;  /* 0x000000222120723e */ /* 0x001fca00048060ff */
[----:B------:R-:W-:Y:S01]  /*104e10*/  STL [R1+0x214], R32 ;  /* 0x0002142001007387 */ /* 0x000fe20000100800 */
[----:B-1----:R-:W-:-:S03]  /*104e20*/  F2FP.SATFINITE.E5M2.F32.PACK_AB_MERGE_C R0, R28, R29, RZ ;  /* 0x0000001d1c00723e */ /* 0x002fc600048060ff */
        /* <DEDUP_REMOVED lines=14> */
[----:B------:R1:W-:Y:S01]  /*104f10*/  STL [R1+0x164], R8 ;  /* 0x0001640801007387 */ /* 0x0003e20000100800 */
[----:B0-----:R-:W-:-:S03]  /*104f20*/  F2FP.SATFINITE.E5M2.F32.PACK_AB_MERGE_C R0, R4, R5, RZ ;  /* 0x000000050400723e */ /* 0x001fc600048060ff */
[----:B------:R0:W-:Y:S04]  /*104f30*/  STL [R1+0x31c], R6 ;  /* 0x00031c0601007387 */ /* 0x0001e80000100800 */
[----:B------:R-:W2:Y:S04]  /*104f40*/  LDL.LU R47, [R1+0x11f0] ;  /* 0x0011f000012f7983 */ /* 0x000ea80000300800 */
[----:B------:R3:W-:Y:S04]  /*104f50*/  STL [R1+0x148], R0 ;  /* 0x0001480001007387 */ /* 0x0007e80000100800 */
[----:B------:R-:W2:Y:S04]  /*104f60*/  LDL.LU R46, [R1+0x11f4] ;  /* 0x0011f400012e7983 */ /* 0x000ea80000300800 */
        /* <DEDUP_REMOVED lines=35> */
[----:B0-----:R-:W3:Y:S04]  /*1051a0*/  LDL.LU R6, [R1+0x844] ;  /* 0x0008440001067983 */ /* 0x001ee80000300800 */
[----:B------:R-:W3:Y:S04]  /*1051b0*/  LDL.LU R5, [R1+0x848] ;  /* 0x0008480001057983 */ /* 0x000ee80000300800 */
[----:B------:R-:W3:Y:S01]  /*1051c0*/  LDL.LU R4, [R1+0x84c] ;  /* 0x00084c0001047983 */ /* 0x000ee20000300800 */
[----:B------:R-:W-:-:S03]  /*1051d0*/  F2FP.SATFINITE.E5M2.F32.PACK_AB_MERGE_C R60, R2, R3, RZ ;  /* 0x00000003023c723e */ /* 0x000fc600048060ff */
[----:B------:R-:W3:Y:S04]  /*1051e0*/  LDL.LU R3, [R1+0x850] ;  /* 0x0008500001037983 */ /* 0x000ee80000300800 */
[----:B------:R-:W3:Y:S04]  /*1051f0*/  LDL.LU R2, [R1+0x854] ;  /* 0x0008540001027983 */ /* 0x000ee80000300800 */
[----:B------:R-:W-:Y:S01]  /*105200*/  STL [R1+0x5864], R60 ;  /* 0x0058643c01007387 */ /* 0x000fe20000100800 */
[----:B--2---:R-:W-:Y:S02]  /*105210*/  F2FP.SATFINITE.E5M2.F32.PACK_AB_MERGE_C R35, R46, R47, RZ ;  /* 0x0000002f2e23723e */ /* 0x004fe400048060ff */
[----:B----4-:R-:W-:-:S03]  /*105220*/  F2FP.SATFINITE.E5M2.F32.PACK_AB_MERGE_C R32, R42, R43, RZ ;  /* 0x0000002b2a20723e */ /* 0x010fc600048060ff */
[----:B------:R0:W-:Y:S04]  /*105230*/  STL [R1+0x120], R35 ;  /* 0x0001202301007387 */ /* 0x0001e80000100800 */
[----:B------:R1:W-:Y:S01]  /*105240*/  STL [R1+0x118], R32 ;  /* 0x0001182001007387 */ /* 0x0003e20000100800 */
[----:B---3--:R-:W-:-:S05]  /*105250*/  F2FP.SATFINITE.E5M2.F32.PACK_AB_MERGE_C R0, R40, R41, RZ ;  /* 0x000000292800723e */ /* 0x008fca00048060ff */
[----:B------:R2:W-:Y:S01]  /*105260*/  STL [R1+0xfc], R0 ;  /* 0x0000fc0001007387 */ /* 0x0005e20000100800 */
[----:B0-----:R-:W-:Y:S02]  /*105270*/  F2FP.SATFINITE.E5M2.F32.PACK_AB_MERGE_C R35, R38, R39, RZ ;  /* 0x000000272623723e */ /* 0x001fe400048060ff */
[----:B-1----:R-:W-:-:S03]  /*105280*/  F2FP.SATFINITE.E5M2.F32.PACK_AB_MERGE_C R32, R36, R37, RZ ;  /* 0x000000252420723e */ /* 0x002fc600048060ff */
[----:B------:R-:W-:Y:S04]  /*105290*/  STL [R1+0x32c], R35 ;  /* 0x00032c2301007387 */ /* 0x000fe80000100800 */
[----:B------:R-:W-:Y:S01]  /*1052a0*/  STL [R1+0xf0], R32 ;  /* 0x0000f02001007387 */ /* 0x000fe20000100800 */
[----:B--2---:R-:W-:Y:S02]  /*1052b0*/  F2FP.SATFINITE.E5M2.F32.PACK_AB_MERGE_C R0, R33, R34, RZ ;  /* 0x000000222100723e */ /* 0x004fe400048060ff */
        /* <DEDUP_REMOVED lines=10> */
[----:B------:R1:W-:Y:S01]  /*105360*/  STL [R1+0x587c], R59 ;  /* 0x00587c3b01007387 */ /* 0x0003e20000100800 */
[----:B0-----:R-:W-:Y:S02]  /*105370*/  F2FP.SATFINITE.E5M2.F32.PACK_AB_MERGE_C R0, R20, R21, RZ ;  /* 0x000000151400723e */ /* 0x001fe400048060ff */
[----:B-1----:R-:W-:-:S05]  /*105380*/  F2FP.SATFINITE.E5M2.F32.PACK_AB_MERGE_C R59, R18, R19, RZ ;  /* 0x00000013123b723e */ /* 0x002fca00048060ff */
[----:B------:R-:W-:Y:S04]  /*105390*/  STL [R1+0x5888], R59 ;  /* 0x0058883b01007387 */ /* 0x000fe80000100800 */
[----:B------:R0:W-:Y:S01]  /*1053a0*/  STL [R1+0x304], R0 ;  /* 0x0003040001007387 */ /* 0x0001e20000100800 */
[----:B------:R-:W-:Y:S02]  /*1053b0*/  F2FP.SATFINITE.E5M2.F32.PACK_AB_MERGE_C R44, R14, R15, RZ ;  /* 0x0000000f0e2c723e */ /* 0x000fe400048060ff */
[----:B0-----:R-:W-:-:S03]  /*1053c0*/  F2FP.SATFINITE.E5M2.F32.PACK_AB_MERGE_C R0, R16, R17, RZ ;  /* 0x000000111000723e */ /* 0x001fc600048060ff */
[----:B------:R-:W-:Y:S01]  /*1053d0*/  STL [R1+0x5898], R44 ;  /* 0x0058982c01007387 */ /* 0x000fe20000100800 */
[----:B------:R-:W-:-:S03]  /*1053e0*/  F2FP.SATFINITE.E5M2.F32.PACK_AB_MERGE_C R48, R12, R13, RZ ;  /* 0x0000000d0c30723e */ /* 0x000fc600048060ff */
[----:B------:R-:W-:Y:S01]  /*1053f0*/  STL [R1+0x2f8], R0 ;  /* 0x0002f80001007387 */ /* 0x000fe20000100800 */
[----:B------:R-:W-:-:S03]  /*105400*/  F2FP.SATFINITE.E5M2.F32.PACK_AB_MERGE_C R9, R9, R11, RZ ;  /* 0x0000000b0909723e */ /* 0x000fc600048060ff */
[----:B------:R-:W-:Y:S01]  /*105410*/  STL [R1+0x589c], R48 ;  /* 0x00589c3001007387 */ /* 0x000fe20000100800 */
[----:B------:R-:W-:-:S03]  /*105420*/  F2FP.SATFINITE.E5M2.F32.PACK_AB_MERGE_C R8, R8, R10, RZ ;  /* 0x0000000a0808723e */ /* 0x000fc600048060ff */
[----:B------:R-:W-:Y:S01]  /*105430*/  STL [R1+0x58b4], R9 ;  /* 0x0058b40901007387 */ /* 0x000fe20000100800 */
[----:B------:R-:W-:-:S03]  /*105440*/  F2FP.SATFINITE.E5M2.F32.PACK_AB_MERGE_C R6, R6, R7, RZ ;  /* 0x000000070606723e */ /* 0x000fc600048060ff */
[----:B------:R0:W-:Y:S04]  /*105450*/  STL [R1+0x58b8], R8 ;  /* 0x0058b80801007387 */ /* 0x0001e80000100800 */
[----:B------:R-:W-:Y:S01]  /*105460*/  STL [R1+0x26c], R6 ;  /* 0x00026c0601007387 */ /* 0x000fe20000100800 */
[----:B------:R-:W-:-:S03]  /*105470*/  F2FP.SATFINITE.E5M2.F32.PACK_AB_MERGE_C R4, R4, R5, RZ ;  /* 0x000000050404723e */ /* 0x000fc600048060ff */
        /* <DEDUP_REMOVED lines=73> */
[----:B--2---:R-:W-:-:S05]  /*105910*/  F2FP.SATFINITE.E5M2.F32.PACK_AB_MERGE_C R9, R48, R9, RZ ;  /* 0x000000093009723e */ /* 0x004fca00048060ff */
[----:B------:R0:W-:Y:S04]  /*105920*/  STL [R1+0x22c], R9 ;  /* 0x00022c0901007387 */ /* 0x0001e80000100800 */
[----:B------:R1:W-:Y:S01]  /*105930*/  STL [R1+0x21c], R8 ;  /* 0x00021c0801007387 */ /* 0x0003e20000100800 */
[----:B0-----:R-:W-:Y:S02]  /*105940*/  F2FP.SATFINITE.E5M2.F32.PACK_AB_MERGE_C R9, R57, R0, RZ ;  /* 0x000000003909723e */ /* 0x001fe400048060ff */
[----:B------:R-:W-:Y:S02]  /*105950*/  F2FP.SATFINITE.E5M2.F32.PACK_AB_MERGE_C R0, R35, R58, RZ ;  /* 0x0000003a2300723e */ /* 0x000fe400048060ff */
[----:B-1----:R-:W-:Y:S01]  /*105960*/  F2FP.SATFINITE.E5M2.F32.PACK_AB_MERGE_C R8, R45, R56, RZ ;  /* 0x000000382d08723e */ /* 0x002fe200048060ff */
        /* <DEDUP_REMOVED lines=46> */
[----:B------:R1:W-:Y:S04]  /*105c50*/  STL [R1+0xb4], R6 ;  /* 0x0000b40601007387 */ /* 0x0003e80000100800 */
[----:B------:R-:W2:Y:S01]  /*105c60*/  LDL.LU R47, [R1+0x950] ;  /* 0x00095000012f7983 */ /* 0x000ea20000300800 */
[----:B0-----:R-:W-:-:S03]  /*105c70*/  F2FP.SATFINITE.E5M2.F32.PACK_AB_MERGE_C R0, R2, R3, RZ ;  /* 0x000000030200723e */ /* 0x001fc600048060ff */
[----:B------:R0:W-:Y:S04]  /*105c80*/  STL [R1+0x98], R4 ;  /* 0x0000980401007387 */ /* 0x0001e80000100800 */
[----:B------:R-:W2:Y:S04]  /*105c90*/  LDL.LU R46, [R1+0x954] ;  /* 0x00095400012e7983 */ /* 0x000ea80000300800 */
[----:B------:R3:W-:Y:S04]  /*105ca0*/  STL [R1+0x90], R0 ;  /* 0x0000900001007387 */ /* 0x0007e80000100800 */
        /* <DEDUP_REMOVED lines=35> */
[----:B0-----:R-:W4:Y:S04]  /*105ee0*/  LDL.LU R4, [R1+0x1164] ;  /* 0x0011640001047983 */ /* 0x001f280000300800 */
[----:B------:R-:W4:Y:S04]  /*105ef0*/  LDL.LU R3, [R1+0x1168] ;  /* 0x0011680001037983 */ /* 0x000f280000300800 */
[----:B------:R-:W4:Y:S01]  /*105f00*/  LDL.LU R2, [R1+0x116c] ;  /* 0x00116c0001027983 */ /* 0x000f220000300800 */
[----:B--2---:R-:W-:-:S05]  /*105f10*/  F2FP.SATFINITE.E5M2.F32.PACK_AB_MERGE_C R8, R46, R47, RZ ;  /* 0x0000002f2e08723e */ /* 0x004fca00048060ff */
[----:B------:R0:W-:Y:S01]  /*105f20*/  STL [R1+0x84], R8 ;  /* 0x0000840801007387 */ /* 0x0001e20000100800 */
[----:B---3--:R-:W-:Y:S02]  /*105f30*/  F2FP.SATFINITE.E5M2.F32.PACK_AB_MERGE_C R0, R42, R43, RZ ;  /* 0x0000002b2a00723e */ /* 0x008fe400048060ff */
[----:B----4-:R-:W-:-:S03]  /*105f40*/  F2FP.SATFINITE.E5M2.F32.PACK_AB_MERGE_C R9, R40, R41, RZ ;  /* 0x000000292809723e */ /* 0x010fc600048060ff */
[----:B------:R1:W-:Y:S01]  /*105f50*/  STL [R1+0x80], R0 ;  /* 0x0000800001007387 */ /* 0x0003e20000100800 */
[----:B0-----:R-:W-:-:S03]  /*105f60*/  F2FP.SATFINITE.E5M2.F32.PACK_AB_MERGE_C R8, R38, R39, RZ ;  /* 0x000000272608723e */ /* 0x001fc600048060ff */
[----:B------:R0:W-:Y:S04]  /*105f70*/  STL [R1+0x64], R9 ;  /* 0x0000640901007387 */ /* 0x0001e80000100800 */
[----:B------:R2:W-:Y:S01]  /*105f80*/  STL [R1+0x60], R8 ;  /* 0x0000600801007387 */ /* 0x0005e20000100800 */
[----:B-1----:R-:W-:Y:S02]  /*105f90*/  F2FP.SATFINITE.E5M2.F32.PACK_AB_MERGE_C R0, R36, R37, RZ ;  /* 0x000000252400723e */ /* 0x002fe400048060ff */
[----:B------:R-:W-:-:S05]  /*105fa0*/  F2FP.SATFINITE.E5M2.F32.PACK_AB_MERGE_C R57, R33, R34, RZ ;  /* 0x000000222139723e */ /* 0x000fca00048060ff */
[----:B------:R-:W-:Y:S01]  /*105fb0*/  STL [R1+0x585c], R57 ;  /* 0x00585c3901007387 */ /* 0x000fe20000100800 */
[----:B0-----:R-:W-:-:S03]  /*105fc0*/  F2FP.SATFINITE.E5M2.F32.PACK_AB_MERGE_C R9, R30, R31, RZ ;  /* 0x0000001f1e09723e */ /* 0x001fc600048060ff */
[----:B------:R0:W-:Y:S01]  /*105fd0*/  STL [R1+0x50], R0 ;  /* 0x0000500001007387 */ /* 0x0001e20000100800 */
[----:B--2---:R-:W-:-:S03]  /*105fe0*/  F2FP.SATFINITE.E5M2.F32.PACK_AB_MERGE_C R8, R28, R29, RZ ;  /* 0x0000001d1c08723e */ /* 0x004fc600048060ff */
[----:B------:R-:W-:Y:S04]  /*105ff0*/  STL [R1+0x3c], R9 ;  /* 0x00003c0901007387 */ /* 0x000fe80000100800 */
[----:B------:R-:W-:Y:S01]  /*106000*/  STL [R1+0x44], R8 ;  /* 0x0000440801007387 */ /* 0x000fe20000100800 */
[----:B0-----:R-:W-:Y:S02]  /*106010*/  F2FP.SATFINITE.E5M2.F32.PACK_AB_MERGE_C R0, R26, R27, RZ ;  /* 0x0000001b1a00723e */ /* 0x001fe400048060ff */
[----:B------:R-:W-:-:S05]  /*106020*/  F2FP.SATFINITE.E5M2.F32.PACK_AB_MERGE_C R57, R24, R25, RZ ;  /* 0x000000191839723e */ /* 0x000fca00048060ff */
[----:B------:R0:W-:Y:S01]  /*106030*/  STL [R1+0x5868], R57 ;  /* 0x0058683901007387 */ /* 0x0001e20000100800 */
[----:B------:R-:W-:-:S03]  /*106040*/  F2FP.SATFINITE.E5M2.F32.PACK_AB_MERGE_C R35, R22, R23, RZ ;  /* 0x000000171623723e */ /* 0x000fc600048060ff */
[----:B------:R1:W-:Y:S01]  /*106050*/  STL [R1+0x34], R0 ;  /* 0x0000340001007387 */ /* 0x0003e20000100800 */
[----:B------:R-:W-:-:S03]  /*106060*/  F2FP.SATFINITE.E5M2.F32.PACK_AB_MERGE_C R32, R20, R21, RZ ;  /* 0x000000151420723e */ /* 0x000fc600048060ff */
[----:B------:R-:W-:Y:S01]  /*106070*/  STL [R1+0x5880], R35 ;  /* 0x0058802301007387 */ /* 0x000fe20000100800 */
        /* <DEDUP_REMOVED lines=13> */
[----:B------:R-:W-:Y:S04]  /*106150*/  STL [R1+0x58a8], R51 ;  /* 0x0058a83301007387 */ /* 0x000fe80000100800 */
[----:B------:R-:W-:Y:S04]  /*106160*/  STL [R1+0x58bc], R47 ;  /* 0x0058bc2f01007387 */ /* 0x000fe80000100800 */
[----:B------:R-:W2:Y:S04]  /*106170*/  LDL.LU R52, [R1+0x1150] ;  /* 0x0011500001347983 */ /* 0x000ea80000300800 */
[----:B------:R-:W2:Y:S04]  /*106180*/  LDL.LU R40, [R1+0x1154] ;  /* 0x0011540001287983 */ /* 0x000ea80000300800 */
        /* <DEDUP_REMOVED lines=41> */
[----:B------:R-:W4:Y:S04]  /*106420*/  LDL.LU R5, [R1+0xa98] ;  /* 0x000a980001057983 */ /* 0x000f280000300800 */
[----:B------:R-:W4:Y:S04]  /*106430*/  LDL.LU R4, [R1+0xa9c] ;  /* 0x000a9c0001047983 */ /* 0x000f280000300800 */
[----:B------:R-:W4:Y:S04]  /*106440*/  LDL.LU R3, [R1+0xaa0] ;  /* 0x000aa00001037983 */ /* 0x000f280000300800 */
[----:B------:R-:W4:Y:S04]  /*106450*/  LDL.LU R2, [R1+0xaa4] ;  /* 0x000aa40001027983 */ /* 0x000f280000300800 */
[----:B------:R-:W-:Y:S01]  /*106460*/  STL [R1+0x58c0], R43 ;  /* 0x0058c02b01007387 */ /* 0x000fe20000100800 */
[----:B--2---:R-:W-:-:S02]  /*106470*/  F2FP.SATFINITE.E5M2.F32.PACK_AB_MERGE_C R40, R40, R52, RZ ;  /* 0x000000342828723e */ /* 0x004fc400048060ff */
[----:B---3--:R-:W-:-:S03]  /*106480*/  F2FP.SATFINITE.E5M2.F32.PACK_AB_MERGE_C R38, R38, R0, RZ ;  /* 0x000000002626723e */ /* 0x008fc600048060ff */
[----:B------:R-:W-:Y:S01]  /*106490*/  STL [R1+0x58c4], R40 ;  /* 0x0058c42801007387 */ /* 0x000fe20000100800 */
[----:B----4-:R-:W-:-:S03]  /*1064a0*/  F2FP.SATFINITE.E5M2.F32.PACK_AB_MERGE_C R29, R29, R56, RZ ;  /* 0x000000381d1d723e */ /* 0x010fc600048060ff */
        /* <DEDUP_REMOVED lines=15> */
[----:B------:R0:W-:Y:S01]  /*1065a0*/  STL [R1+0x58e8], R6 ;  /* 0x0058e80601007387 */ /* 0x0001e20000100800 */
[----:B------:R-:W-:-:S05]  /*1065b0*/  F2FP.SATFINITE.E5M2.F32.PACK_AB_MERGE_C R0, R39, R41, RZ ;  /* 0x000000292700723e */ /* 0x000fca00048060ff */
[----:B------:R1:W-:Y:S01]  /*1065c0*/  STL [R1+0x10c], R0 ;  /* 0x00010c0001007387 */ /* 0x0003e20000100800 */
[----:B0-----:R-:W-:-:S05]  /*1065d0*/  F2FP.SATFINITE.E5M2.F32.PACK_AB_MERGE_C R6, R34, R36, RZ ;  /* 0x000000242206723e */ /* 0x001fca00048060ff */
[----:B------:R0:W-:Y:S01]  /*1065e0*/  STL [R1+0x124], R6 ;  /* 0x0001240601007387 */ /* 0x0001e20000100800 */
[----:B------:R-:W-:Y:S02]  /*1065f0*/  F2FP.SATFINITE.E5M2.F32.PACK_AB_MERGE_C R7, R31, R33, RZ ;  /* 0x000000211f07723e */ /* 0x000fe400048060ff */
[----:B-1----:R-:W-:-:S03]  /*106600*/  F2FP.SATFINITE.E5M2.F32.PACK_AB_MERGE_C R0, R24, R30, RZ ;  /* 0x0000001e1800723e */ /* 0x002fc600048060ff */
[----:B------:R1:W-:Y:S04]  /*106610*/  STL [R1+0x104], R7 ;  /* 0x0001040701007387 */ /* 0x0003e80000100800 */
[----:B------:R2:W-:Y:S01]  /*106620*/  STL [R1+0x110], R0 ;  /* 0x0001100001007387 */ /* 0x0005e20000100800 */
[----:B0-----:R-:W-:-:S05]  /*106630*/  F2FP.SATFINITE.E5M2.F32.PACK_AB_MERGE_C R6, R22, R23, RZ ;  /* 0x000000171606723e */ /* 0x001fca00048060ff */
[----:B------:R0:W-:Y:S01]  /*106640*/  STL [R1+0xe0], R6 ;  /* 0x0000e00601007387 */ /* 0x0001e20000100800 */
[----:B-1----:R-:W-:Y:S02]  /*106650*/  F2FP.SATFINITE.E5M2.F32.PACK_AB_MERGE_C R7, R20, R21, RZ ;  /* 0x000000151407723e */ /* 0x002fe400048060ff */
[----:B--2---:R-:W-:-:S03]  /*106660*/  F2FP.SATFINITE.E5M2.F32.PACK_AB_MERGE_C R0, R18, R19, RZ ;  /* 0x000000131200723e */ /* 0x004fc600048060ff */
[----:B------:R1:W-:Y:S04]  /*106670*/  STL [R1+0xdc], R7 ;  /* 0x0000dc0701007387 */ /* 0x0003e80000100800 */
[----:B------:R2:W-:Y:S01]  /*106680*/  STL [R1+0xc0], R0 ;  /* 0x0000c00001007387 */ /* 0x0005e20000100800 */
[----:B0-----:R-:W-:-:S05]  /*106690*/  F2FP.SATFINITE.E5M2.F32.PACK_AB_MERGE_C R6, R16, R17, RZ ;  /* 0x000000111006723e */ /* 0x001fca00048060ff */
[----:B------:R0:W-:Y:S01]  /*1066a0*/  STL [R1+0xbc], R6 ;  /* 0x0000bc0601007387 */ /* 0x0001e20000100800 */
[----:B-1----:R-:W-:Y:S02]  /*1066b0*/  F2FP.SATFINITE.E5M2.F32.PACK_AB_MERGE_C R7, R14, R15, RZ ;  /* 0x0000000f0e07723e */ /* 0x002fe400048060ff */
[----:B--2---:R-:W-:-:S03]  /*1066c0*/  F2FP.SATFINITE.E5M2.F32.PACK_AB_MERGE_C R0, R12, R13, RZ ;  /* 0x0000000d0c00723e */ /* 0x004fc600048060ff */
[----:B------:R-:W-:Y:S04]  /*1066d0*/  STL [R1+0xac], R7 ;  /* 0x0000ac0701007387 */ /* 0x000fe80000100800 */
[----:B------:R1:W-:Y:S01]  /*1066e0*/  STL [R1+0xf8], R0 ;  /* 0x0000f80001007387 */ /* 0x0003e20000100800 */
[----:B0-----:R-:W-:-:S05]  /*1066f0*/  F2FP.SATFINITE.E5M2.F32.PACK_AB_MERGE_C R6, R10, R11, RZ ;  /* 0x0000000b0a06723e */ /* 0x001fca00048060ff */
[----:B------:R-:W-:Y:S01]  /*106700*/  STL [R1+0x8c], R6 ;  /* 0x00008c0601007387 */ /* 0x000fe20000100800 */
[----:B------:R-:W-:-:S03]  /*106710*/  F2FP.SATFINITE.E5M2.F32.PACK_AB_MERGE_C R4, R4, R5, RZ ;  /* 0x000000050404723e */ /* 0x000fc600048060ff */
[----:B------:R-:W2:Y:S04]  /*106720*/  LDL.LU R61, [R1+0xaa8] ;  /* 0x000aa800013d7983 */ /* 0x000ea80000300800 */
[----:B------:R-:W-:Y:S01]  /*106730*/  STL [R1+0xe8], R4 ;  /* 0x0000e80401007387 */ /* 0x000fe20000100800 */
[----:B-1----:R-:W-:-:S03]  /*106740*/  F2FP.SATFINITE.E5M2.F32.PACK_AB_MERGE_C R0, R2, R3, RZ ;  /* 0x000000030200723e */ /* 0x002fc600048060ff */
        /* <DEDUP_REMOVED lines=50> */
[----:B------:R0:W-:Y:S04]  /*106a70*/  STL [R1+0x5c], R7 ;  /* 0x00005c0701007387 */ /* 0x0001e80000100800 */
[----:B------:R1:W-:Y:S01]  /*106a80*/  STL [R1+0x58], R6 ;  /* 0x0000580601007387 */ /* 0x0003e20000100800 */
[----:B------:R-:W-:Y:S02]  /*106a90*/  F2FP.SATFINITE.E5M2.F32.PACK_AB_MERGE_C R8, R48, R9, RZ ;  /* 0x000000093008723e */ /* 0x000fe400048060ff */
[----:B0-----:R-:W-:-:S03]  /*106aa0*/  F2FP.SATFINITE.E5M2.F32.PACK_AB_MERGE_C R7, R59, R44, RZ ;  /* 0x0000002c3b07723e */ /* 0x001fc600048060ff */
[----:B------:R-:W-:Y:S01]  /*106ab0*/  STL [R1+0x48], R8 ;  /* 0x0000480801007387 */ /* 0x000fe20000100800 */
[----:B-1----:R-:W-:-:S03]  /*106ac0*/  F2FP.SATFINITE.E5M2.F32.PACK_AB_MERGE_C R6, R0, R52, RZ ;  /* 0x000000340006723e */ /* 0x002fc600048060ff */
        /* <DEDUP_REMOVED lines=13> */
[----:B------:R-:W-:Y:S01]  /*106ba0*/  STL [R1], R6 ;  /* 0x0000000601007387 */ /* 0x000fe20000100800 */
[----:B--2---:R-:W-:Y:S02]  /*106bb0*/  F2FP.SATFINITE.E5M2.F32.PACK_AB_MERGE_C R0, R31, R33, RZ ;  /* 0x000000211f00723e */ /* 0x004fe400048060ff */
[----:B------:R-:W-:-:S05]  /*106bc0*/  F2FP.SATFINITE.E5M2.F32.PACK_AB_MERGE_C R54, R24, R30, RZ ;  /* 0x0000001e1836723e */ /* 0x000fca00048060ff */
[----:B------:R-:W-:Y:S01]  /*106bd0*/  STL [R1+0x58ec], R54 ;  /* 0x0058ec3601007387 */ /* 0x000fe20000100800 */
[----:B------:R-:W-:-:S03]  /*106be0*/  F2FP.SATFINITE.E5M2.F32.PACK_AB_MERGE_C R45, R22, R23, RZ ;  /* 0x00000017162d723e */ /* 0x000fc600048060ff */
[----:B------:R0:W-:Y:S01]  /*106bf0*/  STL [R1+0xb0], R0 ;  /* 0x0000b00001007387 */ /* 0x0001e20000100800 */
        /* <DEDUP_REMOVED lines=10> */
[----:B------:R-:W-:Y:S01]  /*106ca0*/  STL [R1+0x5904], R41 ;  /* 0x0059042901007387 */ /* 0x000fe20000100800 */
[----:B0-----:R-:W-:Y:S02]  /*106cb0*/  F2FP.SATFINITE.E5M2.F32.PACK_AB_MERGE_C R0, R10, R11, RZ ;  /* 0x0000000b0a00723e */ /* 0x001fe400048060ff */
[----:B------:R-:W-:-:S05]  /*106cc0*/  F2FP.SATFINITE.E5M2.F32.PACK_AB_MERGE_C R39, R4, R5, RZ ;  /* 0x000000050427723e */ /* 0x000fca00048060ff */
[----:B------:R-:W-:Y:S04]  /*106cd0*/  STL [R1+0x5908], R39 ;  /* 0x0059082701007387 */ /* 0x000fe80000100800 */
[----:B------:R0:W-:Y:S04]  /*106ce0*/  STL [R1+0x9c], R0 ;  /* 0x00009c0001007387 */ /* 0x0001e80000100800 */
[----:B------:R-:W2:Y:S04]  /*106cf0*/  LDL.LU R57, [R1+0xb60] ;  /* 0x000b600001397983 */ /* 0x000ea80000300800 */
[----:B------:R-:W2:Y:S01]  /*106d00*/  LDL.LU R36, [R1+0xb64] ;  /* 0x000b640001247983 */ /* 0x000ea20000300800 */
[----:B0-----:R-:W-:-:S05]  /*106d10*/  F2FP.SATFINITE.E5M2.F32.PACK_AB_MERGE_C R0, R2, R3, RZ ;  /* 0x000000030200723e */ /* 0x001fca00048060ff */
        /* <DEDUP_REMOVED lines=41> */
[----:B------:R-:W-:Y:S01]  /*106fb0*/  STL [R1+0x5914], R33 ;  /* 0x0059142101007387 */ /* 0x000fe20000100800 */
[----:B------:R-:W-:-:S03]  /*106fc0*/  F2FP.SATFINITE.E5M2.F32.PACK_AB_MERGE_C R30, R30, R9, RZ ;  /* 0x000000091e1e723e */ /* 0x000fc600048060ff */
[----:B------:R-:W-:Y:S04]  /*106fd0*/  STL [R1+0x5918], R31 ;  /* 0x0059181f01007387 */ /* 0x000fe80000100800 */
[----:B------:R-:W-:Y:S01]  /*106fe0*/  STL [R1+0x591c], R30 ;  /* 0x00591c1e01007387 */ /* 0x000fe20000100800 */
[----:B------:R-:W-:Y:S02]  /*106ff0*/  F2FP.SATFINITE.E5M2.F32.PACK_AB_MERGE_C R6, R44, R48, RZ ;  /* 0x000000302c06723e */ /* 0x000fe400048060ff */
[----:B------:R-:W-:-:S05]  /*107000*/  F2FP.SATFINITE.E5M2.F32.PACK_AB_MERGE_C R24, R24, R59, RZ ;  /* 0x0000003b1818723e */ /* 0x000fca00048060ff */
[----:B------:R-:W-:Y:S01]  /*107010*/  STL [R1+0x5920], R24 ;  /* 0x0059201801007387 */ /* 0x000fe20000100800 */
[----:B------:R-:W-:-:S03]  /*107020*/  F2FP.SATFINITE.E5M2.F32.PACK_AB_MERGE_C R0, R0, R52, RZ ;  /* 0x000000340000723e */ /* 0x000fc600048060ff */
[----:B------:R-:W-:Y:S01]  /*107030*/  STL [R1+0x70], R6 ;  /* 0x0000700601007387 */ /* 0x000fe20000100800 */
        /* <DEDUP_REMOVED lines=14> */
[----:B------:R0:W-:Y:S01]  /*107120*/  STL [R1+0x74], R0 ;  /* 0x0000740001007387 */ /* 0x0001e20000100800 */
[----:B------:R-:W-:Y:S02]  /*107130*/  F2FP.SATFINITE.E5M2.F32.PACK_AB_MERGE_C R17, R4, R5, RZ ;  /* 0x000000050411723e */ /* 0x000fe400048060ff */
[----:B0-----:R-:W-:-:S03]  /*107140*/  F2FP.SATFINITE.E5M2.F32.PACK_AB_MERGE_C R0, R10, R11, RZ ;  /* 0x0000000b0a00723e */ /* 0x001fc600048060ff */
[----:B------:R-:W-:Y:S04]  /*107150*/  STL [R1+0x593c], R17 ;  /* 0x00593c1101007387 */ /* 0x000fe80000100800 */
[----:B------:R0:W-:Y:S04]  /*107160*/  STL [R1+0x54], R0 ;  /* 0x0000540001007387 */ /* 0x0001e80000100800 */
[----:B------:R-:W2:Y:S04]  /*107170*/  LDL.LU R50, [R1+0xc00] ;  /* 0x000c000001327983 */ /* 0x000ea80000300800 */
[----:B------:R-:W2:Y:S04]  /*107180*/  LDL.LU R15, [R1+0xc04] ;  /* 0x000c0400010f7983 */ /* 0x000ea80000300800 */
        /* <DEDUP_REMOVED lines=37> */
[----:B------:R-:W4:Y:S01]  /*1073e0*/  LDL.LU R56, [R1+0xc9c] ;  /* 0x000c9c0001387983 */ /* 0x000f220000300800 */
[----:B------:R-:W-:-:S03]  /*1073f0*/  F2FP.SATFINITE.E5M2.F32.PACK_AB_MERGE_C R16, R2, R3, RZ ;  /* 0x000000030210723e */ /* 0x000fc600048060ff */
[----:B------:R-:W4:Y:S04]  /*107400*/  LDL.LU R3, [R1+0xca0] ;  /* 0x000ca00001037983 */ /* 0x000f280000300800 */
[----:B------:R-:W4:Y:S04]  /*107410*/  LDL.LU R2, [R1+0xca4] ;  /* 0x000ca40001027983 */ /* 0x000f280000300800 */
[----:B------:R-:W-:Y:S01]  /*107420*/  STL [R1+0x5940], R16 ;  /* 0x0059401001007387 */ /* 0x000fe20000100800 */
[----:B--2---:R-:W-:Y:S02]  /*107430*/  F2FP.SATFINITE.E5M2.F32.PACK_AB_MERGE_C R15, R15, R50, RZ ;  /* 0x000000320f0f723e */ /* 0x004fe400048060ff */
[----:B---3--:R-:W-:-:S03]  /*107440*/  F2FP.SATFINITE.E5M2.F32.PACK_AB_MERGE_C R14, R14, R45, RZ ;  /* 0x0000002d0e0e723e */ /* 0x008fc600048060ff */
[----:B------:R-:W-:Y:S01]  /*107450*/  STL [R1+0x5944], R15 ;  /* 0x0059440f01007387 */ /* 0x000fe20000100800 */
[----:B----4-:R-:W-:-:S03]  /*107460*/  F2FP.SATFINITE.E5M2.F32.PACK_AB_MERGE_C R13, R13, R54, RZ ;  /* 0x000000360d0d723e */ /* 0x010fc600048060ff */
[----:B------:R-:W-:Y:S04]  /*107470*/  STL [R1+0x5948], R14 ;  /* 0x0059480e01007387 */ /* 0x000fe80000100800 */
[----:B------:R-:W-:Y:S01]  /*107480*/  STL [R1+0x594c], R13 ;  /* 0x00594c0d01007387 */ /* 0x000fe20000100800 */
[----:B------:R-:W-:Y:S02]  /*107490*/  F2FP.SATFINITE.E5M2.F32.PACK_AB_MERGE_C R6, R7, R6, RZ ;  /* 0x000000060706723e */ /* 0x000fe400048060ff */
[----:B------:R-:W-:-:S05]  /*1074a0*/  F2FP.SATFINITE.E5M2.F32.PACK_AB_MERGE_C R12, R12, R25, RZ ;  /* 0x000000190c0c723e */ /* 0x000fca00048060ff */
        /* <DEDUP_REMOVED lines=30> */
[----:B0-----:R-:W-:-:S03]  /*107690*/  F2FP.SATFINITE.E5M2.F32.PACK_AB_MERGE_C R5, R56, R0, RZ ;  /* 0x000000003805723e */ /* 0x001fc600048060ff */
[----:B-1----:R-:W2:Y:S04]  /*1076a0*/  LDL.LU R4, [R1+0xcac] ;  /* 0x000cac0001047983 */ /* 0x002ea80000300800 */
[----:B------:R0:W-:Y:S04]  /*1076b0*/  STL [R1+0x8e0], R5 ;  /* 0x0008e00501007387 */ /* 0x0001e80000100800 */
[----:B0-----:R-:W3:Y:S01]  /*1076c0*/  LDL.LU R5, [R1+0xcb0] ;  /* 0x000cb00001057983 */ /* 0x001ee20000300800 */
        /* <DEDUP_REMOVED lines=64> */
[----:B------:R-:W3:Y:S04]  /*107ad0*/  LDL.LU R5, [R1+0x596c] ;  /* 0x00596c0001057983 */ /* 0x000ee80000300800 */
[----:B------:R4:W-:Y:S02]  /*107ae0*/  STL [R1+0x8f4], R4 ;  /* 0x0008f40401007387 */ /* 0x0009e40000100800 */
[----:B----4-:R-:W-:Y:S02]  /*107af0*/  F2FP.SATFINITE.E5M2.F32.PACK_AB_MERGE_C R4, R58, R11, RZ ;  /* 0x0000000b3a04723e */ /* 0x010fe400048060ff */
[----:B---3--:R-:W-:Y:S02]  /*107b00*/  F2FP.SATFINITE.E5M2.F32.PACK_AB_MERGE_C R5, R10, R5, RZ ;  /* 0x000000050a05723e */ /* 0x008fe400048060ff */
[----:B------:R-:W-:-:S03]  /*107b10*/  F2FP.SATFINITE.E5M2.F32.PACK_AB_MERGE_C R10, R13, R12, RZ ;  /* 0x0000000c0d0a723e */ /* 0x000fc600048060ff */
[----:B------:R0:W-:Y:S04]  /*107b20*/  STL [R1+0x904], R5 ;  /* 0x0009040501007387 */ /* 0x0001e80000100800 */
        /* <DEDUP_REMOVED lines=28> */
[----:B------:R0:W-:Y:S01]  /*107cf0*/  STL [R1+0x9c8], R5 ;  /* 0x0009c80501007387 */ /* 0x0001e20000100800 */
[----:B------:R-:W-:-:S03]  /*107d00*/  F2FP.SATFINITE.E5M2.F32.PACK_AB_MERGE_C R6, R28, R27, RZ ;  /* 0x0000001b1c06723e */ /* 0x000fc600048060ff */
        /* <DEDUP_REMOVED lines=24> */
[----:B0-----:R-:W2:Y:S04]  /*107e90*/  LDL.LU R5, [R1+0xf80] ;  /* 0x000f800001057983 */ /* 0x001ea80000300800 */
        /* <DEDUP_REMOVED lines=60> */
[----:B------:R-:W4:Y:S01]  /*108260*/  LDL.LU R2, [R1+0xf5c] ;  /* 0x000f5c0001027983 */ /* 0x000f220000300800 */
[----:B--2---:R-:W-:-:S05]  /*108270*/  F2FP.SATFINITE.E5M2.F32.PACK_AB_MERGE_C R5, R10, R5, RZ ;  /* 0x000000050a05723e */ /* 0x004fca00048060ff */
[----:B------:R0:W-:Y:S01]  /*108280*/  STL [R1+0xa68], R5 ;  /* 0x000a680501007387 */ /* 0x0001e20000100800 */
[----:B---3--:R-:W-:-:S05]  /*108290*/  F2FP.SATFINITE.E5M2.F32.PACK_AB_MERGE_C R4, R58, R11, RZ ;  /* 0x0000000b3a04723e */ /* 0x008fca00048060ff */
[----:B------:R1:W-:Y:S01]  /*1082a0*/  STL [R1+0xa64], R4 ;  /* 0x000a640401007387 */ /* 0x0003e20000100800 */
[----:B----4-:R-:W-:Y:S02]  /*1082b0*/  F2FP.SATFINITE.E5M2.F32.PACK_AB_MERGE_C R10, R13, R12, RZ ;  /* 0x0000000c0d0a723e */ /* 0x010fe400048060ff */
[----:B0-----:R-:W-:-:S03]  /*1082c0*/  F2FP.SATFINITE.E5M2.F32.PACK_AB_MERGE_C R5, R15, R14, RZ ;  /* 0x0000000e0f05723e */ /* 0x001fc600048060ff */
[----:B------:R0:W-:Y:S04]  /*1082d0*/  STL [R1+0xa88], R10 ;  /* 0x000a880a01007387 */ /* 0x0001e80000100800 */
[----:B------:R2:W-:Y:S01]  /*1082e0*/  STL [R1+0xa84], R5 ;  /* 0x000a840501007387 */ /* 0x0005e20000100800 */
[----:B-1----:R-:W-:-:S05]  /*1082f0*/  F2FP.SATFINITE.E5M2.F32.PACK_AB_MERGE_C R4, R17, R16, RZ ;  /* 0x000000101104723e */ /* 0x002fca00048060ff */
[----:B------:R1:W-:Y:S01]  /*108300*/  STL [R1+0xa98], R4 ;  /* 0x000a980401007387 */ /* 0x0003e20000100800 */
[----:B0-----:R-:W-:Y:S02]  /*108310*/  F2FP.SATFINITE.E5M2.F32.PACK_AB_MERGE_C R10, R19, R18, RZ ;  /* 0x00000012130a723e */ /* 0x001fe400048060ff */
[----:B--2---:R-:W-:-:S03]  /*108320*/  F2FP.SATFINITE.E5M2.F32.PACK_AB_MERGE_C R5, R21, R20, RZ ;  /* 0x000000141505723e */ /* 0x004fc600048060ff */
        /* <DEDUP_REMOVED lines=18> */
[----:B------:R-:W-:Y:S04]  /*108450*/  STL [R1+0xadc], R10 ;  /* 0x000adc0a01007387 */ /* 0x000fe80000100800 */
[----:B------:R0:W-:Y:S01]  /*108460*/  STL [R1+0xad8], R5 ;  /* 0x000ad80501007387 */ /* 0x0001e20000100800 */
[----:B-1----:R-:W-:-:S05]  /*108470*/  F2FP.SATFINITE.E5M2.F32.PACK_AB_MERGE_C R4, R26, R25, RZ ;  /* 0x000000191a04723e */ /* 0x002fca00048060ff */
[----:B------:R1:W-:Y:S01]  /*108480*/  STL [R1+0xaec], R4 ;  /* 0x000aec0401007387 */ /* 0x0003e20000100800 */
[----:B------:R-:W-:Y:S02]  /*108490*/  F2FP.SATFINITE.E5M2.F32.PACK_AB_MERGE_C R6, R28, R27, RZ ;  /* 0x0000001b1c06723e */ /* 0x000fe400048060ff */
[----:B0-----:R-:W-:-:S03]  /*1084a0*/  F2FP.SATFINITE.E5M2.F32.PACK_AB_MERGE_C R5, R29, R37, RZ ;  /* 0x000000251d05723e */ /* 0x001fc600048060ff */
        /* <DEDUP_REMOVED lines=8> */
[----:B-1----:R-:W-:Y:S02]  /*108530*/  F2FP.SATFINITE.E5M2.F32.PACK_AB_MERGE_C R4, R61, R55, RZ ;  /* 0x000000373d04723e */ /* 0x002fe400048060ff */
[----:B------:R-:W-:-:S05]  /*108540*/  F2FP.SATFINITE.E5M2.F32.PACK_AB_MERGE_C R56, R56, R60, RZ ;  /* 0x0000003c3838723e */ /* 0x000fca00048060ff */
[----:B------:R-:W-:Y:S04]  /*108550*/  STL [R1+0x5768], R56 ;  /* 0x0057683801007387 */ /* 0x000fe80000100800 */
[----:B------:R1:W-:Y:S01]  /*108560*/  STL [R1+0x82c], R4 ;  /* 0x00082c0401007387 */ /* 0x0003e20000100800 */
[----:B0-----:R-:W-:Y:S02]  /*108570*/  F2FP.SATFINITE.E5M2.F32.PACK_AB_MERGE_C R5, R8, R35, RZ ;  /* 0x000000230805723e */ /* 0x001fe400048060ff */
[----:B-1----:R-:W-:Y:S02]  /*108580*/  F2FP.SATFINITE.E5M2.F32.PACK_AB_MERGE_C R4, R32, R57, RZ ;  /* 0x000000392004723e */ /* 0x002fe400048060ff */
[----:B------:R-:W-:-:S03]  /*108590*/  F2FP.SATFINITE.E5M2.F32.PACK_AB_MERGE_C R6, R48, R9, RZ ;  /* 0x000000093006723e */ /* 0x000fc600048060ff */
[----:B------:R0:W-:Y:S04]  /*1085a0*/  STL [R1+0x834], R4 ;  /* 0x0008340401007387 */ /* 0x0001e80000100800 */
[----:B------:R1:W-:Y:S01]  /*1085b0*/  STL [R1+0x830], R5 ;  /* 0x0008300501007387 */ /* 0x0003e20000100800 */
[----:B0-----:R-:W-:-:S03]  /*1085c0*/  F2FP.SATFINITE.E5M2.F32.PACK_AB_MERGE_C R4, R59, R44, RZ ;  /* 0x0000002c3b04723e */ /* 0x001fc600048060ff */
[----:B------:R-:W-:Y:S01]  /*1085d0*/  STL [R1+0x84c], R6 ;  /* 0x00084c0601007387 */ /* 0x000fe20000100800 */
[----:B-1----:R-:W-:-:S03]  /*1085e0*/  F2FP.SATFINITE.E5M2.F32.PACK_AB_MERGE_C R5, R0, R52, RZ ;  /* 0x000000340005723e */ /* 0x002fc600048060ff */
[----:B------:R0:W-:Y:S04]  /*1085f0*/  STL [R1+0x848], R4 ;  /* 0x0008480401007387 */ /* 0x0001e80000100800 */
[----:B0-----:R-:W2:Y:S04]  /*108600*/  LDL.LU R4, [R1+0xf14] ;  /* 0x000f140001047983 */ /* 0x001ea80000300800 */
        /* <DEDUP_REMOVED lines=67> */
[----:B------:R0:W-:Y:S01]  /*108a40*/  STL [R1+0x85c], R4 ;  /* 0x00085c0401007387 */ /* 0x0001e20000100800 */
[----:B----4-:R-:W-:-:S03]  /*108a50*/  F2FP.SATFINITE.E5M2.F32.PACK_AB_MERGE_C R58, R58, R11, RZ ;  /* 0x0000000b3a3a723e */ /* 0x010fc600048060ff */
[----:B0-----:R-:W4:Y:S01]  /*108a60*/  LDL.LU R4, [R1+0x5964] ;  /* 0x0059640001047983 */ /* 0x001f220000300800 */
[----:B---3--:R-:W-:Y:S02]  /*108a70*/  F2FP.SATFINITE.E5M2.F32.PACK_AB_MERGE_C R13, R13, R12, RZ ;  /* 0x0000000c0d0d723e */ /* 0x008fe400048060ff */
[----:B------:R-:W-:Y:S02]  /*108a80*/  F2FP.SATFINITE.E5M2.F32.PACK_AB_MERGE_C R15, R15, R14, RZ ;  /* 0x0000000e0f0f723e */ /* 0x000fe400048060ff */
[----:B------:R-:W-:Y:S02]  /*108a90*/  F2FP.SATFINITE.E5M2.F32.PACK_AB_MERGE_C R17, R17, R16, RZ ;  /* 0x000000101111723e */ /* 0x000fe400048060ff */
[----:B------:R-:W-:Y:S02]  /*108aa0*/  F2FP.SATFINITE.E5M2.F32.PACK_AB_MERGE_C R18, R18, R56, RZ ;  /* 0x000000381212723e */ /* 0x000fe400048060ff */
[----:B------:R-:W-:Y:S02]  /*108ab0*/  F2FP.SATFINITE.E5M2.F32.PACK_AB_MERGE_C R19, R20, R19, RZ ;  /* 0x000000131413723e */ /* 0x000fe400048060ff */
[----:B------:R-:W-:-:S02]  /*108ac0*/  F2FP.SATFINITE.E5M2.F32.PACK_AB_MERGE_C R20, R22, R21, RZ ;  /* 0x000000151614723e */ /* 0x000fc400048060ff */
[----:B--2---:R-:W-:Y:S02]  /*108ad0*/  F2FP.SATFINITE.E5M2.F32.PACK_AB_MERGE_C R10, R10, R5, RZ ;  /* 0x000000050a0a723e */ /* 0x004fe400048060ff */
[----:B------:R-:W2:Y:S04]  /*108ae0*/  LDL.LU R5, [R1+0x5960] ;  /* 0x0059600001057983 */ /* 0x000ea80000300800 */
[----:B------:R0:W-:Y:S04]  /*108af0*/  STL [R1+0x858], R10 ;  /* 0x0008580a01007387 */ /* 0x0001e80000100800 */
[----:B0-----:R-:W3:Y:S04]  /*108b00*/  LDL.LU R10, [R1+0x595c] ;  /* 0x00595c00010a7983 */ /* 0x001ee80000300800 */
[----:B------:R-:W3:Y:S04]  /*108b10*/  LDL.LU R11, [R1+0x5958] ;  /* 0x00595800010b7983 */ /* 0x000ee80000300800 */
        /* <DEDUP_REMOVED lines=21> */
[----:B----4-:R-:W-:-:S03]  /*108c70*/  F2FP.SATFINITE.E5M2.F32.PACK_AB_MERGE_C R19, R42, R41, RZ ;  /* 0x000000292a13723e */ /* 0x010fc600048060ff */
[----:B------:R1:W-:Y:S04]  /*108c80*/  STL [R1+0x8c8], R18 ;  /* 0x0008c81201007387 */ /* 0x0003e80000100800 */
[----:B------:R4:W-:Y:S01]  /*108c90*/  STL [R1+0x8c4], R19 ;  /* 0x0008c41301007387 */ /* 0x0009e20000100800 */
[----:B0-----:R-:W-:Y:S02]  /*108ca0*/  F2FP.SATFINITE.E5M2.F32.PACK_AB_MERGE_C R20, R49, R46, RZ ;  /* 0x0000002e3114723e */ /* 0x001fe400048060ff */
[----:B-1----:R-:W-:-:S03]  /*108cb0*/  F2FP.SATFINITE.E5M2.F32.PACK_AB_MERGE_C R18, R45, R50, RZ ;  /* 0x000000322d12723e */ /* 0x002fc600048060ff */
[----:B------:R-:W-:Y:S01]  /*108cc0*/  STL [R1+0x8d8], R20 ;  /* 0x0008d81401007387 */ /* 0x000fe20000100800 */
[----:B----4-:R-:W-:Y:S02]  /*108cd0*/  F2FP.SATFINITE.E5M2.F32.PACK_AB_MERGE_C R19, R6, R54, RZ ;  /* 0x000000360613723e */ /* 0x010fe400048060ff */
[----:B------:R-:W-:Y:S01]  /*108ce0*/  F2FP.SATFINITE.E5M2.F32.PACK_AB_MERGE_C R6, R25, R7, RZ ;  /* 0x000000071906723e */ /* 0x000fe200048060ff */
[----:B------:R0:W-:Y:S01]  /*108cf0*/  STL [R1+0x8d4], R18 ;  /* 0x0008d41201007387 */ /* 0x0001e20000100800 */
[----:B------:R-:W-:-:S03]  /*108d00*/  F2FP.SATFINITE.E5M2.F32.PACK_AB_MERGE_C R7, R37, R28, RZ ;  /* 0x0000001c2507723e */ /* 0x000fc600048060ff */
[----:B------:R-:W-:Y:S04]  /*108d10*/  STL [R1+0x964], R19 ;  /* 0x0009641301007387 */ /* 0x000fe80000100800 */
[----:B------:R1:W-:Y:S01]  /*108d20*/  STL [R1+0x960], R6 ;  /* 0x0009600601007387 */ /* 0x0003e20000100800 */
[----:B0-----:R-:W-:-:S05]  /*108d30*/  F2FP.SATFINITE.E5M2.F32.PACK_AB_MERGE_C R18, R27, R26, RZ ;  /* 0x0000001a1b12723e */ /* 0x001fca00048060ff */
        /* <DEDUP_REMOVED lines=13> */
[----:B----4-:R-:W-:-:S03]  /*108e10*/  F2FP.SATFINITE.E5M2.F32.PACK_AB_MERGE_C R6, R8, R35, RZ ;  /* 0x000000230806723e */ /* 0x010fc600048060ff */
[----:B------:R0:W-:Y:S01]  /*108e20*/  STL [R1+0x98c], R7 ;  /* 0x00098c0701007387 */ /* 0x0001e20000100800 */
[----:B------:R-:W-:-:S03]  /*108e30*/  F2FP.SATFINITE.E5M2.F32.PACK_AB_MERGE_C R8, R48, R9, RZ ;  /* 0x000000093008723e */ /* 0x000fc600048060ff */
[----:B------:R1:W-:Y:S01]  /*108e40*/  STL [R1+0x998], R6 ;  /* 0x0009980601007387 */ /* 0x0003e20000100800 */
[----:B0-----:R-:W-:-:S03]  /*108e50*/  F2FP.SATFINITE.E5M2.F32.PACK_AB_MERGE_C R7, R59, R44, RZ ;  /* 0x0000002c3b07723e */ /* 0x001fc600048060ff */
[----:B------:R-:W-:Y:S01]  /*108e60*/  STL [R1+0x994], R8 ;  /* 0x0009940801007387 */ /* 0x000fe20000100800 */
[----:B-1----:R-:W-:-:S03]  /*108e70*/  F2FP.SATFINITE.E5M2.F32.PACK_AB_MERGE_C R6, R0, R52, RZ ;  /* 0x000000340006723e */ /* 0x002fc600048060ff */
[----:B------:R-:W-:Y:S01]  /*108e80*/  STL [R1+0x9a4], R7 ;  /* 0x0009a40701007387 */ /* 0x000fe20000100800 */
[----:B------:R-:W-:-:S03]  /*108e90*/  F2FP.SATFINITE.E5M2.F32.PACK_AB_MERGE_C R0, R2, R3, RZ ;  /* 0x000000030200723e */ /* 0x000fc600048060ff */
[----:B------:R-:W4:Y:S04]  /*108ea0*/  LDL.LU R18, [R1+0xdb8] ;  /* 0x000db80001127983 */ /* 0x000f280000300800 */
[----:B------:R0:W-:Y:S04]  /*108eb0*/  STL [R1+0x9a0], R6 ;  /* 0x0009a00601007387 */ /* 0x0001e80000100800 */
[----:B------:R-:W4:Y:S04]  /*108ec0*/  LDL.LU R19, [R1+0xdbc] ;  /* 0x000dbc0001137983 */ /* 0x000f280000300800 */
[----:B------:R1:W-:Y:S04]  /*108ed0*/  STL [R1+0x9b4], R0 ;  /* 0x0009b40001007387 */ /* 0x0003e80000100800 */
        /* <DEDUP_REMOVED lines=48> */
[----:B----4-:R-:W-:-:S03]  /*1091e0*/  F2FP.SATFINITE.E5M2.F32.PACK_AB_MERGE_C R19, R19, R18, RZ ;  /* 0x000000121313723e */ /* 0x010fc600048060ff */
[----:B------:R-:W4:Y:S04]  /*1091f0*/  LDL.LU R18, [R1+0x5938] ;  /* 0x0059380001127983 */ /* 0x000f280000300800 */
[----:B------:R0:W-:Y:S01]  /*109200*/  STL [R1+0x9b0], R19 ;  /* 0x0009b01301007387 */ /* 0x0001e20000100800 */
[----:B--2---:R-:W-:-:S03]  /*109210*/  F2FP.SATFINITE.E5M2.F32.PACK_AB_MERGE_C R21, R21, R20, RZ ;  /* 0x000000141515723e */ /* 0x004fc600048060ff */
[----:B0-----:R-:W2:Y:S01]  /*109220*/  LDL.LU R19, [R1+0x5934] ;  /* 0x0059340001137983 */ /* 0x001ea20000300800 */
[----:B---3--:R-:W-:-:S03]  /*109230*/  F2FP.SATFINITE.E5M2.F32.PACK_AB_MERGE_C R23, R23, R22, RZ ;  /* 0x000000161717723e */ /* 0x008fc600048060ff */
[----:B------:R-:W3:Y:S04]  /*109240*/  LDL.LU R20, [R1+0x5930] ;  /* 0x0059300001147983 */ /* 0x000ee80000300800 */
[----:B------:R0:W-:Y:S01]  /*109250*/  STL [R1+0x9c4], R21 ;  /* 0x0009c41501007387 */ /* 0x0001e20000100800 */
[----:B------:R-:W-:-:S03]  /*109260*/  F2FP.SATFINITE.E5M2.F32.PACK_AB_MERGE_C R30, R30, R24, RZ ;  /* 0x000000181e1e723e */ /* 0x000fc600048060ff */
[----:B0-----:R-:W3:Y:S01]  /*109270*/  LDL.LU R21, [R1+0x592c] ;  /* 0x00592c0001157983 */ /* 0x001ee20000300800 */
[----:B------:R-:W-:-:S03]  /*109280*/  F2FP.SATFINITE.E5M2.F32.PACK_AB_MERGE_C R33, R33, R31, RZ ;  /* 0x0000001f2121723e */ /* 0x000fc600048060ff */
[----:B------:R-:W3:Y:S04]  /*109290*/  LDL.LU R22, [R1+0x5928] ;  /* 0x0059280001167983 */ /* 0x000ee80000300800 */
[----:B------:R0:W-:Y:S01]  /*1092a0*/  STL [R1+0x9c0], R23 ;  /* 0x0009c01701007387 */ /* 0x0001e20000100800 */
[----:B------:R-:W-:-:S03]  /*1092b0*/  F2FP.SATFINITE.E5M2.F32.PACK_AB_MERGE_C R36, R36, R34, RZ ;  /* 0x000000222424723e */ /* 0x000fc600048060ff */
[----:B0-----:R-:W3:Y:S04]  /*1092c0*/  LDL.LU R23, [R1+0x5924] ;  /* 0x0059240001177983 */ /* 0x001ee80000300800 */
[----:B------:R-:W3:Y:S04]  /*1092d0*/  LDL.LU R24, [R1+0x5920] ;  /* 0x0059200001187983 */ /* 0x000ee80000300800 */
[----:B------:R0:W-:Y:S01]  /*1092e0*/  STL [R1+0x9d4], R30 ;  /* 0x0009d41e01007387 */ /* 0x0001e20000100800 */
[----:B------:R-:W-:Y:S02]  /*1092f0*/  F2FP.SATFINITE.E5M2.F32.PACK_AB_MERGE_C R41, R41, R39, RZ ;  /* 0x000000272929723e */ /* 0x000fe400048060ff */
[----:B------:R-:W-:Y:S01]  /*109300*/  F2FP.SATFINITE.E5M2.F32.PACK_AB_MERGE_C R46, R46, R42, RZ ;  /* 0x0000002a2e2e723e */ /* 0x000fe200048060ff */
[----:B0-----:R-:W3:Y:S04]  /*109310*/  LDL.LU R30, [R1+0x591c] ;  /* 0x00591c00011e7983 */ /* 0x001ee80000300800 */
[----:B------:R-:W3:Y:S04]  /*109320*/  LDL.LU R31, [R1+0x5918] ;  /* 0x00591800011f7983 */ /* 0x000ee80000300800 */
[----:B------:R0:W-:Y:S01]  /*109330*/  STL [R1+0x9d0], R33 ;  /* 0x0009d02101007387 */ /* 0x0001e20000100800 */
[----:B------:R-:W-:-:S03]  /*109340*/  F2FP.SATFINITE.E5M2.F32.PACK_AB_MERGE_C R56, R56, R49, RZ ;  /* 0x000000313838723e */ /* 0x000fc600048060ff */
        /* <DEDUP_REMOVED lines=16> */
[----:B0-----:R-:W4:Y:S04]  /*109450*/  LDL R56, [R1+0xbec] ;  /* 0x000bec0001387983 */ /* 0x001f280000100800 */
[----:B------:R0:W-:Y:S04]  /*109460*/  STL [R1+0xa08], R48 ;  /* 0x000a083001007387 */ /* 0x0001e80000100800 */
[----:B------:R-:W2:Y:S04]  /*109470*/  LDL.LU R55, [R1+0x130] ;  /* 0x0001300001377983 */ /* 0x000ea80000300800 */
[----:B0-----:R-:W3:Y:S04]  /*109480*/  LDL.LU R48, [R1+0x134] ;  /* 0x0001340001307983 */ /* 0x001ee80000300800 */
[----:B------:R0:W-:Y:S01]  /*109490*/  STL [R1+0xa04], R44 ;  /* 0x000a042c01007387 */ /* 0x0001e20000100800 */
[----:B------:R-:W-:-:S02]  /*1094a0*/  F2FP.SATFINITE.E5M2.F32.PACK_AB_MERGE_C R61, R61, R7, RZ ;  /* 0x000000073d3d723e */ /* 0x000fc400048060ff */
[----:B------:R-:W-:Y:S01]  /*1094b0*/  F2FP.SATFINITE.E5M2.F32.PACK_AB_MERGE_C R26, R26, R25, RZ ;  /* 0x000000191a1a723e */ /* 0x000fe200048060ff */
[----:B0-----:R-:W3:Y:S04]  /*1094c0*/  LDL.LU R44, [R1+0x138] ;  /* 0x00013800012c7983 */ /* 0x001ee80000300800 */
[----:B------:R-:W3:Y:S04]  /*1094d0*/  LDL.LU R59, [R1+0x128] ;  /* 0x00012800013b7983 */ /* 0x000ee80000300800 */
        /* <DEDUP_REMOVED lines=33> */
[----:B------:R-:W3:Y:S01]  /*1096f0*/  LDL.LU R0, [R1+0x58b0] ;  /* 0x0058b00001007983 */ /* 0x000ee20000300800 */
[----:B------:R-:W-:-:S03]  /*109700*/  F2FP.SATFINITE.E5M2.F32.PACK_AB_MERGE_C R53, R60, R53, RZ ;  /* 0x000000353c35723e */ /* 0x000fc600048060ff */
[----:B------:R0:W-:Y:S01]  /*109710*/  STL [R1+0xa6c], R51 ;  /* 0x000a6c3301007387 */ /* 0x0001e20000100800 */
[----:B------:R-:W-:-:S03]  /*109720*/  F2FP.SATFINITE.E5M2.F32.PACK_AB_MERGE_C R2, R2, R3, RZ ;  /* 0x000000030202723e */ /* 0x000fc600048060ff */
[----:B------:R-:W-:Y:S01]  /*109730*/  STL [R1+0xa90], R53 ;  /* 0x000a903501007387 */ /* 0x000fe20000100800 */
[----:B0-----:R-:W-:Y:S02]  /*109740*/  F2FP.SATFINITE.E5M2.F32.PACK_AB_MERGE_C R51, R32, R57, RZ ;  /* 0x000000392033723e */ /* 0x001fe400048060ff */
[----:B------:R-:W-:-:S03]  /*109750*/  F2FP.SATFINITE.E5M2.F32.PACK_AB_MERGE_C R32, R52, R35, RZ ;  /* 0x000000233420723e */ /* 0x000fc600048060ff */
[----:B------:R-:W-:Y:S04]  /*109760*/  STL [R1+0xa8c], R51 ;  /* 0x000a8c3301007387 */ /* 0x000fe80000100800 */
[----:B------:R-:W3:Y:S04]  /*109770*/  LDL.LU R60, [R1+0x178] ;  /* 0x00017800013c7983 */ /* 0x000ee80000300800 */
[----:B------:R0:W-:Y:S04]  /*109780*/  STL [R1+0xaa0], R32 ;  /* 0x000aa02001007387 */ /* 0x0001e80000100800 */
[----:B------:R-:W3:Y:S04]  /*109790*/  LDL.LU R57, [R1+0x168] ;  /* 0x0001680001397983 */ /* 0x000ee80000300800 */
[----:B------:R4:W-:Y:S04]  /*1097a0*/  STL [R1+0xa9c], R2 ;  /* 0x000a9c0201007387 */ /* 0x0009e80000100800 */
[----:B0-----:R-:W3:Y:S04]  /*1097b0*/  LDL.LU R32, [R1+0x174] ;  /* 0x0001740001207983 */ /* 0x001ee80000300800 */
[----:B------:R-:W3:Y:S04]  /*1097c0*/  LDL.LU R35, [R1+0x170] ;  /* 0x0001700001237983 */ /* 0x000ee80000300800 */
[----:B------:R-:W3:Y:S01]  /*1097d0*/  LDL.LU R52, [R1+0x12c] ;  /* 0x00012c0001347983 */ /* 0x000ee20000300800 */
[----:B----4-:R-:W-:-:S03]  /*1097e0*/  VIADD R2, R56, 0xab ;  /* 0x000000ab38027836 */ /* 0x010fc60000000000 */
[----:B------:R0:W-:Y:S01]  /*1097f0*/  STL [R1+0x584c], R56 ;  /* 0x00584c3801007387 */ /* 0x0001e20000100800 */
[----:B------:R-:W-:Y:S01]  /*109800*/  VIADD R3, R56, 0xaa ;  /* 0x000000aa38037836 */ /* 0x000fe20000000000 */
[----:B--2---:R-:W-:Y:S02]  /*109810*/  LOP3.LUT R53, R55, 0xffff, RZ, 0xc0, !PT ;  /* 0x0000ffff37357812 */ /* 0x004fe400078ec0ff */
[----:B---3--:R-:W-:-:S03]  /*109820*/  LOP3.LUT R48, R48, 0xffff, RZ, 0xc0, !PT ;  /* 0x0000ffff30307812 */ /* 0x008fc600078ec0ff */
[----:B------:R-:W-:Y:S01]  /*109830*/  STL [R1+0x130], R53 ;  /* 0x0001303501007387 */ /* 0x000fe20000100800 */
[----:B------:R-:W-:Y:S02]  /*109840*/  LOP3.LUT R44, R44, 0xffff, RZ, 0xc0, !PT ;  /* 0x0000ffff2c2c7812 */ /* 0x000fe400078ec0ff */
[----:B0-----:R-:W-:Y:S02]  /*109850*/  LOP3.LUT R56, R59, 0xffff, RZ, 0xc0, !PT ;  /* 0x0000ffff3b387812 */ /* 0x001fe400078ec0ff */
[----:B------:R-:W2:Y:S04]  /*109860*/  LDL.LU R59, [R1+0x15c] ;  /* 0x00015c00013b7983 */ /* 0x000ea80000300800 */
[----:B------:R-:W-:Y:S04]  /*109870*/  STL [R1+0x134], R48 ;  /* 0x0001343001007387 */ /* 0x000fe80000100800 */
[----:B------:R-:W-:Y:S01]  /*109880*/  STL [R1+0x138], R44 ;  /* 0x0001382c01007387 */ /* 0x000fe20000100800 */
[----:B------:R-:W-:-:S03]  /*109890*/  LOP3.LUT R55, R0, 0xffff, RZ, 0xc0, !PT ;  /* 0x0000ffff00377812 */ /* 0x000fc600078ec0ff */
[----:B------:R-:W3:Y:S01]  /*1098a0*/  LDL.LU R0, [R1+0x58ac] ;  /* 0x0058ac0001007983 */ /* 0x000ee20000300800 */
[----:B------:R-:W-:Y:S02]  /*1098b0*/  LOP3.LUT R51, R61, 0xffff, RZ, 0xc0, !PT ;  /* 0x0000ffff3d337812 */ /* 0x000fe400078ec0ff */
[----:B------:R-:W-:Y:S02]  /*1098c0*/  ISETP.GE.AND P2, PT, R2, UR13, PT ;  /* 0x0000000d02007c0c */ /* 0x000fe4000bf46270 */
[----:B------:R-:W-:Y:S01]  /*1098d0*/  LOP3.LUT R9, R9, 0xffff, RZ, 0xc0, !PT ;  /* 0x0000ffff09097812 */ /* 0x000fe200078ec0ff */
[----:B------:R-:W-:Y:S01]  /*1098e0*/  STL [R1+0x194], R56 ;  /* 0x0001943801007387 */ /* 0x000fe20000100800 */
[----:B------:R-:W-:Y:S01]  /*1098f0*/  LOP3.LUT R2, R7, 0xffff, RZ, 0xc0, !PT ;  /* 0x0000ffff07027812 */ /* 0x000fe200078ec0ff */
[----:B------:R-:W-:Y:S01]  /*109900*/  ULDC UR13, c[0x0][0x248] ;  /* 0x00009200000d7ab9 */ /* 0x000fe20000000800 */
[----:B------:R-:W-:Y:S01]  /*109910*/  ISETP.GE.AND P0, PT, R3, UR9, PT ;  /* 0x0000000903007c0c */ /* 0x000fe2000bf06270 */
[----:B------:R0:W-:Y:S01]  /*109920*/  STL [R1+0x14c], R51 ;  /* 0x00014c3301007387 */ /* 0x0001e20000100800 */
[----:B------:R-:W-:Y:S01]  /*109930*/  LOP3.LUT R61, R8, 0xffff, RZ, 0xc0, !PT ;  /* 0x0000ffff083d7812 */ /* 0x000fe200078ec0ff */
[----:B------:R-:W-:Y:S01]  /*109940*/  ULDC UR9, c[0x0][0x248] ;  /* 0x0000920000097ab9 */ /* 0x000fe20000000800 */
[----:B------:R-:W-:Y:S01]  /*109950*/  LOP3.LUT R3, R6, 0xffff, RZ, 0xc0, !PT ;  /* 0x0000ffff06037812 */ /* 0x000fe200078ec0ff */
[----:B------:R1:W-:Y:S01]  /*109960*/  STL [R1+0x154], R55 ;  /* 0x0001543701007387 */ /* 0x0003e20000100800 */
[----:B------:R-:W-:-:S02]  /*109970*/  LOP3.LUT R5, R5, 0xffff, RZ, 0xc0, !PT ;  /* 0x0000ffff05057812 */ /* 0x000fc400078ec0ff */
[----:B------:R-:W-:Y:S01]  /*109980*/  LOP3.LUT R8, R4, 0xffff, RZ, 0xc0, !PT ;  /* 0x0000ffff04087812 */ /* 0x000fe200078ec0ff */
[----:B------:R-:W-:Y:S04]  /*109990*/  STL [R1+0x150], R9 ;  /* 0x0001500901007387 */ /* 0x000fe80000100800 */
[----:B------:R-:W-:Y:S01]  /*1099a0*/  STL [R1+0x128], R2 ;  /* 0x0001280201007387 */ /* 0x000fe20000100800 */
[----:B------:R-:W-:-:S03]  /*1099b0*/  PRMT R6, R53, 0x3340, R51 ;  /* 0x0000334035067816 */ /* 0x000fc60000000033 */
[----:B------:R-:W-:Y:S04]  /*1099c0*/  STL [R1+0x190], R61 ;  /* 0x0001903d01007387 */ /* 0x000fe80000100800 */
[----:B------:R-:W-:Y:S01]  /*1099d0*/  STL [R1+0x18c], R3 ;  /* 0x00018c0301007387 */ /* 0x000fe20000100800 */
[----:B------:R-:W-:-:S03]  /*1099e0*/  PRMT R7, R48, 0x3340, R55 ;  /* 0x0000334030077816 */ /* 0x000fc60000000037 */
[----:B------:R4:W-:Y:S04]  /*1099f0*/  STL [R1+0x16c], R5 ;  /* 0x00016c0501007387 */ /* 0x0009e80000100800 */
[----:B------:R4:W-:Y:S04]  /*109a00*/  STL [R1+0x720], R8 ;  /* 0x0007200801007387 */ /* 0x0009e80000100800 */
[----:B0-----:R-:W2:Y:S04]  /*109a10*/  LDL.LU R51, [R1+0x58a8] ;  /* 0x0058a80001337983 */ /* 0x001ea80000300800 */
[----:B------:R-:W2:Y:S04]  /*109a20*/  LDL.LU R53, [R1+0x58a4] ;  /* 0x0058a40001357983 */ /* 0x000ea80000300800 */
[----:B-1----:R-:W2:Y:S04]  /*109a30*/  LDL.LU R55, [R1+0x58a0] ;  /* 0x0058a00001377983 */ /* 0x002ea80000300800 */
[----:B------:R-:W2:Y:S01]  /*109a40*/  LDL.LU R48, [R1+0x589c] ;  /* 0x00589c0001307983 */ /* 0x000ea20000300800 */
[----:B---3--:R-:W-:-:S02]  /*109a50*/  PRMT R4, R5, 0x3340, R0 ;  /* 0x0000334005047816 */ /* 0x008fc40000000000 */
[--C-:B----4-:R-:W-:Y:S02]  /*109a60*/  PRMT R5, R8, 0x3340, R0.reuse ;  /* 0x0000334008057816 */ /* 0x110fe40000000000 */
[----:B------:R-:W-:Y:S02]  /*109a70*/  PRMT R8, R44, 0x3340, R9 ;  /* 0x000033402c087816 */ /* 0x000fe40000000009 */
[----:B------:R-:W3:Y:S01]  /*109a80*/  LDL.LU R44, [R1+0x5898] ;  /* 0x00589800012c7983 */ /* 0x000ee20000300800 */
[--C-:B------:R-:W-:Y:S02]  /*109a90*/  PRMT R2, R2, 0x3340, R0.reuse ;  /* 0x0000334002027816 */ /* 0x100fe40000000000 */
[----:B------:R-:W-:Y:S02]  /*109aa0*/  PRMT R3, R3, 0x3340, R0 ;  /* 0x0000334003037816 */ /* 0x000fe40000000000 */
[----:B------:R-:W-:Y:S02]  /*109ab0*/  PRMT R2, R6, 0x5410, R2 ;  /* 0x0000541006027816 */ /* 0x000fe40000000002 */
[----:B------:R-:W-:-:S02]  /*109ac0*/  PRMT R6, R7, 0x5410, R3 ;  /* 0x0000541007067816 */ /* 0x000fc40000000003 */
[----:B------:R-:W-:Y:S01]  /*109ad0*/  PRMT R9, R56, 0x3340, R61 ;  /* 0x0000334038097816 */ /* 0x000fe2000000003d */
[----:B------:R0:W-:Y:S01]  /*109ae0*/  STL [R1+0xbf8], R2 ;  /* 0x000bf80201007387 */ /* 0x0001e20000100800 */
[----:B------:R-:W-:-:S03]  /*109af0*/  PRMT R3, R8, 0x5410, R4 ;  /* 0x0000541008037816 */ /* 0x000fc60000000004 */
[----:B------:R1:W-:Y:S01]  /*109b00*/  STL [R1+0xbf4], R6 ;  /* 0x000bf40601007387 */ /* 0x0003e20000100800 */
[----:B------:R-:W-:Y:S02]  /*109b10*/  LOP3.LUT R7, R57, 0xffff, RZ, 0xc0, !PT ;  /* 0x0000ffff39077812 */ /* 0x000fe400078ec0ff */
[----:B0-----:R-:W-:Y:S01]  /*109b20*/  PRMT R2, R9, 0x5410, R5 ;  /* 0x0000541009027816 */ /* 0x001fe20000000005 */
[----:B------:R-:W-:Y:S01]  /*109b30*/  STL [R1+0xbf0], R3 ;  /* 0x000bf00301007387 */ /* 0x000fe20000100800 */
[----:B-1----:R-:W-:-:S03]  /*109b40*/  LOP3.LUT R6, R60, 0xffff, RZ, 0xc0, !PT ;  /* 0x0000ffff3c067812 */ /* 0x002fc600078ec0ff */
[----:B------:R0:W-:Y:S01]  /*109b50*/  STL [R1+0xbe8], R2 ;  /* 0x000be80201007387 */ /* 0x0001e20000100800 */
[----:B------:R-:W-:Y:S02]  /*109b60*/  LOP3.LUT R8, R32, 0xffff, RZ, 0xc0, !PT ;  /* 0x0000ffff20087812 */ /* 0x000fe400078ec0ff */
[----:B------:R-:W-:Y:S01]  /*109b70*/  LOP3.LUT R61, R52, 0xffff, RZ, 0xc0, !PT ;  /* 0x0000ffff343d7812 */ /* 0x000fe200078ec0ff */
[----:B------:R1:W-:Y:S01]  /*109b80*/  STL [R1+0xd0], R6 ;  /* 0x0000d00601007387 */ /* 0x0003e20000100800 */
[----:B------:R-:W-:-:S03]  /*109b90*/  LOP3.LUT R9, R35, 0xffff, RZ, 0xc0, !PT ;  /* 0x0000ffff23097812 */ /* 0x000fc600078ec0ff */
[----:B------:R4:W-:Y:S01]  /*109ba0*/  STL [R1+0x168], R7 ;  /* 0x0001680701007387 */ /* 0x0009e20000100800 */
[----:B--2---:R-:W-:-:S03]  /*109bb0*/  LOP3.LUT R60, R59, 0xffff, RZ, 0xc0, !PT ;  /* 0x0000ffff3b3c7812 */ /* 0x004fc600078ec0ff */
[----:B------:R-:W2:Y:S04]  /*109bc0*/  LDL.LU R52, [R1+0x1b8] ;  /* 0x0001b80001347983 */ /* 0x000ea80000300800 */
[----:B------:R-:W-:Y:S04]  /*109bd0*/  STL [R1+0x174], R8 ;  /* 0x0001740801007387 */ /* 0x000fe80000100800 */
[----:B------:R-:W-:Y:S04]  /*109be0*/  STL [R1+0x12c], R61 ;  /* 0x00012c3d01007387 */ /* 0x000fe80000100800 */
[----:B------:R4:W-:Y:S04]  /*109bf0*/  STL [R1+0x1ec], R9 ;  /* 0x0001ec0901007387 */ /* 0x0009e80000100800 */
[----:B------:R-:W2:Y:S04]  /*109c00*/  LDL.LU R56, [R1+0x1c0] ;  /* 0x0001c00001387983 */ /* 0x000ea80000300800 */
[----:B------:R-:W2:Y:S01]  /*109c10*/  LDL.LU R32, [R1+0x1b0] ;  /* 0x0001b00001207983 */ /* 0x000ea20000300800 */
[----:B------:R-:W-:-:S03]  /*109c20*/  LOP3.LUT R59, R48, 0xffff, RZ, 0xc0, !PT ;  /* 0x0000ffff303b7812 */ /* 0x000fc600078ec0ff */
[----:B------:R3:W-:Y:S01]  /*109c30*/  STL [R1+0x17c], R60 ;  /* 0x00017c3c01007387 */ /* 0x0007e20000100800 */
[----:B0-----:R-:W-:-:S03]  /*109c40*/  LOP3.LUT R2, R26, 0xffff, RZ, 0xc0, !PT ;  /* 0x0000ffff1a027812 */ /* 0x001fc600078ec0ff */
[----:B------:R-:W2:Y:S01]  /*109c50*/  LDL.LU R35, [R1+0x1ac] ;  /* 0x0001ac0001237983 */ /* 0x000ea20000300800 */
[----:B------:R-:W-:Y:S02]  /*109c60*/  LOP3.LUT R3, R25, 0xffff, RZ, 0xc0, !PT ;  /* 0x0000ffff19037812 */ /* 0x000fe400078ec0ff */
[----:B------:R-:W-:Y:S02]  /*109c70*/  LOP3.LUT R4, R11, 0xffff, RZ, 0xc0, !PT ;  /* 0x0000ffff0b047812 */ /* 0x000fe400078ec0ff */
[----:B------:R-:W-:Y:S02]  /*109c80*/  LOP3.LUT R5, R10, 0xffff, RZ, 0xc0, !PT ;  /* 0x0000ffff0a057812 */ /* 0x000fe400078ec0ff */
[----:B-1----:R-:W-:Y:S02]  /*109c90*/  PRMT R6, R6, 0x3340, R61 ;  /* 0x0000334006067816 */ /* 0x002fe4000000003d */
[----:B----4-:R-:W-:Y:S02]  /*109ca0*/  PRMT R7, R7, 0x3340, R60 ;  /* 0x0000334007077816 */ /* 0x010fe4000000003c */
[----:B------:R-:W-:-:S02]  /*109cb0*/  PRMT R9, R9, 0x3340, R59 ;  /* 0x0000334009097816 */ /* 0x000fc4000000003b */
[----:B---3--:R-:W-:Y:S02]  /*109cc0*/  LOP3.LUT R57, R44, 0xffff, RZ, 0xc0, !PT ;  /* 0x0000ffff2c397812 */ /* 0x008fe400078ec0ff */
[----:B------:R-:W3:Y:S04]  /*109cd0*/  LDL.LU R44, [R1+0x1a8] ;  /* 0x0001a800012c7983 */ /* 0x000ee80000300800 */
[----:B------:R0:W-:Y:S04]  /*109ce0*/  STL [R1+0x178], R57 ;  /* 0x0001783901007387 */ /* 0x0001e80000100800 */
[----:B------:R-:W4:Y:S04]  /*109cf0*/  LDL.LU R48, [R1+0x228] ;  /* 0x0002280001307983 */ /* 0x000f280000300800 */
[----:B------:R-:W3:Y:S04]  /*109d00*/  LDL.LU R26, [R1+0x218] ;  /* 0x00021800011a7983 */ /* 0x000ee80000300800 */
[----:B------:R1:W-:Y:S04]  /*109d10*/  STL [R1+0x1dc], R59 ;  /* 0x0001dc3b01007387 */ /* 0x0003e80000100800 */
[----:B------:R1:W-:Y:S04]  /*109d20*/  STL [R1+0x15c], R2 ;  /* 0x00015c0201007387 */ /* 0x0003e80000100800 */
[----:B------:R1:W-:Y:S01]  /*109d30*/  STL [R1+0x170], R3 ;  /* 0x0001700301007387 */ /* 0x0003e20000100800 */
[----:B------:R-:W-:-:S03]  /*109d40*/  PRMT R8, R8, 0x3340, R57 ;  /* 0x0000334008087816 */ /* 0x000fc60000000039 */
[----:B------:R1:W-:Y:S04]  /*109d50*/  STL [R1+0x1bc], R4 ;  /* 0x0001bc0401007387 */ /* 0x0003e80000100800 */
[----:B------:R1:W-:Y:S04]  /*109d60*/  STL [R1+0x71c], R5 ;  /* 0x00071c0501007387 */ /* 0x0003e80000100800 */
[----:B------:R-:W3:Y:S04]  /*109d70*/  LDL.LU R61, [R1+0x5894] ;  /* 0x00589400013d7983 */ /* 0x000ee80000300800 */
[----:B------:R-:W3:Y:S04]  /*109d80*/  LDL.LU R60, [R1+0x5890] ;  /* 0x00589000013c7983 */ /* 0x000ee80000300800 */
[----:B0-----:R-:W3:Y:S04]  /*109d90*/  LDL.LU R57, [R1+0x588c] ;  /* 0x00588c0001397983 */ /* 0x001ee80000300800 */
[----:B-1----:R-:W3:Y:S01]  /*109da0*/  LDL.LU R59, [R1+0x5888] ;  /* 0x00588800013b7983 */ /* 0x002ee20000300800 */
[----:B------:R-:W-:-:S02]  /*109db0*/  PRMT R2, R2, 0x3340, R0 ;  /* 0x0000334002027816 */ /* 0x000fc40000000000 */
[----:B------:R-:W-:Y:S02]  /*109dc0*/  PRMT R3, R3, 0x3340, R0 ;  /* 0x0000334003037816 */ /* 0x000fe40000000000 */
[----:B------:R-:W-:Y:S02]  /*109dd0*/  PRMT R2, R6, 0x5410, R2 ;  /* 0x0000541006027816 */ /* 0x000fe40000000002 */
[--C-:B------:R-:W-:Y:S02]  /*109de0*/  PRMT R4, R4, 0x3340, R0.reuse ;  /* 0x0000334004047816 */ /* 0x100fe40000000000 */
[----:B------:R-:W-:Y:S01]  /*109df0*/  PRMT R5, R5, 0x3340, R0 ;  /* 0x0000334005057816 */ /* 0x000fe20000000000 */
[----:B------:R0:W-:Y:S01]  /*109e00*/  STL [R1+0xbe4], R2 ;  /* 0x000be40201007387 */ /* 0x0001e20000100800 */
[----:B------:R-:W-:Y:S02]  /*109e10*/  PRMT R6, R7, 0x5410, R3 ;  /* 0x0000541007067816 */ /* 0x000fe40000000003 */
[----:B------:R-:W-:-:S03]  /*109e20*/  PRMT R3, R8, 0x5410, R4 ;  /* 0x0000541008037816 */ /* 0x000fc60000000004 */
[----:B------:R-:W-:Y:S01]  /*109e30*/  STL [R1+0xbe0], R6 ;  /* 0x000be00601007387 */ /* 0x000fe20000100800 */
[----:B0-----:R-:W-:-:S03]  /*109e40*/  PRMT R2, R9, 0x5410, R5 ;  /* 0x0000541009027816 */ /* 0x001fc60000000005 */
[----:B------:R0:W-:Y:S01]  /*109e50*/  STL [R1+0xbdc], R3 ;  /* 0x000bdc0301007387 */ /* 0x0001e20000100800 */
[----:B--2---:R-:W-:-:S03]  /*109e60*/  LOP3.LUT R7, R52, 0xffff, RZ, 0xc0, !PT ;  /* 0x0000ffff34077812 */ /* 0x004fc600078ec0ff */
[----:B------:R-:W-:Y:S01]  /*109e70*/  STL [R1+0xbd8], R2 ;  /* 0x000bd80201007387 */ /* 0x000fe20000100800 */
[----:B------:R-:W-:-:S03]  /*109e80*/  LOP3.LUT R8, R56, 0xffff, RZ, 0xc0, !PT ;  /* 0x0000ffff38087812 */ /* 0x000fc600078ec0ff */
[----:B------:R-:W2:Y:S01]  /*109e90*/  LDL.LU R11, [R1+0x25c] ;  /* 0x00025c00010b7983 */ /* 0x000ea20000300800 */
[----:B------:R-:W-:-:S03]  /*109ea0*/  LOP3.LUT R9, R32, 0xffff, RZ, 0xc0, !PT ;  /* 0x0000ffff20097812 */ /* 0x000fc600078ec0ff */
[----:B------:R-:W2:Y:S01]  /*109eb0*/  LDL.LU R25, [R1+0x240] ;  /* 0x0002400001197983 */ /* 0x000ea20000300800 */
[----:B------:R-:W-:Y:S02]  /*109ec0*/  LOP3.LUT R32, R35, 0xffff, RZ, 0xc0, !PT ;  /* 0x0000ffff23207812 */ /* 0x000fe400078ec0ff */
[----:B0-----:R-:W-:Y:S02]  /*109ed0*/  LOP3.LUT R3, R27, 0xffff, RZ, 0xc0, !PT ;  /* 0x0000ffff1b037812 */ /* 0x001fe400078ec0ff */
[----:B------:R-:W-:Y:S02]  /*109ee0*/  LOP3.LUT R4, R12, 0xffff, RZ, 0xc0, !PT ;  /* 0x0000ffff0c047812 */ /* 0x000fe400078ec0ff */
[----:B------:R-:W-:Y:S02]  /*109ef0*/  LOP3.LUT R5, R29, 0xffff, RZ, 0xc0, !PT ;  /* 0x0000ffff1d057812 */ /* 0x000fe400078ec0ff */
[----:B----4-:R-:W-:Y:S02]  /*109f00*/  LOP3.LUT R6, R48, 0xffff, RZ, 0xc0, !PT ;  /* 0x0000ffff30067812 */ /* 0x010fe400078ec0ff */
[----:B---3--:R-:W-:-:S05]  /*109f10*/  LOP3.LUT R10, R26, 0xffff, RZ, 0xc0, !PT ;  /* 0x0000ffff1a0a7812 */ /* 0x008fca00078ec0ff */
[----:B------:R-:W-:Y:S04]  /*109f20*/  STL [R1+0x218], R10 ;  /* 0x0002180a01007387 */ /* 0x000fe80000100800 */
[----:B------:R0:W-:Y:S01]  /*109f30*/  STL [R1+0x10], R6 ;  /* 0x0000100601007387 */ /* 0x0001e20000100800 */
[----:B------:R-:W-:-:S03]  /*109f40*/  LOP3.LUT R35, R44, 0xffff, RZ, 0xc0, !PT ;  /* 0x0000ffff2c237812 */ /* 0x000fc600078ec0ff */
[----:B------:R-:W3:Y:S04]  /*109f50*/  LDL.LU R26, [R1+0x1f8] ;  /* 0x0001f800011a7983 */ /* 0x000ee80000300800 */
[----:B------:R-:W4:Y:S04]  /*109f60*/  LDL.LU R52, [R1+0x1d8] ;  /* 0x0001d80001347983 */ /* 0x000f280000300800 */
[----:B------:R1:W-:Y:S04]  /*109f70*/  STL [R1+0x1b8], R7 ;  /* 0x0001b80701007387 */ /* 0x0003e80000100800 */
[----:B------:R-:W4:Y:S04]  /*109f80*/  LDL.LU R56, [R1+0x1d4] ;  /* 0x0001d40001387983 */ /* 0x000f280000300800 */
[----:B------:R1:W-:Y:S04]  /*109f90*/  STL [R1+0x1c0], R8 ;  /* 0x0001c00801007387 */ /* 0x0003e80000100800 */
[----:B------:R-:W-:Y:S04]  /*109fa0*/  STL [R1+0x228], R9 ;  /* 0x0002280901007387 */ /* 0x000fe80000100800 */
[----:B------:R1:W-:Y:S01]  /*109fb0*/  STL [R1+0xc], R32 ;  /* 0x00000c2001007387 */ /* 0x0003e20000100800 */
[----:B------:R-:W-:-:S03]  /*109fc0*/  LOP3.LUT R59, R59, 0xffff, RZ, 0xc0, !PT ;  /* 0x0000ffff3b3b7812 */ /* 0x000fc600078ec0ff */
[----:B------:R-:W4:Y:S04]  /*109fd0*/  LDL.LU R44, [R1+0x1b4] ;  /* 0x0001b400012c7983 */ /* 0x000f280000300800 */
[----:B------:R2:W-:Y:S04]  /*109fe0*/  STL [R1+0x1b0], R35 ;  /* 0x0001b02301007387 */ /* 0x0005e80000100800 */
[----:B------:R-:W4:Y:S01]  /*109ff0*/  LDL.LU R27, [R1+0x258] ;  /* 0x00025800011b7983 */ /* 0x000f220000300800 */
[----:B0-----:R-:W-:-:S03]  /*10a000*/  PRMT R6, R6, 0x3340, R32 ;  /* 0x0000334006067816 */ /* 0x001fc60000000020 */
[----:B------:R0:W-:Y:S01]  /*10a010*/  STL [R1+0x1ac], R59 ;  /* 0x0001ac3b01007387 */ /* 0x0001e20000100800 */
[----:B-1----:R-:W-:-:S03]  /*10a020*/  PRMT R7, R7, 0x3340, R35 ;  /* 0x0000334007077816 */ /* 0x002fc60000000023 */
[----:B------:R1:W-:Y:S01]  /*10a030*/  STL [R1+0x1a8], R3 ;  /* 0x0001a80301007387 */ /* 0x0003e20000100800 */
[----:B------:R-:W-:-:S03]  /*10a040*/  PRMT R8, R8, 0x3340, R59 ;  /* 0x0000334008087816 */ /* 0x000fc6000000003b */
[----:B------:R1:W-:Y:S04]  /*10a050*/  STL [R1+0x6c], R4 ;  /* 0x00006c0401007387 */ /* 0x0003e80000100800 */
[----:B------:R1:W-:Y:S04]  /*10a060*/  STL [R1+0x254], R5 ;  /* 0x0002540501007387 */ /* 0x0003e80000100800 */
[----:B------:R-:W4:Y:S04]  /*10a070*/  LDL.LU R32, [R1+0x5884] ;  /* 0x0058840001207983 */ /* 0x000f280000300800 */
[----:B--2---:R-:W2:Y:S04]  /*10a080*/  LDL.LU R35, [R1+0x5880] ;  /* 0x0058800001237983 */ /* 0x004ea80000300800 */
[----:B0-----:R-:W2:Y:S01]  /*10a090*/  LDL.LU R59, [R1+0x587c] ;  /* 0x00587c00013b7983 */ /* 0x001ea20000300800 */
[----:B------:R-:W-:-:S02]  /*10a0a0*/  LOP3.LUT R48, R28, 0xffff, RZ, 0xc0, !PT ;  /* 0x0000ffff1c307812 */ /* 0x000fc400078ec0ff */
[--C-:B-1----:R-:W-:Y:S02]  /*10a0b0*/  PRMT R3, R3, 0x3340, R0.reuse ;  /* 0x0000334003037816 */ /* 0x102fe40000000000 */
[--C-:B------:R-:W-:Y:S02]  /*10a0c0*/  PRMT R2, R48, 0x3340, R0.reuse ;  /* 0x0000334030027816 */ /* 0x100fe40000000000 */
[----:B------:R-:W-:Y:S02]  /*10a0d0*/  PRMT R4, R4, 0x3340, R0 ;  /* 0x0000334004047816 */ /* 0x000fe40000000000 */
[----:B------:R-:W-:Y:S02]  /*10a0e0*/  PRMT R2, R6, 0x5410, R2 ;  /* 0x0000541006027816 */ /* 0x000fe40000000002 */
[----:B------:R-:W-:Y:S02]  /*10a0f0*/  PRMT R5, R5, 0x3340, R0 ;  /* 0x0000334005057816 */ /* 0x000fe40000000000 */
[----:B------:R-:W-:-:S02]  /*10a100*/  PRMT R9, R10, 0x3340, R9 ;  /* 0x000033400a097816 */ /* 0x000fc40000000009 */
[----:B------:R-:W-:Y:S01]  /*10a110*/  PRMT R6, R7, 0x5410, R3 ;  /* 0x0000541007067816 */ /* 0x000fe20000000003 */
[----:B------:R0:W-:Y:S01]  /*10a120*/  STL [R1+0xbd4], R2 ;  /* 0x000bd40201007387 */ /* 0x0001e20000100800 */
[----:B------:R-:W-:-:S03]  /*10a130*/  PRMT R3, R8, 0x5410, R4 ;  /* 0x0000541008037816 */ /* 0x000fc60000000004 */
[----:B------:R-:W-:Y:S04]  /*10a140*/  STL [R1+0xbd0], R6 ;  /* 0x000bd00601007387 */ /* 0x000fe80000100800 */
[----:B------:R-:W2:Y:S01]  /*10a150*/  LDL.LU R28, [R1+0x28c] ;  /* 0x00028c00011c7983 */ /* 0x000ea20000300800 */
[----:B0-----:R-:W-:Y:S02]  /*10a160*/  PRMT R2, R9, 0x5410, R5 ;  /* 0x0000541009027816 */ /* 0x001fe40000000005 */
[----:B------:R-:W-:Y:S01]  /*10a170*/  LOP3.LUT R9, R11, 0xffff, RZ, 0xc0, !PT ;  /* 0x0000ffff0b097812 */ /* 0x000fe200078ec0ff */
[----:B------:R0:W-:Y:S04]  /*10a180*/  STL [R1+0xbcc], R3 ;  /* 0x000bcc0301007387 */ /* 0x0001e80000100800 */
[----:B------:R-:W2:Y:S04]  /*10a190*/  LDL.LU R10, [R1+0x280] ;  /* 0x00028000010a7983 */ /* 0x000ea80000300800 */
[----:B------:R1:W-:Y:S01]  /*10a1a0*/  STL [R1+0xbc8], R2 ;  /* 0x000bc80201007387 */ /* 0x0003e20000100800 */
[----:B------:R-:W-:-:S02]  /*10a1b0*/  LOP3.LUT R29, R25, 0xffff, RZ, 0xc0, !PT ;  /* 0x0000ffff191d7812 */ /* 0x000fc400078ec0ff */
[----:B0-----:R-:W-:Y:S02]  /*10a1c0*/  LOP3.LUT R3, R13, 0xffff, RZ, 0xc0, !PT ;  /* 0x0000ffff0d037812 */ /* 0x001fe400078ec0ff */
[----:B------:R-:W-:Y:S02]  /*10a1d0*/  LOP3.LUT R4, R40, 0xffff, RZ, 0xc0, !PT ;  /* 0x0000ffff28047812 */ /* 0x000fe400078ec0ff */
[----:B-1----:R-:W-:Y:S02]  /*10a1e0*/  LOP3.LUT R2, R37, 0xffff, RZ, 0xc0, !PT ;  /* 0x0000ffff25027812 */ /* 0x002fe400078ec0ff */
[----:B---3--:R-:W-:Y:S02]  /*10a1f0*/  LOP3.LUT R7, R26, 0xffff, RZ, 0xc0, !PT ;  /* 0x0000ffff1a077812 */ /* 0x008fe400078ec0ff */
[----:B----4-:R-:W-:Y:S02]  /*10a200*/  LOP3.LUT R52, R52, 0xffff, RZ, 0xc0, !PT ;  /* 0x0000ffff34347812 */ /* 0x010fe400078ec0ff */
[----:B------:R-:W-:-:S02]  /*10a210*/  LOP3.LUT R12, R56, 0xffff, RZ, 0xc0, !PT ;  /* 0x0000ffff380c7812 */ /* 0x000fc400078ec0ff */
[----:B------:R-:W-:Y:S02]  /*10a220*/  LOP3.LUT R6, R44, 0xffff, RZ, 0xc0, !PT ;  /* 0x0000ffff2c067812 */ /* 0x000fe400078ec0ff */
[----:B------:R-:W-:-:S05]  /*10a230*/  LOP3.LUT R8, R27, 0xffff, RZ, 0xc0, !PT ;  /* 0x0000ffff1b087812 */ /* 0x000fca00078ec0ff */
[----:B------:R-:W-:Y:S04]  /*10a240*/  STL [R1+0x258], R8 ;  /* 0x0002580801007387 */ /* 0x000fe80000100800 */
[----:B------:R-:W-:Y:S04]  /*10a250*/  STL [R1+0x25c], R9 ;  /* 0x00025c0901007387 */ /* 0x000fe80000100800 */
[----:B------:R0:W-:Y:S04]  /*10a260*/  STL [R1+0x1f8], R7 ;  /* 0x0001f80701007387 */ /* 0x0001e80000100800 */
[----:B------:R-:W3:Y:S04]  /*10a270*/  LDL.LU R11, [R1+0x278] ;  /* 0x00027800010b7983 */ /* 0x000ee80000300800 */
[----:B------:R-:W-:Y:S04]  /*10a280*/  STL [R1+0x264], R52 ;  /* 0x0002643401007387 */ /* 0x000fe80000100800 */
[----:B------:R-:W4:Y:S01]  /*10a290*/  LDL.LU R27, [R1+0x238] ;  /* 0x00023800011b7983 */ /* 0x000f220000300800 */
[----:B--2---:R-:W-:-:S03]  /*10a2a0*/  LOP3.LUT R44, R59, 0xffff, RZ, 0xc0, !PT ;  /* 0x0000ffff3b2c7812 */ /* 0x004fc600078ec0ff */
[----:B------:R-:W-:Y:S04]  /*10a2b0*/  STL [R1+0x260], R12 ;  /* 0x0002600c01007387 */ /* 0x000fe80000100800 */
[----:B------:R-:W2:Y:S04]  /*10a2c0*/  LDL.LU R56, [R1+0x204] ;  /* 0x0002040001387983 */ /* 0x000ea80000300800 */
[----:B------:R-:W-:Y:S04]  /*10a2d0*/  STL [R1+0x1b4], R6 ;  /* 0x0001b40601007387 */ /* 0x000fe80000100800 */
[----:B------:R-:W2:Y:S04]  /*10a2e0*/  LDL.LU R25, [R1+0x200] ;  /* 0x0002000001197983 */ /* 0x000ea80000300800 */
[----:B------:R-:W2:Y:S01]  /*10a2f0*/  LDL.LU R26, [R1+0xa4] ;  /* 0x0000a400011a7983 */ /* 0x000ea20000300800 */
[----:B0-----:R-:W-:-:S03]  /*10a300*/  PRMT R7, R7, 0x3340, R44 ;  /* 0x0000334007077816 */ /* 0x001fc6000000002c */
[----:B------:R0:W-:Y:S04]  /*10a310*/  STL [R1+0x1d4], R44 ;  /* 0x0001d42c01007387 */ /* 0x0001e80000100800 */
[----:B------:R1:W-:Y:S04]  /*10a320*/  STL [R1+0x88], R2 ;  /* 0x0000880201007387 */ /* 0x0003e80000100800 */
[----:B------:R1:W-:Y:S04]  /*10a330*/  STL [R1+0x1d8], R3 ;  /* 0x0001d80301007387 */ /* 0x0003e80000100800 */
[----:B------:R1:W-:Y:S04]  /*10a340*/  STL [R1+0x240], R4 ;  /* 0x0002400401007387 */ /* 0x0003e80000100800 */
[----:B0-----:R-:W2:Y:S01]  /*10a350*/  LDL.LU R44, [R1+0x5878] ;  /* 0x00587800012c7983 */ /* 0x001ea20000300800 */
[----:B-1----:R-:W-:-:S02]  /*10a360*/  PRMT R2, R2, 0x3340, R0 ;  /* 0x0000334002027816 */ /* 0x002fc40000000000 */
[----:B------:R-:W-:Y:S02]  /*10a370*/  PRMT R6, R29, 0x3340, R6 ;  /* 0x000033401d067816 */ /* 0x000fe40000000006 */
[----:B------:R-:W-:Y:S02]  /*10a380*/  LOP3.LUT R59, R38, 0xffff, RZ, 0xc0, !PT ;  /* 0x0000ffff263b7812 */ /* 0x000fe400078ec0ff */
[----:B------:R-:W-:Y:S02]  /*10a390*/  PRMT R3, R3, 0x3340, R0 ;  /* 0x0000334003037816 */ /* 0x000fe40000000000 */
[----:B------:R-:W-:Y:S02]  /*10a3a0*/  PRMT R2, R6, 0x5410, R2 ;  /* 0x0000541006027816 */ /* 0x000fe40000000002 */
[----:B------:R-:W-:Y:S02]  /*10a3b0*/  PRMT R4, R4, 0x3340, R0 ;  /* 0x0000334004047816 */ /* 0x000fe40000000000 */
[----:B------:R-:W-:-:S02]  /*10a3c0*/  PRMT R8, R8, 0x3340, R52 ;  /* 0x0000334008087816 */ /* 0x000fc40000000034 */
[----:B------:R-:W-:Y:S01]  /*10a3d0*/  PRMT R5, R59, 0x3340, R0 ;  /* 0x000033403b057816 */ /* 0x000fe20000000000 */
[----:B------:R-:W2:Y:S01]  /*10a3e0*/  LDL.LU R52, [R1+0x5874] ;  /* 0x0058740001347983 */ /* 0x000ea20000300800 */
[----:B------:R-:W-:Y:S02]  /*10a3f0*/  PRMT R9, R9, 0x3340, R12 ;  /* 0x0000334009097816 */ /* 0x000fe4000000000c */
[----:B------:R-:W-:Y:S01]  /*10a400*/  PRMT R6, R7, 0x5410, R3 ;  /* 0x0000541007067816 */ /* 0x000fe20000000003 */
[----:B------:R0:W-:Y:S01]  /*10a410*/  STL [R1+0xbc4], R2 ;  /* 0x000bc40201007387 */ /* 0x0001e20000100800 */
[----:B------:R-:W-:Y:S02]  /*10a420*/  PRMT R3, R8, 0x5410, R4 ;  /* 0x0000541008037816 */ /* 0x000fe40000000004 */
[----:B------:R-:W-:Y:S01]  /*10a430*/  LOP3.LUT R8, R28, 0xffff, RZ, 0xc0, !PT ;  /* 0x0000ffff1c087812 */ /* 0x000fe200078ec0ff */
[----:B------:R-:W-:Y:S01]  /*10a440*/  STL [R1+0xbbc], R6 ;  /* 0x000bbc0601007387 */ /* 0x000fe20000100800 */
[----:B0-----:R-:W-:-:S03]  /*10a450*/  PRMT R2, R9, 0x5410, R5 ;  /* 0x0000541009027816 */ /* 0x001fc60000000005 */
[----:B------:R0:W-:Y:S01]  /*10a460*/  STL [R1+0xbb8], R3 ;  /* 0x000bb80301007387 */ /* 0x0001e20000100800 */
[----:B------:R-:W-:-:S03]  /*10a470*/  LOP3.LUT R9, R10, 0xffff, RZ, 0xc0, !PT ;  /* 0x0000ffff0a097812 */ /* 0x000fc600078ec0ff */
[----:B------:R1:W-:Y:S04]  /*10a480*/  STL [R1+0xbb4], R2 ;  /* 0x000bb40201007387 */ /* 0x0003e80000100800 */
[----:B------:R-:W2:Y:S04]  /*10a490*/  LDL.LU R13, [R1+0x2dc] ;  /* 0x0002dc00010d7983 */ /* 0x000ea80000300800 */
[----:B------:R-:W2:Y:S04]  /*10a4a0*/  LDL.LU R37, [R1+0x2d0] ;  /* 0x0002d00001257983 */ /* 0x000ea80000300800 */
[----:B------:R-:W-:Y:S04]  /*10a4b0*/  STL [R1+0x28c], R8 ;  /* 0x00028c0801007387 */ /* 0x000fe80000100800 */
[----:B------:R-:W2:Y:S04]  /*10a4c0*/  LDL.LU R12, [R1+0x2cc] ;  /* 0x0002cc00010c7983 */ /* 0x000ea80000300800 */
[----:B------:R-:W-:Y:S04]  /*10a4d0*/  STL [R1+0x298], R9 ;  /* 0x0002980901007387 */ /* 0x000fe80000100800 */
[----:B------:R-:W2:Y:S01]  /*10a4e0*/  LDL.LU R10, [R1+0x2b4] ;  /* 0x0002b400010a7983 */ /* 0x000ea20000300800 */
[----:B---3--:R-:W-:-:S03]  /*10a4f0*/  LOP3.LUT R28, R11, 0xffff, RZ, 0xc0, !PT ;  /* 0x0000ffff0b1c7812 */ /* 0x008fc600078ec0ff */
[----:B------:R-:W3:Y:S01]  /*10a500*/  LDL.LU R11, [R1+0x234] ;  /* 0x00023400010b7983 */ /* 0x000ee20000300800 */
[----:B----4-:R-:W-:Y:S02]  /*10a510*/  LOP3.LUT R7, R27, 0xffff, RZ, 0xc0, !PT ;  /* 0x0000ffff1b077812 */ /* 0x010fe400078ec0ff */
[----:B--2---:R-:W-:Y:S02]  /*10a520*/  LOP3.LUT R40, R56, 0xffff, RZ, 0xc0, !PT ;  /* 0x0000ffff38287812 */ /* 0x004fe400078ec0ff */
[----:B------:R-:W2:Y:S04]  /*10a530*/  LDL.LU R56, [R1+0x224] ;  /* 0x0002240001387983 */ /* 0x000ea80000300800 */
[----:B------:R4:W-:Y:S04]  /*10a540*/  STL [R1+0x238], R7 ;  /* 0x0002380701007387 */ /* 0x0009e80000100800 */
[----:B------:R-:W-:Y:S01]  /*10a550*/  STL [R1+0x2a4], R40 ;  /* 0x0002a42801007387 */ /* 0x000fe20000100800 */
[----:B------:R-:W-:-:S02]  /*10a560*/  LOP3.LUT R27, R26, 0xffff, RZ, 0xc0, !PT ;  /* 0x0000ffff1a1b7812 */ /* 0x000fc400078ec0ff */
[----:B------:R-:W-:Y:S02]  /*10a570*/  LOP3.LUT R26, R44, 0xffff, RZ, 0xc0, !PT ;  /* 0x0000ffff2c1a7812 */ /* 0x000fe400078ec0ff */
[----:B------:R-:W2:Y:S01]  /*10a580*/  LDL.LU R44, [R1+0x5870] ;  /* 0x00587000012c7983 */ /* 0x000ea20000300800 */
[----:B------:R-:W-:Y:S02]  /*10a590*/  LOP3.LUT R38, R25, 0xffff, RZ, 0xc0, !PT ;  /* 0x0000ffff19267812 */ /* 0x000fe400078ec0ff */
[----:B------:R-:W-:Y:S02]  /*10a5a0*/  LOP3.LUT R25, R15, 0xffff, RZ, 0xc0, !PT ;  /* 0x0000ffff0f197812 */ /* 0x000fe400078ec0ff */
[----:B0-----:R-:W-:Y:S02]  /*10a5b0*/  LOP3.LUT R3, R14, 0xffff, RZ, 0xc0, !PT ;  /* 0x0000ffff0e037812 */ /* 0x001fe400078ec0ff */
[----:B------:R-:W-:Y:S01]  /*10a5c0*/  LOP3.LUT R4, R47, 0xffff, RZ, 0xc0, !PT ;  /* 0x0000ffff2f047812 */ /* 0x000fe200078ec0ff */
[----:B------:R-:W-:Y:S01]  /*10a5d0*/  STL [R1+0x2a0], R38 ;  /* 0x0002a02601007387 */ /* 0x000fe20000100800 */
[----:B------:R-:W-:-:S02]  /*10a5e0*/  LOP3.LUT R5, R43, 0xffff, RZ, 0xc0, !PT ;  /* 0x0000ffff2b057812 */ /* 0x000fc400078ec0ff */
[----:B-1----:R-:W-:Y:S01]  /*10a5f0*/  PRMT R2, R25, 0x3340, R0 ;  /* 0x0000334019027816 */ /* 0x002fe20000000000 */
[----:B------:R0:W-:Y:S01]  /*10a600*/  STL [R1+0x718], R3 ;  /* 0x0007180301007387 */ /* 0x0001e20000100800 */
[----:B------:R-:W-:Y:S02]  /*10a610*/  PRMT R6, R28, 0x3340, R27 ;  /* 0x000033401c067816 */ /* 0x000fe4000000001b */
[----:B----4-:R-:W-:Y:S01]  /*10a620*/  PRMT R7, R7, 0x3340, R26 ;  /* 0x0000334007077816 */ /* 0x010fe2000000001a */
[----:B------:R1:W-:Y:S01]  /*10a630*/  STL [R1+0x280], R4 ;  /* 0x0002800401007387 */ /* 0x0003e20000100800 */
[----:B------:R-:W-:Y:S02]  /*10a640*/  PRMT R8, R8, 0x3340, R40 ;  /* 0x0000334008087816 */ /* 0x000fe40000000028 */
[----:B------:R-:W-:Y:S02]  /*10a650*/  PRMT R2, R6, 0x5410, R2 ;  /* 0x0000541006027816 */ /* 0x000fe40000000002 */
[----:B0-----:R-:W-:Y:S01]  /*10a660*/  PRMT R3, R3, 0x3340, R0 ;  /* 0x0000334003037816 */ /* 0x001fe20000000000 */
[----:B------:R0:W-:Y:S01]  /*10a670*/  STL [R1+0x2c4], R5 ;  /* 0x0002c40501007387 */ /* 0x0001e20000100800 */
[----:B------:R-:W-:-:S02]  /*10a680*/  PRMT R9, R9, 0x3340, R38 ;  /* 0x0000334009097816 */ /* 0x000fc40000000026 */
[----:B-1----:R-:W-:Y:S02]  /*10a690*/  PRMT R4, R4, 0x3340, R0 ;  /* 0x0000334004047816 */ /* 0x002fe40000000000 */
[----:B------:R-:W-:Y:S01]  /*10a6a0*/  PRMT R6, R7, 0x5410, R3 ;  /* 0x0000541007067816 */ /* 0x000fe20000000003 */
[----:B------:R1:W-:Y:S01]  /*10a6b0*/  STL [R1+0xbb0], R2 ;  /* 0x000bb00201007387 */ /* 0x0003e20000100800 */
[----:B------:R-:W-:Y:S02]  /*10a6c0*/  PRMT R3, R8, 0x5410, R4 ;  /* 0x0000541008037816 */ /* 0x000fe40000000004 */
[----:B0-----:R-:W-:Y:S01]  /*10a6d0*/  PRMT R5, R5, 0x3340, R0 ;  /* 0x0000334005057816 */ /* 0x001fe20000000000 */
[----:B------:R-:W-:Y:S01]  /*10a6e0*/  STL [R1+0xbac], R6 ;  /* 0x000bac0601007387 */ /* 0x000fe20000100800 */
[----:B------:R-:W-:-:S03]  /*10a6f0*/  LOP3.LUT R8, R13, 0xffff, RZ, 0xc0, !PT ;  /* 0x0000ffff0d087812 */ /* 0x000fc600078ec0ff */
[----:B------:R-:W4:Y:S01]  /*10a700*/  LDL.LU R15, [R1+0x36c] ;  /* 0x00036c00010f7983 */ /* 0x000f220000300800 */
[----:B-1----:R-:W-:Y:S02]  /*10a710*/  PRMT R2, R9, 0x5410, R5 ;  /* 0x0000541009027816 */ /* 0x002fe40000000005 */
[----:B------:R-:W-:Y:S01]  /*10a720*/  LOP3.LUT R9, R37, 0xffff, RZ, 0xc0, !PT ;  /* 0x0000ffff25097812 */ /* 0x000fe200078ec0ff */
[----:B------:R-:W-:Y:S04]  /*10a730*/  STL [R1+0xba8], R3 ;  /* 0x000ba80301007387 */ /* 0x000fe80000100800 */
[----:B------:R-:W4:Y:S04]  /*10a740*/  LDL.LU R38, [R1+0x364] ;  /* 0x0003640001267983 */ /* 0x000f280000300800 */
[----:B------:R0:W-:Y:S01]  /*10a750*/  STL [R1+0xba4], R2 ;  /* 0x000ba40201007387 */ /* 0x0001e20000100800 */
[----:B------:R-:W-:-:S03]  /*10a760*/  LOP3.LUT R13, R12, 0xffff, RZ, 0xc0, !PT ;  /* 0x0000ffff0c0d7812 */ /* 0x000fc600078ec0ff */
[----:B------:R-:W4:Y:S01]  /*10a770*/  LDL.LU R40, [R1+0x310] ;  /* 0x0003100001287983 */ /* 0x000f220000300800 */
[----:B------:R-:W-:-:S03]  /*10a780*/  LOP3.LUT R7, R10, 0xffff, RZ, 0xc0, !PT ;  /* 0x0000ffff0a077812 */ /* 0x000fc600078ec0ff */
[----:B------:R-:W-:Y:S04]  /*10a790*/  STL [R1+0xa4], R8 ;  /* 0x0000a40801007387 */ /* 0x000fe80000100800 */
[----:B------:R-:W-:Y:S04]  /*10a7a0*/  STL [R1+0x2d0], R9 ;  /* 0x0002d00901007387 */ /* 0x000fe80000100800 */
[----:B------:R-:W-:Y:S01]  /*10a7b0*/  STL [R1+0x278], R7 ;  /* 0x0002780701007387 */ /* 0x000fe20000100800 */
[----:B---3--:R-:W-:Y:S02]  /*10a7c0*/  LOP3.LUT R43, R11, 0xffff, RZ, 0xc0, !PT ;  /* 0x0000ffff0b2b7812 */ /* 0x008fe400078ec0ff */
[----:B--2---:R-:W-:-:S02]  /*10a7d0*/  LOP3.LUT R14, R56, 0xffff, RZ, 0xc0, !PT ;  /* 0x0000ffff380e7812 */ /* 0x004fc400078ec0ff */
[----:B------:R-:W-:Y:S02]  /*10a7e0*/  LOP3.LUT R12, R44, 0xffff, RZ, 0xc0, !PT ;  /* 0x0000ffff2c0c7812 */ /* 0x000fe400078ec0ff */
[----:B------:R-:W2:Y:S04]  /*10a7f0*/  LDL.LU R44, [R1+0x586c] ;  /* 0x00586c00012c7983 */ /* 0x000ea80000300800 */
[----:B------:R-:W-:Y:S04]  /*10a800*/  STL [R1+0x234], R43 ;  /* 0x0002342b01007387 */ /* 0x000fe80000100800 */
[----:B------:R-:W3:Y:S04]  /*10a810*/  LDL.LU R37, [R1+0x324] ;  /* 0x0003240001257983 */ /* 0x000ee80000300800 */
[----:B------:R-:W-:Y:S04]  /*10a820*/  STL [R1+0x2dc], R14 ;  /* 0x0002dc0e01007387 */ /* 0x000fe80000100800 */
[----:B------:R-:W2:Y:S04]  /*10a830*/  LDL.LU R10, [R1+0x250] ;  /* 0x00025000010a7983 */ /* 0x000ea80000300800 */
[----:B------:R-:W2:Y:S04]  /*10a840*/  LDL.LU R11, [R1+0xfc] ;  /* 0x0000fc00010b7983 */ /* 0x000ea80000300800 */
[----:B------:R-:W2:Y:S01]  /*10a850*/  LDL.LU R56, [R1+0xf0] ;  /* 0x0000f00001387983 */ /* 0x000ea20000300800 */
[----:B0-----:R-:W-:-:S02]  /*10a860*/  LOP3.LUT R2, R17, 0xffff, RZ, 0xc0, !PT ;  /* 0x0000ffff11027812 */ /* 0x001fc400078ec0ff */
[----:B------:R-:W-:Y:S02]  /*10a870*/  LOP3.LUT R3, R16, 0xffff, RZ, 0xc0, !PT ;  /* 0x0000ffff10037812 */ /* 0x000fe400078ec0ff */
[----:B------:R-:W-:Y:S01]  /*10a880*/  LOP3.LUT R52, R52, 0xffff, RZ, 0xc0, !PT ;  /* 0x0000ffff34347812 */ /* 0x000fe200078ec0ff */
[----:B------:R0:W-:Y:S01]  /*10a890*/  STL [R1+0xa0], R2 ;  /* 0x0000a00201007387 */ /* 0x0001e20000100800 */
[----:B------:R-:W-:Y:S02]  /*10a8a0*/  LOP3.LUT R5, R51, 0xffff, RZ, 0xc0, !PT ;  /* 0x0000ffff33057812 */ /* 0x000fe400078ec0ff */
[----:B------:R-:W-:Y:S02]  /*10a8b0*/  PRMT R6, R13, 0x3340, R12 ;  /* 0x000033400d067816 */ /* 0x000fe4000000000c */
[----:B------:R-:W-:Y:S01]  /*10a8c0*/  LOP3.LUT R53, R53, 0xffff, RZ, 0xc0, !PT ;  /* 0x0000ffff35357812 */ /* 0x000fe200078ec0ff */
[----:B------:R1:W-:Y:S01]  /*10a8d0*/  STL [R1+0x714], R3 ;  /* 0x0007140301007387 */ /* 0x0003e20000100800 */
[----:B0-----:R-:W-:-:S03]  /*10a8e0*/  PRMT R2, R2, 0x3340, R0 ;  /* 0x0000334002027816 */ /* 0x001fc60000000000 */
[----:B------:R0:W-:Y:S01]  /*10a8f0*/  STL [R1+0x30c], R5 ;  /* 0x00030c0501007387 */ /* 0x0001e20000100800 */
[----:B------:R-:W-:Y:S02]  /*10a900*/  PRMT R7, R7, 0x3340, R52 ;  /* 0x0000334007077816 */ /* 0x000fe40000000034 */
[----:B------:R-:W-:Y:S02]  /*10a910*/  PRMT R2, R6, 0x5410, R2 ;  /* 0x0000541006027816 */ /* 0x000fe40000000002 */
[--C-:B-1----:R-:W-:Y:S02]  /*10a920*/  PRMT R3, R3, 0x3340, R0.reuse ;  /* 0x0000334003037816 */ /* 0x102fe40000000000 */
[--C-:B------:R-:W-:Y:S02]  /*10a930*/  PRMT R4, R53, 0x3340, R0.reuse ;  /* 0x0000334035047816 */ /* 0x100fe40000000000 */
[----:B------:R-:W-:Y:S02]  /*10a940*/  PRMT R8, R8, 0x3340, R43 ;  /* 0x0000334008087816 */ /* 0x000fe4000000002b */
[----:B0-----:R-:W-:-:S02]  /*10a950*/  PRMT R5, R5, 0x3340, R0 ;  /* 0x0000334005057816 */ /* 0x001fc40000000000 */
[----:B------:R-:W-:Y:S01]  /*10a960*/  PRMT R9, R9, 0x3340, R14 ;  /* 0x0000334009097816 */ /* 0x000fe2000000000e */
[----:B------:R0:W-:Y:S01]  /*10a970*/  STL [R1+0xba0], R2 ;  /* 0x000ba00201007387 */ /* 0x0001e20000100800 */
[----:B------:R-:W-:Y:S02]  /*10a980*/  PRMT R6, R7, 0x5410, R3 ;  /* 0x0000541007067816 */ /* 0x000fe40000000003 */
[----:B------:R-:W-:Y:S02]  /*10a990*/  PRMT R3, R8, 0x5410, R4 ;  /* 0x0000541008037816 */ /* 0x000fe40000000004 */
[----:B----4-:R-:W-:Y:S01]  /*10a9a0*/  LOP3.LUT R7, R15, 0xffff, RZ, 0xc0, !PT ;  /* 0x0000ffff0f077812 */ /* 0x010fe200078ec0ff */
[----:B------:R-:W-:Y:S01]  /*10a9b0*/  STL [R1+0xb9c], R6 ;  /* 0x000b9c0601007387 */ /* 0x000fe20000100800 */
[----:B0-----:R-:W-:-:S03]  /*10a9c0*/  PRMT R2, R9, 0x5410, R5 ;  /* 0x0000541009027816 */ /* 0x001fc60000000005 */
[----:B------:R0:W-:Y:S01]  /*10a9d0*/  STL [R1+0xb98], R3 ;  /* 0x000b980301007387 */ /* 0x0001e20000100800 */
[----:B------:R-:W-:Y:S02]  /*10a9e0*/  LOP3.LUT R8, R38, 0xffff, RZ, 0xc0, !PT ;  /* 0x0000ffff26087812 */ /* 0x000fe400078ec0ff */
[----:B------:R-:W-:Y:S01]  /*10a9f0*/  LOP3.LUT R9, R40, 0xffff, RZ, 0xc0, !PT ;  /* 0x0000ffff28097812 */ /* 0x000fe200078ec0ff */
[----:B------:R1:W-:Y:S04]  /*10aa00*/  STL [R1+0xb94], R2 ;  /* 0x000b940201007387 */ /* 0x0003e80000100800 */
[----:B------:R-:W4:Y:S04]  /*10aa10*/  LDL.LU R16, [R1+0x38c] ;  /* 0x00038c0001107983 */ /* 0x000f280000300800 */
[----:B------:R1:W-:Y:S04]  /*10aa20*/  STL [R1+0xc8], R7 ;  /* 0x0000c80701007387 */ /* 0x0003e80000100800 */
[----:B------:R-:W4:Y:S04]  /*10aa30*/  LDL.LU R15, [R1+0x370] ;  /* 0x00037000010f7983 */ /* 0x000f280000300800 */
[----:B------:R1:W-:Y:S04]  /*10aa40*/  STL [R1+0x2b4], R8 ;  /* 0x0002b40801007387 */ /* 0x0003e80000100800 */
[----:B------:R-:W4:Y:S04]  /*10aa50*/  LDL.LU R38, [R1+0x368] ;  /* 0x0003680001267983 */ /* 0x000f280000300800 */
[----:B------:R-:W-:Y:S04]  /*10aa60*/  STL [R1+0x310], R9 ;  /* 0x0003100901007387 */ /* 0x000fe80000100800 */
[----:B------:R-:W4:Y:S01]  /*10aa70*/  LDL.LU R40, [R1+0x360] ;  /* 0x0003600001287983 */ /* 0x000f220000300800 */
[----:B---3--:R-:W-:-:S03]  /*10aa80*/  LOP3.LUT R51, R37, 0xffff, RZ, 0xc0, !PT ;  /* 0x0000ffff25337812 */ /* 0x008fc600078ec0ff */
[----:B------:R-:W3:Y:S01]  /*10aa90*/  LDL.LU R37, [R1+0x27c] ;  /* 0x00027c0001257983 */ /* 0x000ee20000300800 */
[----:B--2---:R-:W-:Y:S02]  /*10aaa0*/  LOP3.LUT R47, R10, 0xffff, RZ, 0xc0, !PT ;  /* 0x0000ffff0a2f7812 */ /* 0x004fe400078ec0ff */
[----:B------:R-:W-:-:S03]  /*10aab0*/  LOP3.LUT R14, R11, 0xffff, RZ, 0xc0, !PT ;  /* 0x0000ffff0b0e7812 */ /* 0x000fc600078ec0ff */
[----:B------:R-:W-:Y:S01]  /*10aac0*/  STL [R1+0x250], R47 ;  /* 0x0002502f01007387 */ /* 0x000fe20000100800 */
[----:B------:R-:W-:-:S03]  /*10aad0*/  LOP3.LUT R11, R56, 0xffff, RZ, 0xc0, !PT ;  /* 0x0000ffff380b7812 */ /* 0x000fc600078ec0ff */
[----:B------:R-:W2:Y:S01]  /*10aae0*/  LDL.LU R56, [R1+0x274] ;  /* 0x0002740001387983 */ /* 0x000ea20000300800 */
[----:B0-----:R-:W-:Y:S02]  /*10aaf0*/  LOP3.LUT R3, R61, 0xffff, RZ, 0xc0, !PT ;  /* 0x0000ffff3d037812 */ /* 0x001fe400078ec0ff */
[----:B------:R-:W-:Y:S01]  /*10ab00*/  LOP3.LUT R10, R18, 0xffff, RZ, 0xc0, !PT ;  /* 0x0000ffff120a7812 */ /* 0x000fe200078ec0ff */
[----:B------:R-:W2:Y:S01]  /*10ab10*/  LDL.LU R17, [R1+0x120] ;  /* 0x0001200001117983 */ /* 0x000ea20000300800 */
[----:B------:R-:W-:-:S03]  /*10ab20*/  LOP3.LUT R44, R44, 0xffff, RZ, 0xc0, !PT ;  /* 0x0000ffff2c2c7812 */ /* 0x000fc600078ec0ff */
[----:B------:R-:W-:Y:S01]  /*10ab30*/  STL [R1+0x324], R14 ;  /* 0x0003240e01007387 */ /* 0x000fe20000100800 */
[----:B------:R-:W-:Y:S02]  /*10ab40*/  LOP3.LUT R55, R55, 0xffff, RZ, 0xc0, !PT ;  /* 0x0000ffff37377812 */ /* 0x000fe400078ec0ff */
[----:B------:R-:W-:Y:S01]  /*10ab50*/  LOP3.LUT R5, R19, 0xffff, RZ, 0xc0, !PT ;  /* 0x0000ffff13057812 */ /* 0x000fe200078ec0ff */
[----:B------:R-:W2:Y:S01]  /*10ab60*/  LDL.LU R43, [R1+0x118] ;  /* 0x00011800012b7983 */ /* 0x000ea20000300800 */
[--C-:B-1----:R-:W-:Y:S02]  /*10ab70*/  PRMT R2, R10, 0x3340, R0.reuse ;  /* 0x000033400a027816 */ /* 0x102fe40000000000 */
[----:B------:R-:W-:Y:S01]  /*10ab80*/  PRMT R6, R51, 0x3340, R11 ;  /* 0x0000334033067816 */ /* 0x000fe2000000000b */
[----:B------:R0:W-:Y:S01]  /*10ab90*/  STL [R1+0xfc], R3 ;  /* 0x0000fc0301007387 */ /* 0x0001e20000100800 */
[----:B------:R-:W-:Y:S02]  /*10aba0*/  PRMT R7, R7, 0x3340, R47 ;  /* 0x0000334007077816 */ /* 0x000fe4000000002f */
[----:B------:R-:W-:Y:S01]  /*10abb0*/  PRMT R4, R55, 0x3340, R0 ;  /* 0x0000334037047816 */ /* 0x000fe20000000000 */
[----:B------:R1:W-:Y:S01]  /*10abc0*/  STL [R1+0x364], R5 ;  /* 0x0003640501007387 */ /* 0x0003e20000100800 */
[----:B------:R-:W-:-:S02]  /*10abd0*/  PRMT R8, R8, 0x3340, R44 ;  /* 0x0000334008087816 */ /* 0x000fc4000000002c */
[----:B------:R-:W-:Y:S02]  /*10abe0*/  PRMT R2, R6, 0x5410, R2 ;  /* 0x0000541006027816 */ /* 0x000fe40000000002 */
[----:B0-----:R-:W-:Y:S02]  /*10abf0*/  PRMT R3, R3, 0x3340, R0 ;  /* 0x0000334003037816 */ /* 0x001fe40000000000 */
[----:B------:R-:W-:Y:S02]  /*10ac00*/  PRMT R9, R9, 0x3340, R14 ;  /* 0x0000334009097816 */ /* 0x000fe4000000000e */
[----:B------:R-:W-:Y:S02]  /*10ac10*/  PRMT R6, R7, 0x5410, R3 ;  /* 0x0000541007067816 */ /* 0x000fe40000000003 */
[----:B-1----:R-:W-:Y:S01]  /*10ac20*/  PRMT R5, R5, 0x3340, R0 ;  /* 0x0000334005057816 */ /* 0x002fe20000000000 */
[----:B------:R0:W-:Y:S01]  /*10ac30*/  STL [R1+0xb90], R2 ;  /* 0x000b900201007387 */ /* 0x0001e20000100800 */
[----:B------:R-:W-:-:S03]  /*10ac40*/  PRMT R3, R8, 0x5410, R4 ;  /* 0x0000541008037816 */ /* 0x000fc60000000004 */
[----:B------:R4:W-:Y:S04]  /*10ac50*/  STL [R1+0xb8c], R6 ;  /* 0x000b8c0601007387 */ /* 0x0009e80000100800 */
[----:B------:R-:W2:Y:S01]  /*10ac60*/  LDL.LU R47, [R1+0x3c4] ;  /* 0x0003c400012f7983 */ /* 0x000ea20000300800 */
[----:B0-----:R-:W-:-:S03]  /*10ac70*/  PRMT R2, R9, 0x5410, R5 ;  /* 0x0000541009027816 */ /* 0x001fc60000000005 */
[----:B------:R0:W-:Y:S01]  /*10ac80*/  STL [R1+0xb88], R3 ;  /* 0x000b880301007387 */ /* 0x0001e20000100800 */
[----:B----4-:R-:W-:-:S03]  /*10ac90*/  LOP3.LUT R6, R16, 0xffff, RZ, 0xc0, !PT ;  /* 0x0000ffff10067812 */ /* 0x010fc600078ec0ff */
[----:B------:R-:W4:Y:S04]  /*10aca0*/  LDL.LU R14, [R1+0x3c0] ;  /* 0x0003c000010e7983 */ /* 0x000f280000300800 */
[----:B------:R1:W-:Y:S01]  /*10acb0*/  STL [R1+0xb84], R2 ;  /* 0x000b840201007387 */ /* 0x0003e20000100800 */
[----:B------:R-:W-:-:S03]  /*10acc0*/  LOP3.LUT R7, R15, 0xffff, RZ, 0xc0, !PT ;  /* 0x0000ffff0f077812 */ /* 0x000fc600078ec0ff */
[----:B------:R1:W-:Y:S04]  /*10acd0*/  STL [R1+0xf0], R6 ;  /* 0x0000f00601007387 */ /* 0x0003e80000100800 */
[----:B------:R1:W-:Y:S01]  /*10ace0*/  STL [R1+0x370], R7 ;  /* 0x0003700701007387 */ /* 0x0003e20000100800 */
[----:B------:R-:W-:-:S03]  /*10acf0*/  LOP3.LUT R8, R38, 0xffff, RZ, 0xc0, !PT ;  /* 0x0000ffff26087812 */ /* 0x000fc600078ec0ff */
[----:B------:R-:W4:Y:S04]  /*10ad00*/  LDL.LU R15, [R1+0x3bc] ;  /* 0x0003bc00010f7983 */ /* 0x000f280000300800 */
[----:B------:R1:W-:Y:S01]  /*10ad10*/  STL [R1+0x38c], R8 ;  /* 0x00038c0801007387 */ /* 0x0003e20000100800 */
[----:B------:R-:W-:Y:S02]  /*10ad20*/  LOP3.LUT R9, R40, 0xffff, RZ, 0xc0, !PT ;  /* 0x0000ffff28097812 */ /* 0x000fe400078ec0ff */
[----:B------:R-:W-:Y:S02]  /*10ad30*/  LOP3.LUT R61, R57, 0xffff, RZ, 0xc0, !PT ;  /* 0x0000ffff393d7812 */ /* 0x000fe400078ec0ff */
[----:B0-----:R-:W-:Y:S02]  /*10ad40*/  LOP3.LUT R3, R60, 0xffff, RZ, 0xc0, !PT ;  /* 0x0000ffff3c037812 */ /* 0x001fe400078ec0ff */
[----:B---3--:R-:W-:-:S05]  /*10ad50*/  LOP3.LUT R19, R37, 0xffff, RZ, 0xc0, !PT ;  /* 0x0000ffff25137812 */ /* 0x008fca00078ec0ff */
[----:B------:R-:W-:Y:S04]  /*10ad60*/  STL [R1+0x27c], R19 ;  /* 0x00027c1301007387 */ /* 0x000fe80000100800 */
[----:B------:R-:W3:Y:S04]  /*10ad70*/  LDL.LU R38, [R1+0x3b8] ;  /* 0x0003b80001267983 */ /* 0x000ee80000300800 */
[----:B------:R0:W-:Y:S01]  /*10ad80*/  STL [R1+0x3f0], R9 ;  /* 0x0003f00901007387 */ /* 0x0001e20000100800 */
[----:B--2---:R-:W-:-:S03]  /*10ad90*/  LOP3.LUT R18, R56, 0xffff, RZ, 0xc0, !PT ;  /* 0x0000ffff38127812 */ /* 0x004fc600078ec0ff */
[----:B------:R-:W2:Y:S04]  /*10ada0*/  LDL.LU R40, [R1+0x29c] ;  /* 0x00029c0001287983 */ /* 0x000ea80000300800 */
[----:B------:R-:W2:Y:S04]  /*10adb0*/  LDL.LU R37, [R1+0x294] ;  /* 0x0002940001257983 */ /* 0x000ea80000300800 */
[----:B------:R-:W2:Y:S04]  /*10adc0*/  LDL.LU R56, [R1+0x148] ;  /* 0x0001480001387983 */ /* 0x000ea80000300800 */
[----:B------:R-:W-:Y:S04]  /*10add0*/  STL [R1+0x36c], R18 ;  /* 0x00036c1201007387 */ /* 0x000fe80000100800 */
[----:B------:R-:W2:Y:S04]  /*10ade0*/  LDL.LU R57, [R1+0x5868] ;  /* 0x0058680001397983 */ /* 0x000ea80000300800 */
[----:B------:R-:W2:Y:S01]  /*10adf0*/  LDL.LU R60, [R1+0x5864] ;  /* 0x00586400013c7983 */ /* 0x000ea20000300800 */
[----:B------:R-:W-:-:S02]  /*10ae00*/  LOP3.LUT R17, R17, 0xffff, RZ, 0xc0, !PT ;  /* 0x0000ffff11117812 */ /* 0x000fc400078ec0ff */
[----:B------:R-:W-:Y:S02]  /*10ae10*/  LOP3.LUT R16, R43, 0xffff, RZ, 0xc0, !PT ;  /* 0x0000ffff2b107812 */ /* 0x000fe400078ec0ff */
[----:B------:R-:W-:Y:S01]  /*10ae20*/  LOP3.LUT R4, R21, 0xffff, RZ, 0xc0, !PT ;  /* 0x0000ffff15047812 */ /* 0x000fe200078ec0ff */
[----:B------:R-:W-:Y:S01]  /*10ae30*/  STL [R1+0x368], R17 ;  /* 0x0003681101007387 */ /* 0x000fe20000100800 */
[----:B------:R-:W-:Y:S02]  /*10ae40*/  LOP3.LUT R5, R20, 0xffff, RZ, 0xc0, !PT ;  /* 0x0000ffff14057812 */ /* 0x000fe400078ec0ff */
[----:B-1----:R-:W-:Y:S01]  /*10ae50*/  PRMT R2, R61, 0x3340, R0 ;  /* 0x000033403d027816 */ /* 0x002fe20000000000 */
[----:B------:R-:W-:Y:S01]  /*10ae60*/  STL [R1+0x3ec], R16 ;  /* 0x0003ec1001007387 */ /* 0x000fe20000100800 */
[----:B------:R-:W-:Y:S02]  /*10ae70*/  PRMT R6, R6, 0x3340, R19 ;  /* 0x0000334006067816 */ /* 0x000fe40000000013 */
[----:B------:R-:W-:Y:S01]  /*10ae80*/  PRMT R7, R7, 0x3340, R18 ;  /* 0x0000334007077816 */ /* 0x000fe20000000012 */
[----:B------:R1:W-:Y:S01]  /*10ae90*/  STL [R1+0x274], R3 ;  /* 0x0002740301007387 */ /* 0x0003e20000100800 */
[----:B------:R-:W-:-:S02]  /*10aea0*/  PRMT R2, R6, 0x5410, R2 ;  /* 0x0000541006027816 */ /* 0x000fc40000000002 */
[----:B------:R-:W-:Y:S01]  /*10aeb0*/  PRMT R8, R8, 0x3340, R17 ;  /* 0x0000334008087816 */ /* 0x000fe20000000011 */
[----:B------:R1:W-:Y:S01]  /*10aec0*/  STL [R1+0x8], R4 ;  /* 0x0000080401007387 */ /* 0x0003e20000100800 */
[----:B0-----:R-:W-:-:S03]  /*10aed0*/  PRMT R9, R9, 0x3340, R16 ;  /* 0x0000334009097816 */ /* 0x001fc60000000010 */
[----:B------:R0:W-:Y:S01]  /*10aee0*/  STL [R1+0x710], R5 ;  /* 0x0007100501007387 */ /* 0x0001e20000100800 */
[--C-:B-1----:R-:W-:Y:S02]  /*10aef0*/  PRMT R3, R3, 0x3340, R0.reuse ;  /* 0x0000334003037816 */ /* 0x102fe40000000000 */
[--C-:B------:R-:W-:Y:S02]  /*10af00*/  PRMT R4, R4, 0x3340, R0.reuse ;  /* 0x0000334004047816 */ /* 0x100fe40000000000 */
[----:B------:R-:W-:Y:S02]  /*10af10*/  PRMT R6, R7, 0x5410, R3 ;  /* 0x0000541007067816 */ /* 0x000fe40000000003 */
[----:B0-----:R-:W-:Y:S01]  /*10af20*/  PRMT R5, R5, 0x3340, R0 ;  /* 0x0000334005057816 */ /* 0x001fe20000000000 */
[----:B------:R0:W-:Y:S01]  /*10af30*/  STL [R1+0xb7c], R2 ;  /* 0x000b7c0201007387 */ /* 0x0001e20000100800 */
[----:B------:R-:W-:-:S03]  /*10af40*/  PRMT R3, R8, 0x5410, R4 ;  /* 0x0000541008037816 */ /* 0x000fc60000000004 */
[----:B------:R1:W-:Y:S01]  /*10af50*/  STL [R1+0xb78], R6 ;  /* 0x000b780601007387 */ /* 0x0003e20000100800 */
[----:B----4-:R-:W-:Y:S02]  /*10af60*/  LOP3.LUT R7, R14, 0xffff, RZ, 0xc0, !PT ;  /* 0x0000ffff0e077812 */ /* 0x010fe400078ec0ff */
[----:B0-----:R-:W-:Y:S01]  /*10af70*/  PRMT R2, R9, 0x5410, R5 ;  /* 0x0000541009027816 */ /* 0x001fe20000000005 */
[----:B------:R0:W-:Y:S01]  /*10af80*/  STL [R1+0xb74], R3 ;  /* 0x000b740301007387 */ /* 0x0001e20000100800 */
[----:B-1----:R-:W-:-:S03]  /*10af90*/  LOP3.LUT R6, R47, 0xffff, RZ, 0xc0, !PT ;  /* 0x0000ffff2f067812 */ /* 0x002fc600078ec0ff */
[----:B------:R-:W-:Y:S01]  /*10afa0*/  STL [R1+0xb70], R2 ;  /* 0x000b700201007387 */ /* 0x000fe20000100800 */
[----:B------:R-:W-:-:S03]  /*10afb0*/  LOP3.LUT R8, R15, 0xffff, RZ, 0xc0, !PT ;  /* 0x0000ffff0f087812 */ /* 0x000fc600078ec0ff */
[----:B------:R-:W4:Y:S04]  /*10afc0*/  LDL.LU R17, [R1+0x410] ;  /* 0x0004100001117983 */ /* 0x000f280000300800 */
[----:B------:R-:W4:Y:S04]  /*10afd0*/  LDL.LU R43, [R1+0x404] ;  /* 0x00040400012b7983 */ /* 0x000f280000300800 */
[----:B------:R1:W-:Y:S04]  /*10afe0*/  STL [R1+0x4], R6 ;  /* 0x0000040601007387 */ /* 0x0003e80000100800 */
[----:B------:R-:W4:Y:S04]  /*10aff0*/  LDL.LU R47, [R1+0x400] ;  /* 0x00040000012f7983 */ /* 0x000f280000300800 */
[----:B------:R-:W-:Y:S04]  /*10b000*/  STL [R1+0x120], R7 ;  /* 0x0001200701007387 */ /* 0x000fe80000100800 */
[----:B------:R-:W-:Y:S01]  /*10b010*/  STL [R1+0x3e0], R8 ;  /* 0x0003e00801007387 */ /* 0x000fe20000100800 */
[----:B0-----:R-:W-:-:S02]  /*10b020*/  LOP3.LUT R3, R32, 0xffff, RZ, 0xc0, !PT ;  /* 0x0000ffff20037812 */ /* 0x001fc400078ec0ff */
[----:B------:R-:W-:Y:S02]  /*10b030*/  LOP3.LUT R5, R22, 0xffff, RZ, 0xc0, !PT ;  /* 0x0000ffff16057812 */ /* 0x000fe400078ec0ff */
[----:B---3--:R-:W-:Y:S02]  /*10b040*/  LOP3.LUT R9, R38, 0xffff, RZ, 0xc0, !PT ;  /* 0x0000ffff26097812 */ /* 0x008fe400078ec0ff */
[----:B--2---:R-:W-:Y:S02]  /*10b050*/  LOP3.LUT R20, R40, 0xffff, RZ, 0xc0, !PT ;  /* 0x0000ffff28147812 */ /* 0x004fe400078ec0ff */
[----:B------:R-:W-:-:S03]  /*10b060*/  LOP3.LUT R19, R37, 0xffff, RZ, 0xc0, !PT ;  /* 0x0000ffff25137812 */ /* 0x000fc600078ec0ff */
[----:B------:R-:W-:Y:S01]  /*10b070*/  STL [R1+0x29c], R20 ;  /* 0x00029c1401007387 */ /* 0x000fe20000100800 */
[----:B------:R-:W-:-:S03]  /*10b080*/  LOP3.LUT R18, R56, 0xffff, RZ, 0xc0, !PT ;  /* 0x0000ffff38127812 */ /* 0x000fc600078ec0ff */
[----:B------:R-:W-:Y:S04]  /*10b090*/  STL [R1+0x3dc], R9 ;  /* 0x0003dc0901007387 */ /* 0x000fe80000100800 */
[----:B------:R-:W-:Y:S04]  /*10b0a0*/  STL [R1+0x360], R19 ;  /* 0x0003601301007387 */ /* 0x000fe80000100800 */
[----:B------:R-:W2:Y:S01]  /*10b0b0*/  LDL.LU R14, [R1+0x3cc] ;  /* 0x0003cc00010e7983 */ /* 0x000ea20000300800 */
[----:B------:R-:W-:-:S03]  /*10b0c0*/  LOP3.LUT R16, R60, 0xffff, RZ, 0xc0, !PT ;  /* 0x0000ffff3c107812 */ /* 0x000fc600078ec0ff */
[----:B------:R-:W3:Y:S04]  /*10b0d0*/  LDL.LU R60, [R1+0x5860] ;  /* 0x00586000013c7983 */ /* 0x000ee80000300800 */
[----:B------:R-:W-:Y:S04]  /*10b0e0*/  STL [R1+0x3d8], R18 ;  /* 0x0003d81201007387 */ /* 0x000fe80000100800 */
[----:B------:R-:W3:Y:S04]  /*10b0f0*/  LDL.LU R15, [R1+0x2b8] ;  /* 0x0002b800010f7983 */ /* 0x000ee80000300800 */
[----:B------:R-:W3:Y:S04]  /*10b100*/  LDL.LU R38, [R1+0x2b0] ;  /* 0x0002b00001267983 */ /* 0x000ee80000300800 */
[----:B------:R-:W-:Y:S04]  /*10b110*/  STL [R1+0x3d4], R16 ;  /* 0x0003d41001007387 */ /* 0x000fe80000100800 */
[----:B------:R-:W3:Y:S04]  /*10b120*/  LDL.LU R40, [R1+0x164] ;  /* 0x0001640001287983 */ /* 0x000ee80000300800 */
[----:B------:R0:W-:Y:S04]  /*10b130*/  STL [R1+0x140], R3 ;  /* 0x0001400301007387 */ /* 0x0001e80000100800 */
[----:B------:R0:W-:Y:S04]  /*10b140*/  STL [R1+0x70c], R5 ;  /* 0x00070c0501007387 */ /* 0x0001e80000100800 */
[----:B------:R-:W3:Y:S04]  /*10b150*/  LDL.LU R37, [R1+0x34] ;  /* 0x0000340001257983 */ /* 0x000ee80000300800 */
[----:B------:R-:W3:Y:S01]  /*10b160*/  LDL.LU R56, [R1+0x3c] ;  /* 0x00003c0001387983 */ /* 0x000ee20000300800 */
[----:B------:R-:W-:-:S02]  /*10b170*/  LOP3.LUT R35, R35, 0xffff, RZ, 0xc0, !PT ;  /* 0x0000ffff23237812 */ /* 0x000fc400078ec0ff */
[----:B-1----:R-:W-:Y:S02]  /*10b180*/  PRMT R6, R6, 0x3340, R20 ;  /* 0x0000334006067816 */ /* 0x002fe40000000014 */
[--C-:B------:R-:W-:Y:S02]  /*10b190*/  PRMT R2, R35, 0x3340, R0.reuse ;  /* 0x0000334023027816 */ /* 0x100fe40000000000 */
[----:B------:R-:W-:Y:S02]  /*10b1a0*/  LOP3.LUT R32, R23, 0xffff, RZ, 0xc0, !PT ;  /* 0x0000ffff17207812 */ /* 0x000fe400078ec0ff */
[----:B0-----:R-:W-:Y:S02]  /*10b1b0*/  PRMT R3, R3, 0x3340, R0 ;  /* 0x0000334003037816 */ /* 0x001fe40000000000 */
[----:B------:R-:W-:Y:S02]  /*10b1c0*/  PRMT R7, R7, 0x3340, R19 ;  /* 0x0000334007077816 */ /* 0x000fe40000000013 */
[----:B------:R-:W-:-:S02]  /*10b1d0*/  PRMT R2, R6, 0x5410, R2 ;  /* 0x0000541006027816 */ /* 0x000fc40000000002 */
[----:B------:R-:W-:Y:S02]  /*10b1e0*/  PRMT R4, R32, 0x3340, R0 ;  /* 0x0000334020047816 */ /* 0x000fe40000000000 */
[----:B------:R-:W-:Y:S02]  /*10b1f0*/  PRMT R8, R8, 0x3340, R18 ;  /* 0x0000334008087816 */ /* 0x000fe40000000012 */
[----:B------:R-:W-:Y:S02]  /*10b200*/  PRMT R5, R5, 0x3340, R0 ;  /* 0x0000334005057816 */ /* 0x000fe40000000000 */
[----:B------:R-:W-:Y:S02]  /*10b210*/  PRMT R9, R9, 0x3340, R16 ;  /* 0x0000334009097816 */ /* 0x000fe40000000010 */
[----:B------:R-:W-:Y:S01]  /*10b220*/  PRMT R6, R7, 0x5410, R3 ;  /* 0x0000541007067816 */ /* 0x000fe20000000003 */
[----:B------:R0:W-:Y:S01]  /*10b230*/  STL [R1+0xb6c], R2 ;  /* 0x000b6c0201007387 */ /* 0x0001e20000100800 */
[----:B------:R-:W-:-:S02]  /*10b240*/  PRMT R3, R8, 0x5410, R4 ;  /* 0x0000541008037816 */ /* 0x000fc40000000004 */
[----:B----4-:R-:W-:Y:S01]  /*10b250*/  LOP3.LUT R17, R17, 0xffff, RZ, 0xc0, !PT ;  /* 0x0000ffff11117812 */ /* 0x010fe200078ec0ff */
[----:B------:R1:W-:Y:S01]  /*10b260*/  STL [R1+0xb68], R6 ;  /* 0x000b680601007387 */ /* 0x0003e20000100800 */
[----:B------:R-:W-:Y:S02]  /*10b270*/  LOP3.LUT R7, R47, 0xffff, RZ, 0xc0, !PT ;  /* 0x0000ffff2f077812 */ /* 0x000fe400078ec0ff */
[----:B0-----:R-:W-:Y:S01]  /*10b280*/  PRMT R2, R9, 0x5410, R5 ;  /* 0x0000541009027816 */ /* 0x001fe20000000005 */
[----:B------:R0:W-:Y:S01]  /*10b290*/  STL [R1+0xb64], R3 ;  /* 0x000b640301007387 */ /* 0x0001e20000100800 */
[----:B-1----:R-:W-:-:S03]  /*10b2a0*/  LOP3.LUT R6, R43, 0xffff, RZ, 0xc0, !PT ;  /* 0x0000ffff2b067812 */ /* 0x002fc600078ec0ff */
[----:B------:R1:W-:Y:S04]  /*10b2b0*/  STL [R1+0xb60], R2 ;  /* 0x000b600201007387 */ /* 0x0003e80000100800 */
[----:B------:R-:W4:Y:S04]  /*10b2c0*/  LDL.LU R43, [R1+0x460] ;  /* 0x00046000012b7983 */ /* 0x000f280000300800 */
[----:B------:R-:W-:Y:S04]  /*10b2d0*/  STL [R1+0x434], R17 ;  /* 0x0004341101007387 */ /* 0x000fe80000100800 */
[----:B------:R-:W-:Y:S04]  /*10b2e0*/  STL [R1+0x148], R6 ;  /* 0x0001480601007387 */ /* 0x000fe80000100800 */
[----:B------:R-:W4:Y:S04]  /*10b2f0*/  LDL.LU R47, [R1+0x454] ;  /* 0x00045400012f7983 */ /* 0x000f280000300800 */
[----:B------:R-:W-:Y:S01]  /*10b300*/  STL [R1+0x3c0], R7 ;  /* 0x0003c00701007387 */ /* 0x000fe20000100800 */
[----:B0-----:R-:W-:-:S02]  /*10b310*/  LOP3.LUT R3, R57, 0xffff, RZ, 0xc0, !PT ;  /* 0x0000ffff39037812 */ /* 0x001fc400078ec0ff */
[----:B------:R-:W-:Y:S02]  /*10b320*/  LOP3.LUT R4, R24, 0xffff, RZ, 0xc0, !PT ;  /* 0x0000ffff18047812 */ /* 0x000fe400078ec0ff */
[----:B--2---:R-:W-:-:S05]  /*10b330*/  LOP3.LUT R8, R14, 0xffff, RZ, 0xc0, !PT ;  /* 0x0000ffff0e087812 */ /* 0x004fca00078ec0ff */
[----:B------:R-:W-:Y:S01]  /*10b340*/  STL [R1+0x3cc], R8 ;  /* 0x0003cc0801007387 */ /* 0x000fe20000100800 */
[----:B---3--:R-:W-:Y:S02]  /*10b350*/  LOP3.LUT R20, R15, 0xffff, RZ, 0xc0, !PT ;  /* 0x0000ffff0f147812 */ /* 0x008fe400078ec0ff */
[----:B------:R-:W-:-:S03]  /*10b360*/  LOP3.LUT R19, R38, 0xffff, RZ, 0xc0, !PT ;  /* 0x0000ffff26137812 */ /* 0x000fc600078ec0ff */
[----:B------:R-:W-:Y:S04]  /*10b370*/  STL [R1+0x3bc], R20 ;  /* 0x0003bc1401007387 */ /* 0x000fe80000100800 */
[----:B------:R-:W2:Y:S01]  /*10b380*/  LDL.LU R18, [R1+0x414] ;  /* 0x0004140001127983 */ /* 0x000ea20000300800 */
[----:B------:R-:W-:-:S03]  /*10b390*/  LOP3.LUT R9, R40, 0xffff, RZ, 0xc0, !PT ;  /* 0x0000ffff28097812 */ /* 0x000fc600078ec0ff */
[----:B------:R-:W-:Y:S04]  /*10b3a0*/  STL [R1+0x3b8], R19 ;  /* 0x0003b81301007387 */ /* 0x000fe80000100800 */
[----:B------:R-:W3:Y:S04]  /*10b3b0*/  LDL.LU R16, [R1+0x3fc] ;  /* 0x0003fc0001107983 */ /* 0x000ee80000300800 */
[----:B------:R-:W3:Y:S04]  /*10b3c0*/  LDL.LU R14, [R1+0x2e0] ;  /* 0x0002e000010e7983 */ /* 0x000ee80000300800 */
[----:B------:R-:W-:Y:S04]  /*10b3d0*/  STL [R1+0x164], R9 ;  /* 0x0001640901007387 */ /* 0x000fe80000100800 */
[----:B------:R-:W3:Y:S04]  /*10b3e0*/  LDL.LU R15, [R1+0x2d8] ;  /* 0x0002d800010f7983 */ /* 0x000ee80000300800 */
[----:B------:R-:W3:Y:S01]  /*10b3f0*/  LDL.LU R38, [R1+0x2c8] ;  /* 0x0002c80001267983 */ /* 0x000ee20000300800 */
[----:B-1----:R-:W-:-:S03]  /*10b400*/  LOP3.LUT R2, R37, 0xffff, RZ, 0xc0, !PT ;  /* 0x0000ffff25027812 */ /* 0x002fc600078ec0ff */
[----:B------:R-:W3:Y:S04]  /*10b410*/  LDL.LU R57, [R1+0x585c] ;  /* 0x00585c0001397983 */ /* 0x000ee80000300800 */
[----:B------:R-:W3:Y:S01]  /*10b420*/  LDL.LU R40, [R1+0x188] ;  /* 0x0001880001287983 */ /* 0x000ee20000300800 */
[----:B------:R-:W-:-:S03]  /*10b430*/  LOP3.LUT R5, R56, 0xffff, RZ, 0xc0, !PT ;  /* 0x0000ffff38057812 */ /* 0x000fc600078ec0ff */
[----:B------:R0:W-:Y:S04]  /*10b440*/  STL [R1+0x34], R2 ;  /* 0x0000340201007387 */ /* 0x0001e80000100800 */
[----:B------:R1:W-:Y:S04]  /*10b450*/  STL [R1+0x420], R3 ;  /* 0x0004200301007387 */ /* 0x0003e80000100800 */
[----:B------:R1:W-:Y:S04]  /*10b460*/  STL [R1+0x404], R4 ;  /* 0x0004040401007387 */ /* 0x0003e80000100800 */
[----:B------:R1:W-:Y:S04]  /*10b470*/  STL [R1+0x470], R5 ;  /* 0x0004700501007387 */ /* 0x0003e80000100800 */
[----:B------:R-:W3:Y:S04]  /*10b480*/  LDL.LU R37, [R1+0x44] ;  /* 0x0000440001257983 */ /* 0x000ee80000300800 */
[----:B------:R-:W3:Y:S01]  /*10b490*/  LDL.LU R56, [R1+0x50] ;  /* 0x0000500001387983 */ /* 0x000ee20000300800 */
[----:B0-----:R-:W-:-:S02]  /*10b4a0*/  PRMT R2, R2, 0x3340, R0 ;  /* 0x0000334002027816 */ /* 0x001fc40000000000 */
[----:B------:R-:W-:Y:S02]  /*10b4b0*/  PRMT R6, R6, 0x3340, R20 ;  /* 0x0000334006067816 */ /* 0x000fe40000000014 */
[----:B------:R-:W-:Y:S02]  /*10b4c0*/  LOP3.LUT R60, R60, 0xffff, RZ, 0xc0, !PT ;  /* 0x0000ffff3c3c7812 */ /* 0x000fe400078ec0ff */
[----:B-1----:R-:W-:Y:S02]  /*10b4d0*/  PRMT R3, R3, 0x3340, R0 ;  /* 0x0000334003037816 */ /* 0x002fe40000000000 */
[----:B------:R-:W-:Y:S02]  /*10b4e0*/  PRMT R7, R7, 0x3340, R19 ;  /* 0x0000334007077816 */ /* 0x000fe40000000013 */
[----:B------:R-:W-:Y:S02]  /*10b4f0*/  PRMT R2, R6, 0x5410, R2 ;  /* 0x0000541006027816 */ /* 0x000fe40000000002 */
[----:B------:R-:W-:-:S02]  /*10b500*/  PRMT R4, R4, 0x3340, R0 ;  /* 0x0000334004047816 */ /* 0x000fc40000000000 */
[----:B------:R-:W-:Y:S02]  /*10b510*/  PRMT R8, R8, 0x3340, R9 ;  /* 0x0000334008087816 */ /* 0x000fe40000000009 */
[----:B------:R-:W-:Y:S02]  /*10b520*/  PRMT R5, R5, 0x3340, R0 ;  /* 0x0000334005057816 */ /* 0x000fe40000000000 */
        /* <DEDUP_REMOVED lines=8> */
[----:B------:R-:W-:-:S03]  /*10b5b0*/  LOP3.LUT R9, R47, 0xffff, RZ, 0xc0, !PT ;  /* 0x0000ffff2f097812 */ /* 0x000fc600078ec0ff */
[----:B------:R1:W-:Y:S04]  /*10b5c0*/  STL [R1+0xb50], R2 ;  /* 0x000b500201007387 */ /* 0x0003e80000100800 */
[----:B------:R-:W4:Y:S04]  /*10b5d0*/  LDL.LU R17, [R1+0x498] ;  /* 0x0004980001117983 */ /* 0x000f280000300800 */
[----:B------:R-:W4:Y:S04]  /*10b5e0*/  LDL.LU R43, [R1+0x494] ;  /* 0x00049400012b7983 */ /* 0x000f280000300800 */
[----:B------:R-:W-:Y:S04]  /*10b5f0*/  STL [R1+0x46c], R8 ;  /* 0x00046c0801007387 */ /* 0x000fe80000100800 */
[----:B------:R-:W4:Y:S04]  /*10b600*/  LDL.LU R47, [R1+0x41c] ;  /* 0x00041c00012f7983 */ /* 0x000f280000300800 */
[----:B------:R-:W-:Y:S01]  /*10b610*/  STL [R1+0x4b8], R9 ;  /* 0x0004b80901007387 */ /* 0x000fe20000100800 */
[----:B0-----:R-:W-:-:S02]  /*10b620*/  LOP3.LUT R3, R30, 0xffff, RZ, 0xc0, !PT ;  /* 0x0000ffff1e037812 */ /* 0x001fc400078ec0ff */
[----:B--2---:R-:W-:Y:S02]  /*10b630*/  LOP3.LUT R6, R18, 0xffff, RZ, 0xc0, !PT ;  /* 0x0000ffff12067812 */ /* 0x004fe400078ec0ff */
[----:B---3--:R-:W-:-:S03]  /*10b640*/  LOP3.LUT R7, R16, 0xffff, RZ, 0xc0, !PT ;  /* 0x0000ffff10077812 */ /* 0x008fc600078ec0ff */
[----:B------:R-:W-:Y:S01]  /*10b650*/  STL [R1+0x414], R6 ;  /* 0x0004140601007387 */ /* 0x000fe20000100800 */
[----:B------:R-:W-:-:S03]  /*10b660*/  LOP3.LUT R18, R14, 0xffff, RZ, 0xc0, !PT ;  /* 0x0000ffff0e127812 */ /* 0x000fc600078ec0ff */
[----:B------:R-:W-:Y:S04]  /*10b670*/  STL [R1+0x410], R7 ;  /* 0x0004100701007387 */ /* 0x000fe80000100800 */
[----:B------:R-:W-:Y:S01]  /*10b680*/  STL [R1+0x460], R18 ;  /* 0x0004601201007387 */ /* 0x000fe20000100800 */
[----:B------:R-:W-:Y:S02]  /*10b690*/  LOP3.LUT R16, R15, 0xffff, RZ, 0xc0, !PT ;  /* 0x0000ffff0f107812 */ /* 0x000fe400078ec0ff */
[----:B------:R-:W-:-:S05]  /*10b6a0*/  LOP3.LUT R20, R38, 0xffff, RZ, 0xc0, !PT ;  /* 0x0000ffff26147812 */ /* 0x000fca00078ec0ff */
[----:B------:R-:W-:Y:S01]  /*10b6b0*/  STL [R1+0x400], R20 ;  /* 0x0004001401007387 */ /* 0x000fe20000100800 */
[----:B------:R-:W-:-:S03]  /*10b6c0*/  LOP3.LUT R19, R40, 0xffff, RZ, 0xc0, !PT ;  /* 0x0000ffff28137812 */ /* 0x000fc600078ec0ff */
[----:B------:R-:W2:Y:S04]  /*10b6d0*/  LDL.LU R14, [R1+0x40c] ;  /* 0x00040c00010e7983 */ /* 0x000ea80000300800 */
[----:B------:R-:W-:Y:S04]  /*10b6e0*/  STL [R1+0x4ac], R16 ;  /* 0x0004ac1001007387 */ /* 0x000fe80000100800 */
[----:B------:R-:W-:Y:S04]  /*10b6f0*/  STL [R1+0x3fc], R19 ;  /* 0x0003fc1301007387 */ /* 0x000fe80000100800 */
[----:B------:R-:W3:Y:S04]  /*10b700*/  LDL.LU R15, [R1+0x2f0] ;  /* 0x0002f000010f7983 */ /* 0x000ee80000300800 */
[----:B------:R-:W3:Y:S01]  /*10b710*/  LDL.LU R38, [R1+0x1a4] ;  /* 0x0001a40001267983 */ /* 0x000ee20000300800 */
[----:B-1----:R-:W-:-:S03]  /*10b720*/  LOP3.LUT R2, R37, 0xffff, RZ, 0xc0, !PT ;  /* 0x0000ffff25027812 */ /* 0x002fc600078ec0ff */
[----:B------:R-:W3:Y:S01]  /*10b730*/  LDL.LU R40, [R1+0x19c] ;  /* 0x00019c0001287983 */ /* 0x000ee20000300800 */
[----:B------:R-:W-:Y:S02]  /*10b740*/  LOP3.LUT R5, R57, 0xffff, RZ, 0xc0, !PT ;  /* 0x0000ffff39057812 */ /* 0x000fe400078ec0ff */
[----:B------:R-:W-:Y:S01]  /*10b750*/  LOP3.LUT R4, R56, 0xffff, RZ, 0xc0, !PT ;  /* 0x0000ffff38047812 */ /* 0x000fe200078ec0ff */
[----:B------:R0:W-:Y:S04]  /*10b760*/  STL [R1+0x188], R2 ;  /* 0x0001880201007387 */ /* 0x0001e80000100800 */
[----:B------:R-:W3:Y:S04]  /*10b770*/  LDL.LU R57, [R1+0x5858] ;  /* 0x0058580001397983 */ /* 0x000ee80000300800 */
[----:B------:R1:W-:Y:S04]  /*10b780*/  STL [R1+0x454], R3 ;  /* 0x0004540301007387 */ /* 0x0003e80000100800 */
[----:B------:R1:W-:Y:S04]  /*10b790*/  STL [R1+0x484], R4 ;  /* 0x0004840401007387 */ /* 0x0003e80000100800 */
[----:B------:R1:W-:Y:S04]  /*10b7a0*/  STL [R1+0x4e0], R5 ;  /* 0x0004e00501007387 */ /* 0x0003e80000100800 */
[----:B------:R-:W3:Y:S04]  /*10b7b0*/  LDL.LU R37, [R1+0x64] ;  /* 0x0000640001257983 */ /* 0x000ee80000300800 */
[----:B------:R-:W3:Y:S01]  /*10b7c0*/  LDL.LU R56, [R1+0x60] ;  /* 0x0000600001387983 */ /* 0x000ee20000300800 */
[----:B0-----:R-:W-:-:S02]  /*10b7d0*/  PRMT R2, R2, 0x3340, R0 ;  /* 0x0000334002027816 */ /* 0x001fc40000000000 */
[----:B------:R-:W-:Y:S02]  /*10b7e0*/  PRMT R6, R6, 0x3340, R20 ;  /* 0x0000334006067816 */ /* 0x000fe40000000014 */
[----:B-1----:R-:W-:Y:S02]  /*10b7f0*/  PRMT R3, R3, 0x3340, R0 ;  /* 0x0000334003037816 */ /* 0x002fe40000000000 */
[----:B------:R-:W-:Y:S02]  /*10b800*/  PRMT R7, R7, 0x3340, R19 ;  /* 0x0000334007077816 */ /* 0x000fe40000000013 */
[----:B------:R-:W-:Y:S02]  /*10b810*/  PRMT R2, R6, 0x5410, R2 ;  /* 0x0000541006027816 */ /* 0x000fe40000000002 */
[----:B------:R-:W-:Y:S02]  /*10b820*/  PRMT R4, R4, 0x3340, R0 ;  /* 0x0000334004047816 */ /* 0x000fe40000000000 */
[----:B------:R-:W-:-:S02]  /*10b830*/  PRMT R8, R8, 0x3340, R18 ;  /* 0x0000334008087816 */ /* 0x000fc40000000012 */
[----:B------:R-:W-:Y:S02]  /*10b840*/  PRMT R5, R5, 0x3340, R0 ;  /* 0x0000334005057816 */ /* 0x000fe40000000000 */
[----:B------:R-:W-:Y:S01]  /*10b850*/  PRMT R9, R9, 0x3340, R16 ;  /* 0x0000334009097816 */ /* 0x000fe20000000010 */
[----:B------:R0:W-:Y:S01]  /*10b860*/  STL [R1+0xb4c], R2 ;  /* 0x000b4c0201007387 */ /* 0x0001e20000100800 */
[----:B------:R-:W-:Y:S02]  /*10b870*/  PRMT R6, R7, 0x5410, R3 ;  /* 0x0000541007067816 */ /* 0x000fe40000000003 */
[----:B------:R-:W-:Y:S02]  /*10b880*/  PRMT R3, R8, 0x5410, R4 ;  /* 0x0000541008037816 */ /* 0x000fe40000000004 */
[----:B----4-:R-:W-:Y:S01]  /*10b890*/  LOP3.LUT R8, R17, 0xffff, RZ, 0xc0, !PT ;  /* 0x0000ffff11087812 */ /* 0x010fe200078ec0ff */
[----:B------:R1:W-:Y:S01]  /*10b8a0*/  STL [R1+0xb48], R6 ;  /* 0x000b480601007387 */ /* 0x0003e20000100800 */
[----:B0-----:R-:W-:-:S03]  /*10b8b0*/  PRMT R2, R9, 0x5410, R5 ;  /* 0x0000541009027816 */ /* 0x001fc60000000005 */
[----:B------:R-:W-:Y:S01]  /*10b8c0*/  STL [R1+0xb44], R3 ;  /* 0x000b440301007387 */ /* 0x000fe20000100800 */
[----:B------:R-:W-:-:S03]  /*10b8d0*/  LOP3.LUT R9, R43, 0xffff, RZ, 0xc0, !PT ;  /* 0x0000ffff2b097812 */ /* 0x000fc600078ec0ff */
[----:B------:R0:W-:Y:S01]  /*10b8e0*/  STL [R1+0xb3c], R2 ;  /* 0x000b3c0201007387 */ /* 0x0001e20000100800 */
[----:B-1----:R-:W-:-:S03]  /*10b8f0*/  LOP3.LUT R6, R47, 0xffff, RZ, 0xc0, !PT ;  /* 0x0000ffff2f067812 */ /* 0x002fc600078ec0ff */
[----:B------:R-:W4:Y:S04]  /*10b900*/  LDL.LU R17, [R1+0x4c8] ;  /* 0x0004c80001117983 */ /* 0x000f280000300800 */
[----:B------:R-:W-:Y:S04]  /*10b910*/  STL [R1+0x498], R8 ;  /* 0x0004980801007387 */ /* 0x000fe80000100800 */
[----:B------:R-:W4:Y:S04]  /*10b920*/  LDL.LU R43, [R1+0x4c4] ;  /* 0x0004c400012b7983 */ /* 0x000f280000300800 */
[----:B------:R-:W-:Y:S04]  /*10b930*/  STL [R1+0x41c], R6 ;  /* 0x00041c0601007387 */ /* 0x000fe80000100800 */
[----:B------:R-:W-:Y:S04]  /*10b940*/  STL [R1+0x4a0], R9 ;  /* 0x0004a00901007387 */ /* 0x000fe80000100800 */
[----:B------:R-:W4:Y:S01]  /*10b950*/  LDL.LU R47, [R1+0x430] ;  /* 0x00043000012f7983 */ /* 0x000f220000300800 */
[----:B0-----:R-:W-:-:S02]  /*10b960*/  LOP3.LUT R2, R33, 0xffff, RZ, 0xc0, !PT ;  /* 0x0000ffff21027812 */ /* 0x001fc400078ec0ff */
[----:B------:R-:W-:Y:S02]  /*10b970*/  LOP3.LUT R3, R31, 0xffff, RZ, 0xc0, !PT ;  /* 0x0000ffff1f037812 */ /* 0x000fe400078ec0ff */
[----:B--2---:R-:W-:-:S05]  /*10b980*/  LOP3.LUT R7, R14, 0xffff, RZ, 0xc0, !PT ;  /* 0x0000ffff0e077812 */ /* 0x004fca00078ec0ff */
[----:B------:R-:W-:Y:S01]  /*10b990*/  STL [R1+0x494], R7 ;  /* 0x0004940701007387 */ /* 0x000fe20000100800 */
[----:B---3--:R-:W-:Y:S02]  /*10b9a0*/  LOP3.LUT R18, R15, 0xffff, RZ, 0xc0, !PT ;  /* 0x0000ffff0f127812 */ /* 0x008fe400078ec0ff */
[----:B------:R-:W-:-:S03]  /*10b9b0*/  LOP3.LUT R20, R38, 0xffff, RZ, 0xc0, !PT ;  /* 0x0000ffff26147812 */ /* 0x000fc600078ec0ff */
[----:B------:R-:W-:Y:S01]  /*10b9c0*/  STL [R1+0x49c], R18 ;  /* 0x00049c1201007387 */ /* 0x000fe20000100800 */
[----:B------:R-:W-:-:S03]  /*10b9d0*/  LOP3.LUT R19, R40, 0xffff, RZ, 0xc0, !PT ;  /* 0x0000ffff28137812 */ /* 0x000fc600078ec0ff */
[----:B------:R-:W-:Y:S04]  /*10b9e0*/  STL [R1+0x1a4], R20 ;  /* 0x0001a41401007387 */ /* 0x000fe80000100800 */
[----:B------:R-:W2:Y:S04]  /*10b9f0*/  LDL.LU R16, [R1+0x428] ;  /* 0x0004280001107983 */ /* 0x000ea80000300800 */
[----:B------:R-:W3:Y:S04]  /*10ba00*/  LDL.LU R14, [R1+0x308] ;  /* 0x00030800010e7983 */ /* 0x000ee80000300800 */
[----:B------:R-:W-:Y:S04]  /*10ba10*/  STL [R1+0x40c], R19 ;  /* 0x00040c1301007387 */ /* 0x000fe80000100800 */
[----:B------:R-:W3:Y:S04]  /*10ba20*/  LDL.LU R15, [R1+0x300] ;  /* 0x00030000010f7983 */ /* 0x000ee80000300800 */
[----:B------:R-:W3:Y:S01]  /*10ba30*/  LDL.LU R38, [R1+0x1d0] ;  /* 0x0001d00001267983 */ /* 0x000ee20000300800 */
[----:B------:R-:W-:-:S03]  /*10ba40*/  LOP3.LUT R4, R37, 0xffff, RZ, 0xc0, !PT ;  /* 0x0000ffff25047812 */ /* 0x000fc600078ec0ff */
        /* <DEDUP_REMOVED lines=36> */
[----:B--2---:R-:W-:Y:S02]  /*10bc90*/  LOP3.LUT R7, R16, 0xffff, RZ, 0xc0, !PT ;  /* 0x0000ffff10077812 */ /* 0x004fe400078ec0ff */
[----:B---3--:R-:W-:-:S03]  /*10bca0*/  LOP3.LUT R19, R14, 0xffff, RZ, 0xc0, !PT ;  /* 0x0000ffff0e137812 */ /* 0x008fc600078ec0ff */
[----:B------:R-:W-:Y:S04]  /*10bcb0*/  STL [R1+0x4c8], R7 ;  /* 0x0004c80701007387 */ /* 0x000fe80000100800 */
[----:B------:R-:W-:Y:S01]  /*10bcc0*/  STL [R1+0x4c4], R19 ;  /* 0x0004c41301007387 */ /* 0x000fe20000100800 */
[----:B------:R-:W-:Y:S02]  /*10bcd0*/  LOP3.LUT R18, R15, 0xffff, RZ, 0xc0, !PT ;  /* 0x0000ffff0f127812 */ /* 0x000fe400078ec0ff */
[----:B------:R-:W-:Y:S02]  /*10bce0*/  LOP3.LUT R21, R38, 0xffff, RZ, 0xc0, !PT ;  /* 0x0000ffff26157812 */ /* 0x000fe400078ec0ff */
[----:B------:R-:W-:-:S03]  /*10bcf0*/  LOP3.LUT R20, R40, 0xffff, RZ, 0xc0, !PT ;  /* 0x0000ffff28147812 */ /* 0x000fc600078ec0ff */
[----:B------:R-:W-:Y:S04]  /*10bd00*/  STL [R1+0x64], R21 ;  /* 0x0000641501007387 */ /* 0x000fe80000100800 */
[----:B------:R-:W2:Y:S04]  /*10bd10*/  LDL.LU R16, [R1+0x444] ;  /* 0x0004440001107983 */ /* 0x000ea80000300800 */
[----:B------:R-:W-:Y:S04]  /*10bd20*/  STL [R1+0x4d8], R18 ;  /* 0x0004d81201007387 */ /* 0x000fe80000100800 */
[----:B------:R-:W-:Y:S04]  /*10bd30*/  STL [R1+0x430], R20 ;  /* 0x0004301401007387 */ /* 0x000fe80000100800 */
[----:B------:R-:W3:Y:S01]  /*10bd40*/  LDL.LU R14, [R1+0x328] ;  /* 0x00032800010e7983 */ /* 0x000ee20000300800 */
[----:B------:R-:W-:-:S03]  /*10bd50*/  LOP3.LUT R4, R37, 0xffff, RZ, 0xc0, !PT ;  /* 0x0000ffff25047812 */ /* 0x000fc600078ec0ff */
[----:B------:R-:W3:Y:S04]  /*10bd60*/  LDL.LU R15, [R1+0x320] ;  /* 0x00032000010f7983 */ /* 0x000ee80000300800 */
[----:B------:R-:W3:Y:S01]  /*10bd70*/  LDL.LU R38, [R1+0x1f4] ;  /* 0x0001f40001267983 */ /* 0x000ee20000300800 */
[----:B------:R-:W-:-:S03]  /*10bd80*/  LOP3.LUT R5, R56, 0xffff, RZ, 0xc0, !PT ;  /* 0x0000ffff38057812 */ /* 0x000fc600078ec0ff */
[----:B------:R-:W3:Y:S04]  /*10bd90*/  LDL.LU R40, [R1+0x1e8] ;  /* 0x0001e80001287983 */ /* 0x000ee80000300800 */
[----:B------:R0:W-:Y:S04]  /*10bda0*/  STL [R1+0x60], R2 ;  /* 0x0000600201007387 */ /* 0x0001e80000100800 */
[----:B------:R1:W-:Y:S04]  /*10bdb0*/  STL [R1+0x704], R3 ;  /* 0x0007040301007387 */ /* 0x0003e80000100800 */
[----:B------:R1:W-:Y:S04]  /*10bdc0*/  STL [R1+0x428], R4 ;  /* 0x0004280401007387 */ /* 0x0003e80000100800 */
[----:B------:R-:W3:Y:S04]  /*10bdd0*/  LDL.LU R37, [R1+0x98] ;  /* 0x0000980001257983 */ /* 0x000ee80000300800 */
[----:B------:R1:W-:Y:S04]  /*10bde0*/  STL [R1+0x4f4], R5 ;  /* 0x0004f40501007387 */ /* 0x0003e80000100800 */
        /* <DEDUP_REMOVED lines=16> */
[----:B------:R-:W-:Y:S01]  /*10bef0*/  STL [R1+0xb20], R3 ;  /* 0x000b200301007387 */ /* 0x000fe20000100800 */
[----:B------:R-:W-:Y:S02]  /*10bf00*/  LOP3.LUT R8, R43, 0xffff, RZ, 0xc0, !PT ;  /* 0x0000ffff2b087812 */ /* 0x000fe400078ec0ff */
[----:B------:R-:W-:Y:S01]  /*10bf10*/  LOP3.LUT R9, R47, 0xffff, RZ, 0xc0, !PT ;  /* 0x0000ffff2f097812 */ /* 0x000fe200078ec0ff */
[----:B------:R0:W-:Y:S04]  /*10bf20*/  STL [R1+0xb1c], R2 ;  /* 0x000b1c0201007387 */ /* 0x0001e80000100800 */
[----:B------:R-:W4:Y:S04]  /*10bf30*/  LDL.LU R17, [R1+0x50c] ;  /* 0x00050c0001117983 */ /* 0x000f280000300800 */
[----:B------:R-:W-:Y:S04]  /*10bf40*/  STL [R1+0x4ec], R7 ;  /* 0x0004ec0701007387 */ /* 0x000fe80000100800 */
[----:B------:R-:W4:Y:S01]  /*10bf50*/  LDL.LU R43, [R1+0x510] ;  /* 0x00051000012b7983 */ /* 0x000f220000300800 */
[----:B0-----:R-:W-:-:S03]  /*10bf60*/  LOP3.LUT R2, R39, 0xffff, RZ, 0xc0, !PT ;  /* 0x0000ffff27027812 */ /* 0x001fc600078ec0ff */
[----:B------:R-:W-:Y:S04]  /*10bf70*/  STL [R1+0x4f8], R8 ;  /* 0x0004f80801007387 */ /* 0x000fe80000100800 */
[----:B------:R-:W4:Y:S04]  /*10bf80*/  LDL.LU R47, [R1+0x468] ;  /* 0x00046800012f7983 */ /* 0x000f280000300800 */
[----:B------:R-:W-:Y:S01]  /*10bf90*/  STL [R1+0x528], R9 ;  /* 0x0005280901007387 */ /* 0x000fe20000100800 */
[----:B------:R-:W-:Y:S02]  /*10bfa0*/  LOP3.LUT R5, R41, 0xffff, RZ, 0xc0, !PT ;  /* 0x0000ffff29057812 */ /* 0x000fe400078ec0ff */
[----:B--2---:R-:W-:-:S05]  /*10bfb0*/  LOP3.LUT R6, R16, 0xffff, RZ, 0xc0, !PT ;  /* 0x0000ffff10067812 */ /* 0x004fca00078ec0ff */
[----:B------:R-:W-:Y:S01]  /*10bfc0*/  STL [R1+0x1d0], R6 ;  /* 0x0001d00601007387 */ /* 0x000fe20000100800 */
[----:B---3--:R-:W-:Y:S02]  /*10bfd0*/  LOP3.LUT R20, R14, 0xffff, RZ, 0xc0, !PT ;  /* 0x0000ffff0e147812 */ /* 0x008fe400078ec0ff */
[----:B------:R-:W-:-:S03]  /*10bfe0*/  LOP3.LUT R19, R15, 0xffff, RZ, 0xc0, !PT ;  /* 0x0000ffff0f137812 */ /* 0x000fc600078ec0ff */
[----:B------:R-:W-:Y:S01]  /*10bff0*/  STL [R1+0x44c], R20 ;  /* 0x00044c1401007387 */ /* 0x000fe20000100800 */
[----:B------:R-:W-:Y:S02]  /*10c000*/  LOP3.LUT R16, R38, 0xffff, RZ, 0xc0, !PT ;  /* 0x0000ffff26107812 */ /* 0x000fe400078ec0ff */
[----:B------:R-:W-:Y:S01]  /*10c010*/  LOP3.LUT R21, R40, 0xffff, RZ, 0xc0, !PT ;  /* 0x0000ffff28157812 */ /* 0x000fe200078ec0ff */
[----:B------:R-:W-:Y:S04]  /*10c020*/  STL [R1+0x444], R19 ;  /* 0x0004441301007387 */ /* 0x000fe80000100800 */
[----:B------:R-:W-:Y:S04]  /*10c030*/  STL [R1+0x80], R21 ;  /* 0x0000801501007387 */ /* 0x000fe80000100800 */
[----:B------:R0:W-:Y:S04]  /*10c040*/  STL [R1+0x84], R2 ;  /* 0x0000840201007387 */ /* 0x0001e80000100800 */
[----:B------:R-:W-:Y:S01]  /*10c050*/  STL [R1+0x514], R16 ;  /* 0x0005141001007387 */ /* 0x000fe20000100800 */
[----:B------:R-:W-:-:S03]  /*10c060*/  LOP3.LUT R3, R37, 0xffff, RZ, 0xc0, !PT ;  /* 0x0000ffff25037812 */ /* 0x000fc600078ec0ff */
[----:B------:R-:W2:Y:S04]  /*10c070*/  LDL.LU R18, [R1+0x45c] ;  /* 0x00045c0001127983 */ /* 0x000ea80000300800 */
[----:B------:R-:W3:Y:S01]  /*10c080*/  LDL.LU R14, [R1+0x340] ;  /* 0x00034000010e7983 */ /* 0x000ee20000300800 */
[----:B------:R-:W-:-:S03]  /*10c090*/  LOP3.LUT R4, R56, 0xffff, RZ, 0xc0, !PT ;  /* 0x0000ffff38047812 */ /* 0x000fc600078ec0ff */
[----:B------:R1:W-:Y:S04]  /*10c0a0*/  STL [R1+0x98], R3 ;  /* 0x0000980301007387 */ /* 0x0003e80000100800 */
[----:B------:R-:W3:Y:S04]  /*10c0b0*/  LDL.LU R15, [R1+0x338] ;  /* 0x00033800010f7983 */ /* 0x000ee80000300800 */
[----:B------:R-:W3:Y:S04]  /*10c0c0*/  LDL.LU R38, [R1+0x214] ;  /* 0x0002140001267983 */ /* 0x000ee80000300800 */
[----:B------:R-:W3:Y:S04]  /*10c0d0*/  LDL.LU R40, [R1+0x20c] ;  /* 0x00020c0001287983 */ /* 0x000ee80000300800 */
        /* <DEDUP_REMOVED lines=12> */
[----:B------:R-:W-:Y:S02]  /*10c1a0*/  PRMT R9, R9, 0x3340, R16 ;  /* 0x0000334009097816 */ /* 0x000fe40000000010 */
[----:B------:R-:W-:Y:S01]  /*10c1b0*/  PRMT R6, R7, 0x5410, R3 ;  /* 0x0000541007067816 */ /* 0x000fe20000000003 */
[----:B------:R0:W-:Y:S01]  /*10c1c0*/  STL [R1+0xb18], R2 ;  /* 0x000b180201007387 */ /* 0x0001e20000100800 */
[----:B------:R-:W-:-:S03]  /*10c1d0*/  PRMT R3, R8, 0x5410, R4 ;  /* 0x0000541008037816 */ /* 0x000fc60000000004 */
[----:B------:R1:W-:Y:S01]  /*10c1e0*/  STL [R1+0xb14], R6 ;  /* 0x000b140601007387 */ /* 0x0003e20000100800 */
[----:B----4-:R-:W-:Y:S02]  /*10c1f0*/  LOP3.LUT R7, R43, 0xffff, RZ, 0xc0, !PT ;  /* 0x0000ffff2b077812 */ /* 0x010fe400078ec0ff */
[----:B0-----:R-:W-:Y:S01]  /*10c200*/  PRMT R2, R9, 0x5410, R5 ;  /* 0x0000541009027816 */ /* 0x001fe20000000005 */
[----:B------:R-:W-:Y:S01]  /*10c210*/  STL [R1+0xb10], R3 ;  /* 0x000b100301007387 */ /* 0x000fe20000100800 */
[----:B-1----:R-:W-:-:S03]  /*10c220*/  LOP3.LUT R6, R17, 0xffff, RZ, 0xc0, !PT ;  /* 0x0000ffff11067812 */ /* 0x002fc600078ec0ff */
[----:B------:R0:W-:Y:S01]  /*10c230*/  STL [R1+0xb0c], R2 ;  /* 0x000b0c0201007387 */ /* 0x0001e20000100800 */
[----:B------:R-:W-:-:S03]  /*10c240*/  LOP3.LUT R8, R47, 0xffff, RZ, 0xc0, !PT ;  /* 0x0000ffff2f087812 */ /* 0x000fc600078ec0ff */
[----:B------:R-:W4:Y:S04]  /*10c250*/  LDL.LU R16, [R1+0x548] ;  /* 0x0005480001107983 */ /* 0x000f280000300800 */
[----:B------:R-:W-:Y:S04]  /*10c260*/  STL [R1+0x50c], R6 ;  /* 0x00050c0601007387 */ /* 0x000fe80000100800 */
[----:B------:R-:W4:Y:S04]  /*10c270*/  LDL.LU R17, [R1+0x538] ;  /* 0x0005380001117983 */ /* 0x000f280000300800 */
[----:B------:R-:W-:Y:S04]  /*10c280*/  STL [R1+0x510], R7 ;  /* 0x0005100701007387 */ /* 0x000fe80000100800 */
[----:B------:R-:W4:Y:S04]  /*10c290*/  LDL.LU R43, [R1+0x480] ;  /* 0x00048000012b7983 */ /* 0x000f280000300800 */
[----:B------:R-:W-:Y:S04]  /*10c2a0*/  STL [R1+0x468], R8 ;  /* 0x0004680801007387 */ /* 0x000fe80000100800 */
[----:B------:R-:W4:Y:S01]  /*10c2b0*/  LDL.LU R47, [R1+0x478] ;  /* 0x00047800012f7983 */ /* 0x000f220000300800 */
[----:B------:R-:W-:-:S02]  /*10c2c0*/  LOP3.LUT R4, R46, 0xffff, RZ, 0xc0, !PT ;  /* 0x0000ffff2e047812 */ /* 0x000fc400078ec0ff */
[----:B------:R-:W-:Y:S02]  /*10c2d0*/  LOP3.LUT R5, R42, 0xffff, RZ, 0xc0, !PT ;  /* 0x0000ffff2a057812 */ /* 0x000fe400078ec0ff */
[----:B--2---:R-:W-:Y:S02]  /*10c2e0*/  LOP3.LUT R9, R18, 0xffff, RZ, 0xc0, !PT ;  /* 0x0000ffff12097812 */ /* 0x004fe400078ec0ff */
[----:B---3--:R-:W-:-:S03]  /*10c2f0*/  LOP3.LUT R21, R14, 0xffff, RZ, 0xc0, !PT ;  /* 0x0000ffff0e157812 */ /* 0x008fc600078ec0ff */
[----:B------:R-:W-:Y:S01]  /*10c300*/  STL [R1+0x57c], R9 ;  /* 0x00057c0901007387 */ /* 0x000fe20000100800 */
[----:B------:R-:W-:-:S03]  /*10c310*/  LOP3.LUT R20, R15, 0xffff, RZ, 0xc0, !PT ;  /* 0x0000ffff0f147812 */ /* 0x000fc600078ec0ff */
[----:B------:R-:W-:Y:S01]  /*10c320*/  STL [R1+0x45c], R21 ;  /* 0x00045c1501007387 */ /* 0x000fe20000100800 */
[----:B------:R-:W-:-:S03]  /*10c330*/  LOP3.LUT R19, R38, 0xffff, RZ, 0xc0, !PT ;  /* 0x0000ffff26137812 */ /* 0x000fc600078ec0ff */
[----:B------:R-:W-:Y:S01]  /*10c340*/  STL [R1+0x340], R20 ;  /* 0x0003401401007387 */ /* 0x000fe20000100800 */
[----:B------:R-:W-:-:S03]  /*10c350*/  LOP3.LUT R18, R40, 0xffff, RZ, 0xc0, !PT ;  /* 0x0000ffff28127812 */ /* 0x000fc600078ec0ff */
[----:B------:R-:W-:Y:S04]  /*10c360*/  STL [R1+0x214], R19 ;  /* 0x0002141301007387 */ /* 0x000fe80000100800 */
[----:B------:R-:W2:Y:S01]  /*10c370*/  LDL.LU R14, [R1+0x35c] ;  /* 0x00035c00010e7983 */ /* 0x000ea20000300800 */
[----:B0-----:R-:W-:-:S05]  /*10c380*/  LOP3.LUT R2, R37, 0xffff, RZ, 0xc0, !PT ;  /* 0x0000ffff25027812 */ /* 0x001fca00078ec0ff */
[----:B------:R0:W-:Y:S01]  /*10c390*/  STL [R1+0x1f4], R2 ;  /* 0x0001f40201007387 */ /* 0x0001e20000100800 */
[----:B------:R-:W-:-:S03]  /*10c3a0*/  LOP3.LUT R3, R56, 0xffff, RZ, 0xc0, !PT ;  /* 0x0000ffff38037812 */ /* 0x000fc600078ec0ff */
[----:B------:R-:W-:Y:S04]  /*10c3b0*/  STL [R1+0x570], R18 ;  /* 0x0005701201007387 */ /* 0x000fe80000100800 */
[----:B------:R-:W3:Y:S04]  /*10c3c0*/  LDL.LU R15, [R1+0x358] ;  /* 0x00035800010f7983 */ /* 0x000ee80000300800 */
[----:B------:R1:W-:Y:S04]  /*10c3d0*/  STL [R1+0x550], R3 ;  /* 0x0005500301007387 */ /* 0x0003e80000100800 */
[----:B------:R-:W3:Y:S04]  /*10c3e0*/  LDL.LU R38, [R1+0x230] ;  /* 0x0002300001267983 */ /* 0x000ee80000300800 */
[----:B------:R-:W3:Y:S04]  /*10c3f0*/  LDL.LU R40, [R1+0x220] ;  /* 0x0002200001287983 */ /* 0x000ee80000300800 */
        /* <DEDUP_REMOVED lines=22> */
[----:B------:R-:W-:Y:S02]  /*10c560*/  LOP3.LUT R8, R43, 0xffff, RZ, 0xc0, !PT ;  /* 0x0000ffff2b087812 */ /* 0x000fe400078ec0ff */
[----:B------:R-:W-:Y:S01]  /*10c570*/  LOP3.LUT R9, R47, 0xffff, RZ, 0xc0, !PT ;  /* 0x0000ffff2f097812 */ /* 0x000fe200078ec0ff */
[----:B------:R-:W-:Y:S04]  /*10c580*/  STL [R1+0xb4], R6 ;  /* 0x0000b40601007387 */ /* 0x000fe80000100800 */
[----:B------:R-:W4:Y:S04]  /*10c590*/  LDL.LU R18, [R1+0x588] ;  /* 0x0005880001127983 */ /* 0x000f280000300800 */
[----:B------:R-:W-:Y:S04]  /*10c5a0*/  STL [R1+0x54c], R7 ;  /* 0x00054c0701007387 */ /* 0x000fe80000100800 */
[----:B------:R-:W4:Y:S04]  /*10c5b0*/  LDL.LU R16, [R1+0x578] ;  /* 0x0005780001107983 */ /* 0x000f280000300800 */
[----:B------:R-:W-:Y:S04]  /*10c5c0*/  STL [R1+0x548], R8 ;  /* 0x0005480801007387 */ /* 0x000fe80000100800 */
[----:B------:R-:W4:Y:S04]  /*10c5d0*/  LDL.LU R17, [R1+0x574] ;  /* 0x0005740001117983 */ /* 0x000f280000300800 */
[----:B------:R-:W-:Y:S01]  /*10c5e0*/  STL [R1+0x5bc], R9 ;  /* 0x0005bc0901007387 */ /* 0x000fe20000100800 */
[----:B------:R-:W-:-:S03]  /*10c5f0*/  LOP3.LUT R4, R50, 0xffff, RZ, 0xc0, !PT ;  /* 0x0000ffff32047812 */ /* 0x000fc600078ec0ff */
[----:B------:R-:W4:Y:S04]  /*10c600*/  LDL.LU R43, [R1+0x490] ;  /* 0x00049000012b7983 */ /* 0x000f280000300800 */
[----:B------:R-:W4:Y:S01]  /*10c610*/  LDL.LU R47, [R1+0x398] ;  /* 0x00039800012f7983 */ /* 0x000f220000300800 */
[----:B------:R-:W-:Y:S02]  /*10c620*/  LOP3.LUT R5, R49, 0xffff, RZ, 0xc0, !PT ;  /* 0x0000ffff31057812 */ /* 0x000fe400078ec0ff */
[----:B--2---:R-:W-:-:S05]  /*10c630*/  LOP3.LUT R22, R14, 0xffff, RZ, 0xc0, !PT ;  /* 0x0000ffff0e167812 */ /* 0x004fca00078ec0ff */
[----:B------:R-:W-:Y:S01]  /*10c640*/  STL [R1+0xb8], R22 ;  /* 0x0000b81601007387 */ /* 0x000fe20000100800 */
[----:B---3--:R-:W-:Y:S02]  /*10c650*/  LOP3.LUT R21, R15, 0xffff, RZ, 0xc0, !PT ;  /* 0x0000ffff0f157812 */ /* 0x008fe400078ec0ff */
[----:B------:R-:W-:-:S03]  /*10c660*/  LOP3.LUT R20, R38, 0xffff, RZ, 0xc0, !PT ;  /* 0x0000ffff26147812 */ /* 0x000fc600078ec0ff */
[----:B------:R-:W-:Y:S01]  /*10c670*/  STL [R1+0x538], R21 ;  /* 0x0005381501007387 */ /* 0x000fe20000100800 */
[----:B------:R-:W-:-:S03]  /*10c680*/  LOP3.LUT R19, R40, 0xffff, RZ, 0xc0, !PT ;  /* 0x0000ffff28137812 */ /* 0x000fc600078ec0ff */
[----:B------:R-:W-:Y:S01]  /*10c690*/  STL [R1+0x480], R20 ;  /* 0x0004801401007387 */ /* 0x000fe20000100800 */
[----:B0-----:R-:W-:Y:S02]  /*10c6a0*/  LOP3.LUT R2, R37, 0xffff, RZ, 0xc0, !PT ;  /* 0x0000ffff25027812 */ /* 0x001fe400078ec0ff */
[----:B------:R-:W-:-:S03]  /*10c6b0*/  LOP3.LUT R3, R56, 0xffff, RZ, 0xc0, !PT ;  /* 0x0000ffff38037812 */ /* 0x000fc600078ec0ff */
[----:B------:R0:W-:Y:S04]  /*10c6c0*/  STL [R1+0x478], R2 ;  /* 0x0004780201007387 */ /* 0x0001e80000100800 */
[----:B------:R-:W-:Y:S04]  /*10c6d0*/  STL [R1+0x5b8], R19 ;  /* 0x0005b81301007387 */ /* 0x000fe80000100800 */
[----:B------:R1:W-:Y:S04]  /*10c6e0*/  STL [R1+0x35c], R3 ;  /* 0x00035c0301007387 */ /* 0x0003e80000100800 */
[----:B------:R2:W-:Y:S04]  /*10c6f0*/  STL [R1+0x598], R4 ;  /* 0x0005980401007387 */ /* 0x0005e80000100800 */
[----:B------:R-:W3:Y:S04]  /*10c700*/  LDL.LU R14, [R1+0x390] ;  /* 0x00039000010e7983 */ /* 0x000ee80000300800 */
[----:B------:R2:W-:Y:S04]  /*10c710*/  STL [R1+0x6f8], R5 ;  /* 0x0006f80501007387 */ /* 0x0005e80000100800 */
[----:B------:R-:W3:Y:S04]  /*10c720*/  LDL.LU R15, [R1+0x388] ;  /* 0x00038800010f7983 */ /* 0x000ee80000300800 */
[----:B------:R-:W3:Y:S04]  /*10c730*/  LDL.LU R38, [R1+0x248] ;  /* 0x0002480001267983 */ /* 0x000ee80000300800 */
[----:B------:R-:W3:Y:S04]  /*10c740*/  LDL.LU R40, [R1+0xf4] ;  /* 0x0000f40001287983 */ /* 0x000ee80000300800 */
[----:B------:R-:W3:Y:S04]  /*10c750*/  LDL.LU R37, [R1+0xec] ;  /* 0x0000ec0001257983 */ /* 0x000ee80000300800 */
[----:B------:R-:W3:Y:S01]  /*10c760*/  LDL.LU R56, [R1+0x100] ;  /* 0x0001000001387983 */ /* 0x000ee20000300800 */
[----:B0-----:R-:W-:-:S02]  /*10c770*/  PRMT R2, R2, 0x3340, R0 ;  /* 0x0000334002027816 */ /* 0x001fc40000000000 */
[----:B------:R-:W-:Y:S02]  /*10c780*/  PRMT R6, R6, 0x3340, R22 ;  /* 0x0000334006067816 */ /* 0x000fe40000000016 */
[----:B-1----:R-:W-:Y:S02]  /*10c790*/  PRMT R3, R3, 0x3340, R0 ;  /* 0x0000334003037816 */ /* 0x002fe40000000000 */
[----:B------:R-:W-:Y:S02]  /*10c7a0*/  PRMT R7, R7, 0x3340, R21 ;  /* 0x0000334007077816 */ /* 0x000fe40000000015 */
[----:B------:R-:W-:Y:S02]  /*10c7b0*/  PRMT R2, R6, 0x5410, R2 ;  /* 0x0000541006027816 */ /* 0x000fe40000000002 */
[----:B--2---:R-:W-:Y:S02]  /*10c7c0*/  PRMT R4, R4, 0x3340, R0 ;  /* 0x0000334004047816 */ /* 0x004fe40000000000 */
[----:B------:R-:W-:-:S02]  /*10c7d0*/  PRMT R8, R8, 0x3340, R20 ;  /* 0x0000334008087816 */ /* 0x000fc40000000014 */
[----:B------:R-:W-:Y:S02]  /*10c7e0*/  PRMT R5, R5, 0x3340, R0 ;  /* 0x0000334005057816 */ /* 0x000fe40000000000 */
[----:B------:R-:W-:Y:S02]  /*10c7f0*/  PRMT R9, R9, 0x3340, R19 ;  /* 0x0000334009097816 */ /* 0x000fe40000000013 */
[----:B------:R-:W-:Y:S01]  /*10c800*/  PRMT R6, R7, 0x5410, R3 ;  /* 0x0000541007067816 */ /* 0x000fe20000000003 */
[----:B------:R0:W-:Y:S01]  /*10c810*/  STL [R1+0xac4], R2 ;  /* 0x000ac40201007387 */ /* 0x0001e20000100800 */
[----:B------:R-:W-:Y:S02]  /*10c820*/  PRMT R3, R8, 0x5410, R4 ;  /* 0x0000541008037816 */ /* 0x000fe40000000004 */
[----:B----4-:R-:W-:Y:S01]  /*10c830*/  LOP3.LUT R20, R18, 0xffff, RZ, 0xc0, !PT ;  /* 0x0000ffff12147812 */ /* 0x010fe200078ec0ff */
[----:B------:R1:W-:Y:S01]  /*10c840*/  STL [R1+0xabc], R6 ;  /* 0x000abc0601007387 */ /* 0x0003e20000100800 */
[----:B------:R-:W-:-:S02]  /*10c850*/  LOP3.LUT R7, R17, 0xffff, RZ, 0xc0, !PT ;  /* 0x0000ffff11077812 */ /* 0x000fc400078ec0ff */
[----:B0-----:R-:W-:Y:S01]  /*10c860*/  PRMT R2, R9, 0x5410, R5 ;  /* 0x0000541009027816 */ /* 0x001fe20000000005 */
[----:B------:R-:W-:Y:S01]  /*10c870*/  STL [R1+0xab8], R3 ;  /* 0x000ab80301007387 */ /* 0x000fe20000100800 */
[----:B-1----:R-:W-:-:S03]  /*10c880*/  LOP3.LUT R6, R16, 0xffff, RZ, 0xc0, !PT ;  /* 0x0000ffff10067812 */ /* 0x002fc600078ec0ff */
[----:B------:R0:W-:Y:S01]  /*10c890*/  STL [R1+0xab4], R2 ;  /* 0x000ab40201007387 */ /* 0x0001e20000100800 */
[----:B------:R-:W-:-:S03]  /*10c8a0*/  LOP3.LUT R8, R43, 0xffff, RZ, 0xc0, !PT ;  /* 0x0000ffff2b087812 */ /* 0x000fc600078ec0ff */
[----:B------:R-:W-:Y:S01]  /*10c8b0*/  STL [R1+0x5d8], R20 ;  /* 0x0005d81401007387 */ /* 0x000fe20000100800 */
[----:B------:R-:W-:-:S03]  /*10c8c0*/  LOP3.LUT R9, R47, 0xffff, RZ, 0xc0, !PT ;  /* 0x0000ffff2f097812 */ /* 0x000fc600078ec0ff */
[----:B------:R-:W-:Y:S04]  /*10c8d0*/  STL [R1+0x358], R6 ;  /* 0x0003580601007387 */ /* 0x000fe80000100800 */
[----:B------:R-:W-:Y:S04]  /*10c8e0*/  STL [R1+0x578], R7 ;  /* 0x0005780701007387 */ /* 0x000fe80000100800 */
[----:B------:R-:W2:Y:S04]  /*10c8f0*/  LDL.LU R19, [R1+0x5b0] ;  /* 0x0005b00001137983 */ /* 0x000ea80000300800 */
[----:B------:R-:W-:Y:S04]  /*10c900*/  STL [R1+0x574], R8 ;  /* 0x0005740801007387 */ /* 0x000fe80000100800 */
[----:B------:R-:W4:Y:S04]  /*10c910*/  LDL.LU R18, [R1+0x5a8] ;  /* 0x0005a80001127983 */ /* 0x000f280000300800 */
[----:B------:R-:W4:Y:S01]  /*10c920*/  LDL.LU R16, [R1+0x5a4] ;  /* 0x0005a40001107983 */ /* 0x000f220000300800 */
[----:B------:R-:W-:-:S03]  /*10c930*/  LOP3.LUT R4, R54, 0xffff, RZ, 0xc0, !PT ;  /* 0x0000ffff36047812 */ /* 0x000fc600078ec0ff */
[----:B------:R-:W-:Y:S04]  /*10c940*/  STL [R1+0x5d4], R9 ;  /* 0x0005d40901007387 */ /* 0x000fe80000100800 */
[----:B------:R-:W4:Y:S04]  /*10c950*/  LDL.LU R17, [R1+0x4b4] ;  /* 0x0004b40001117983 */ /* 0x000f280000300800 */
[----:B------:R-:W4:Y:S01]  /*10c960*/  LDL.LU R43, [R1+0x3b0] ;  /* 0x0003b000012b7983 */ /* 0x000f220000300800 */
[----:B---3--:R-:W-:Y:S02]  /*10c970*/  LOP3.LUT R23, R14, 0xffff, RZ, 0xc0, !PT ;  /* 0x0000ffff0e177812 */ /* 0x008fe400078ec0ff */
[----:B------:R-:W-:-:S03]  /*10c980*/  LOP3.LUT R22, R15, 0xffff, RZ, 0xc0, !PT ;  /* 0x0000ffff0f167812 */ /* 0x000fc600078ec0ff */
[----:B------:R-:W-:Y:S01]  /*10c990*/  STL [R1+0xd4], R23 ;  /* 0x0000d41701007387 */ /* 0x000fe20000100800 */
[----:B------:R-:W-:Y:S02]  /*10c9a0*/  LOP3.LUT R21, R38, 0xffff, RZ, 0xc0, !PT ;  /* 0x0000ffff26157812 */ /* 0x000fe400078ec0ff */
[----:B0-----:R-:W-:Y:S01]  /*10c9b0*/  LOP3.LUT R2, R40, 0xffff, RZ, 0xc0, !PT ;  /* 0x0000ffff28027812 */ /* 0x001fe200078ec0ff */
[----:B------:R-:W-:Y:S01]  /*10c9c0*/  STL [R1+0x490], R22 ;  /* 0x0004901601007387 */ /* 0x000fe20000100800 */
[----:B------:R-:W-:-:S03]  /*10c9d0*/  LOP3.LUT R3, R37, 0xffff, RZ, 0xc0, !PT ;  /* 0x0000ffff25037812 */ /* 0x000fc600078ec0ff */
[----:B------:R0:W-:Y:S01]  /*10c9e0*/  STL [R1+0xcc], R2 ;  /* 0x0000cc0201007387 */ /* 0x0001e20000100800 */
[----:B------:R-:W-:-:S03]  /*10c9f0*/  LOP3.LUT R5, R56, 0xffff, RZ, 0xc0, !PT ;  /* 0x0000ffff38057812 */ /* 0x000fc600078ec0ff */
[----:B------:R-:W-:Y:S04]  /*10ca00*/  STL [R1+0x398], R21 ;  /* 0x0003981501007387 */ /* 0x000fe80000100800 */
[----:B------:R1:W-:Y:S04]  /*10ca10*/  STL [R1+0x390], R3 ;  /* 0x0003900301007387 */ /* 0x0003e80000100800 */
[----:B------:R3:W-:Y:S04]  /*10ca20*/  STL [R1+0x388], R4 ;  /* 0x0003880401007387 */ /* 0x0007e80000100800 */
[----:B------:R-:W4:Y:S04]  /*10ca30*/  LDL.LU R47, [R1+0x3ac] ;  /* 0x0003ac00012f7983 */ /* 0x000f280000300800 */
[----:B------:R3:W-:Y:S04]  /*10ca40*/  STL [R1+0x588], R5 ;  /* 0x0005880501007387 */ /* 0x0007e80000100800 */
[----:B------:R-:W4:Y:S04]  /*10ca50*/  LDL.LU R14, [R1+0x3a0] ;  /* 0x0003a000010e7983 */ /* 0x000f280000300800 */
[----:B------:R-:W4:Y:S04]  /*10ca60*/  LDL.LU R15, [R1+0x270] ;  /* 0x00027000010f7983 */ /* 0x000f280000300800 */
[----:B------:R-:W4:Y:S04]  /*10ca70*/  LDL.LU R38, [R1+0x108] ;  /* 0x0001080001267983 */ /* 0x000f280000300800 */
[----:B------:R-:W4:Y:S04]  /*10ca80*/  LDL.LU R40, [R1] ;  /* 0x0000000001287983 */ /* 0x000f280000300800 */
[----:B------:R-:W4:Y:S04]  /*10ca90*/  LDL.LU R37, [R1+0x11c] ;  /* 0x00011c0001257983 */ /* 0x000f280000300800 */
[----:B------:R-:W4:Y:S01]  /*10caa0*/  LDL.LU R56, [R1+0x114] ;  /* 0x0001140001387983 */ /* 0x000f220000300800 */
[----:B0-----:R-:W-:-:S02]  /*10cab0*/  PRMT R2, R2, 0x3340, R0 ;  /* 0x0000334002027816 */ /* 0x001fc40000000000 */
[----:B------:R-:W-:Y:S02]  /*10cac0*/  PRMT R6, R6, 0x3340, R23 ;  /* 0x0000334006067816 */ /* 0x000fe40000000017 */
[----:B-1----:R-:W-:Y:S02]  /*10cad0*/  PRMT R3, R3, 0x3340, R0 ;  /* 0x0000334003037816 */ /* 0x002fe40000000000 */
[----:B------:R-:W-:Y:S02]  /*10cae0*/  PRMT R7, R7, 0x3340, R22 ;  /* 0x0000334007077816 */ /* 0x000fe40000000016 */
[----:B------:R-:W-:Y:S02]  /*10caf0*/  PRMT R2, R6, 0x5410, R2 ;  /* 0x0000541006027816 */ /* 0x000fe40000000002 */
[----:B---3--:R-:W-:Y:S02]  /*10cb00*/  PRMT R4, R4, 0x3340, R0 ;  /* 0x0000334004047816 */ /* 0x008fe40000000000 */
[----:B------:R-:W-:-:S02]  /*10cb10*/  PRMT R8, R8, 0x3340, R21 ;  /* 0x0000334008087816 */ /* 0x000fc40000000015 */
[----:B------:R-:W-:Y:S02]  /*10cb20*/  PRMT R5, R5, 0x3340, R0 ;  /* 0x0000334005057816 */ /* 0x000fe40000000000 */
[----:B------:R-:W-:Y:S02]  /*10cb30*/  PRMT R9, R20, 0x3340, R9 ;  /* 0x0000334014097816 */ /* 0x000fe40000000009 */
[----:B------:R-:W-:Y:S01]  /*10cb40*/  PRMT R6, R7, 0x5410, R3 ;  /* 0x0000541007067816 */ /* 0x000fe20000000003 */
[----:B------:R0:W-:Y:S01]  /*10cb50*/  STL [R1+0xa7c], R2 ;  /* 0x000a7c0201007387 */ /* 0x0001e20000100800 */
[----:B------:R-:W-:Y:S02]  /*10cb60*/  PRMT R3, R8, 0x5410, R4 ;  /* 0x0000541008037816 */ /* 0x000fe40000000004 */
[----:B--2---:R-:W-:Y:S01]  /*10cb70*/  LOP3.LUT R8, R19, 0xffff, RZ, 0xc0, !PT ;  /* 0x0000ffff13087812 */ /* 0x004fe200078ec0ff */
[----:B------:R1:W-:Y:S01]  /*10cb80*/  STL [R1+0xa78], R6 ;  /* 0x000a780601007387 */ /* 0x0003e20000100800 */
[----:B0-----:R-:W-:-:S03]  /*10cb90*/  PRMT R2, R9, 0x5410, R5 ;  /* 0x0000541009027816 */ /* 0x001fc60000000005 */
[----:B------:R-:W-:Y:S01]  /*10cba0*/  STL [R1+0xa74], R3 ;  /* 0x000a740301007387 */ /* 0x000fe20000100800 */
[----:B----4-:R-:W-:Y:S02]  /*10cbb0*/  LOP3.LUT R9, R18, 0xffff, RZ, 0xc0, !PT ;  /* 0x0000ffff12097812 */ /* 0x010fe400078ec0ff */
[----:B-1----:R-:W-:Y:S01]  /*10cbc0*/  LOP3.LUT R6, R16, 0xffff, RZ, 0xc0, !PT ;  /* 0x0000ffff10067812 */ /* 0x002fe200078ec0ff */
[----:B------:R0:W-:Y:S01]  /*10cbd0*/  STL [R1+0xa28], R2 ;  /* 0x000a280201007387 */ /* 0x0001e20000100800 */
[----:B------:R-:W-:Y:S02]  /*10cbe0*/  LOP3.LUT R7, R17, 0xffff, RZ, 0xc0, !PT ;  /* 0x0000ffff11077812 */ /* 0x000fe400078ec0ff */
[----:B------:R-:W-:Y:S01]  /*10cbf0*/  LOP3.LUT R21, R43, 0xffff, RZ, 0xc0, !PT ;  /* 0x0000ffff2b157812 */ /* 0x000fe200078ec0ff */
[----:B------:R-:W-:Y:S04]  /*10cc00*/  STL [R1+0x5f4], R8 ;  /* 0x0005f40801007387 */ /* 0x000fe80000100800 */
[----:B------:R-:W-:Y:S04]  /*10cc10*/  STL [R1+0xf4], R6 ;  /* 0x0000f40601007387 */ /* 0x000fe80000100800 */
[----:B------:R-:W-:Y:S04]  /*10cc20*/  STL [R1+0x5f0], R9 ;  /* 0x0005f00901007387 */ /* 0x000fe80000100800 */
[----:B------:R-:W-:Y:S04]  /*10cc30*/  STL [R1+0x4b4], R7 ;  /* 0x0004b40701007387 */ /* 0x000fe80000100800 */
[----:B------:R-:W2:Y:S04]  /*10cc40*/  LDL.LU R19, [R1+0x5c8] ;  /* 0x0005c80001137983 */ /* 0x000ea80000300800 */
[----:B------:R-:W3:Y:S04]  /*10cc50*/  LDL.LU R18, [R1+0x5c4] ;  /* 0x0005c40001127983 */ /* 0x000ee80000300800 */
[----:B------:R-:W-:Y:S04]  /*10cc60*/  STL [R1+0x5ec], R21 ;  /* 0x0005ec1501007387 */ /* 0x000fe80000100800 */
[----:B------:R-:W4:Y:S04]  /*10cc70*/  LDL.LU R16, [R1+0x4d4] ;  /* 0x0004d40001107983 */ /* 0x000f280000300800 */
[----:B------:R-:W4:Y:S04]  /*10cc80*/  LDL.LU R17, [R1+0x4c0] ;  /* 0x0004c00001117983 */ /* 0x000f280000300800 */
[----:B------:R-:W4:Y:S01]  /*10cc90*/  LDL.LU R43, [R1+0x3d0] ;  /* 0x0003d000012b7983 */ /* 0x000f220000300800 */
[----:B------:R-:W-:-:S02]  /*10cca0*/  LOP3.LUT R20, R47, 0xffff, RZ, 0xc0, !PT ;  /* 0x0000ffff2f147812 */ /* 0x000fc400078ec0ff */
[----:B------:R-:W-:-:S03]  /*10ccb0*/  LOP3.LUT R23, R14, 0xffff, RZ, 0xc0, !PT ;  /* 0x0000ffff0e177812 */ /* 0x000fc600078ec0ff */
[----:B------:R-:W-:Y:S01]  /*10ccc0*/  STL [R1+0x5b0], R20 ;  /* 0x0005b01401007387 */ /* 0x000fe20000100800 */
[----:B------:R-:W-:-:S03]  /*10ccd0*/  LOP3.LUT R22, R15, 0xffff, RZ, 0xc0, !PT ;  /* 0x0000ffff0f167812 */ /* 0x000fc600078ec0ff */
[----:B------:R-:W-:Y:S01]  /*10cce0*/  STL [R1+0xec], R23 ;  /* 0x0000ec1701007387 */ /* 0x000fe20000100800 */
[----:B0-----:R-:W-:-:S03]  /*10ccf0*/  LOP3.LUT R2, R38, 0xffff, RZ, 0xc0, !PT ;  /* 0x0000ffff26027812 */ /* 0x001fc600078ec0ff */
[----:B------:R-:W-:Y:S01]  /*10cd00*/  STL [R1+0x3a0], R22 ;  /* 0x0003a01601007387 */ /* 0x000fe20000100800 */
[----:B------:R-:W-:-:S03]  /*10cd10*/  LOP3.LUT R3, R40, 0xffff, RZ, 0xc0, !PT ;  /* 0x0000ffff28037812 */ /* 0x000fc600078ec0ff */
[----:B------:R0:W-:Y:S01]  /*10cd20*/  STL [R1+0x100], R2 ;  /* 0x0001000201007387 */ /* 0x0001e20000100800 */
[----:B------:R-:W-:-:S03]  /*10cd30*/  LOP3.LUT R4, R37, 0xffff, RZ, 0xc0, !PT ;  /* 0x0000ffff25047812 */ /* 0x000fc600078ec0ff */
[----:B------:R1:W-:Y:S01]  /*10cd40*/  STL [R1+0x5a4], R3 ;  /* 0x0005a40301007387 */ /* 0x0003e20000100800 */
[----:B------:R-:W-:-:S03]  /*10cd50*/  LOP3.LUT R5, R56, 0xffff, RZ, 0xc0, !PT ;  /* 0x0000ffff38057812 */ /* 0x000fc600078ec0ff */
        /* <DEDUP_REMOVED lines=8> */
[----:B------:R-:W4:Y:S01]  /*10cde0*/  LDL.LU R56, [R1+0x13c] ;  /* 0x00013c0001387983 */ /* 0x000f220000300800 */
        /* <DEDUP_REMOVED lines=16> */
[----:B---3--:R-:W-:Y:S02]  /*10cef0*/  LOP3.LUT R9, R18, 0xffff, RZ, 0xc0, !PT ;  /* 0x0000ffff12097812 */ /* 0x008fe400078ec0ff */
[----:B----4-:R-:W-:Y:S01]  /*10cf00*/  LOP3.LUT R6, R16, 0xffff, RZ, 0xc0, !PT ;  /* 0x0000ffff10067812 */ /* 0x010fe200078ec0ff */
[----:B------:R0:W-:Y:S01]  /*10cf10*/  STL [R1+0x954], R2 ;  /* 0x0009540201007387 */ /* 0x0001e20000100800 */
[----:B------:R-:W-:-:S03]  /*10cf20*/  LOP3.LUT R7, R17, 0xffff, RZ, 0xc0, !PT ;  /* 0x0000ffff11077812 */ /* 0x000fc600078ec0ff */
[----:B------:R-:W-:Y:S01]  /*10cf30*/  STL [R1+0x61c], R8 ;  /* 0x00061c0801007387 */ /* 0x000fe20000100800 */
[----:B------:R-:W-:-:S03]  /*10cf40*/  LOP3.LUT R21, R43, 0xffff, RZ, 0xc0, !PT ;  /* 0x0000ffff2b157812 */ /* 0x000fc600078ec0ff */
        /* <DEDUP_REMOVED lines=15> */
[----:B------:R-:W4:Y:S01]  /*10d040*/  LDL.LU R47, [R1+0x3e4] ;  /* 0x0003e400012f7983 */ /* 0x000f220000300800 */
[----:B------:R-:W-:-:S03]  /*10d050*/  LOP3.LUT R3, R40, 0xffff, RZ, 0xc0, !PT ;  /* 0x0000ffff28037812 */ /* 0x000fc600078ec0ff */
[----:B------:R-:W-:Y:S01]  /*10d060*/  STL [R1+0x3b0], R22 ;  /* 0x0003b01601007387 */ /* 0x000fe20000100800 */
[----:B------:R-:W-:-:S03]  /*10d070*/  LOP3.LUT R4, R37, 0xffff, RZ, 0xc0, !PT ;  /* 0x0000ffff25047812 */ /* 0x000fc600078ec0ff */
[----:B------:R0:W-:Y:S01]  /*10d080*/  STL [R1+0x3ac], R2 ;  /* 0x0003ac0201007387 */ /* 0x0001e20000100800 */
[----:B------:R-:W-:-:S03]  /*10d090*/  LOP3.LUT R5, R56, 0xffff, RZ, 0xc0, !PT ;  /* 0x0000ffff38057812 */ /* 0x000fc600078ec0ff */
[----:B------:R1:W-:Y:S04]  /*10d0a0*/  STL [R1+0x6f4], R3 ;  /* 0x0006f40301007387 */ /* 0x0003e80000100800 */
[----:B------:R1:W-:Y:S04]  /*10d0b0*/  STL [R1+0x5c8], R4 ;  /* 0x0005c80401007387 */ /* 0x0003e80000100800 */
        /* <DEDUP_REMOVED lines=33> */
[----:B------:R-:W-:Y:S04]  /*10d2d0*/  STL [R1+0x4e8], R22 ;  /* 0x0004e81601007387 */ /* 0x000fe80000100800 */
[----:B------:R-:W3:Y:S04]  /*10d2e0*/  LDL.LU R19, [R1+0x5dc] ;  /* 0x0005dc0001137983 */ /* 0x000ee80000300800 */
[----:B------:R-:W4:Y:S01]  /*10d2f0*/  LDL.LU R18, [R1+0x4fc] ;  /* 0x0004fc0001127983 */ /* 0x000f220000300800 */
[----:B------:R-:W-:-:S05]  /*10d300*/  LOP3.LUT R20, R47, 0xffff, RZ, 0xc0, !PT ;  /* 0x0000ffff2f147812 */ /* 0x000fca00078ec0ff */
[----:B------:R-:W-:Y:S04]  /*10d310*/  STL [R1+0x62c], R20 ;  /* 0x00062c1401007387 */ /* 0x000fe80000100800 */
[----:B------:R-:W4:Y:S04]  /*10d320*/  LDL.LU R16, [R1+0x4f0] ;  /* 0x0004f00001107983 */ /* 0x000f280000300800 */
[----:B------:R-:W4:Y:S01]  /*10d330*/  LDL.LU R17, [R1+0x3f8] ;  /* 0x0003f80001117983 */ /* 0x000f220000300800 */
[----:B------:R-:W-:Y:S02]  /*10d340*/  LOP3.LUT R24, R14, 0xffff, RZ, 0xc0, !PT ;  /* 0x0000ffff0e187812 */ /* 0x000fe400078ec0ff */
[----:B------:R-:W-:-:S02]  /*10d350*/  LOP3.LUT R23, R15, 0xffff, RZ, 0xc0, !PT ;  /* 0x0000ffff0f177812 */ /* 0x000fc400078ec0ff */
[----:B0-----:R-:W-:Y:S01]  /*10d360*/  LOP3.LUT R2, R38, 0xffff, RZ, 0xc0, !PT ;  /* 0x0000ffff26027812 */ /* 0x001fe200078ec0ff */
[----:B------:R-:W-:Y:S01]  /*10d370*/  STL [R1+0x108], R24 ;  /* 0x0001081801007387 */ /* 0x000fe20000100800 */
[----:B------:R-:W-:-:S03]  /*10d380*/  LOP3.LUT R56, R56, 0xffff, RZ, 0xc0, !PT ;  /* 0x0000ffff38387812 */ /* 0x000fc600078ec0ff */
[----:B------:R0:W-:Y:S01]  /*10d390*/  STL [R1+0x3e4], R2 ;  /* 0x0003e40201007387 */ /* 0x0001e20000100800 */
[----:B------:R-:W-:-:S03]  /*10d3a0*/  LOP3.LUT R4, R40, 0xffff, RZ, 0xc0, !PT ;  /* 0x0000ffff28047812 */ /* 0x000fc600078ec0ff */
[----:B------:R-:W-:Y:S01]  /*10d3b0*/  STL [R1+0x3e8], R23 ;  /* 0x0003e81701007387 */ /* 0x000fe20000100800 */
[----:B------:R-:W-:-:S03]  /*10d3c0*/  LOP3.LUT R5, R37, 0xffff, RZ, 0xc0, !PT ;  /* 0x0000ffff25057812 */ /* 0x000fc600078ec0ff */
[----:B------:R1:W-:Y:S04]  /*10d3d0*/  STL [R1+0x5cc], R4 ;  /* 0x0005cc0401007387 */ /* 0x0003e80000100800 */
[----:B------:R-:W4:Y:S04]  /*10d3e0*/  LDL.LU R43, [R1+0x3f4] ;  /* 0x0003f400012b7983 */ /* 0x000f280000300800 */
[----:B------:R1:W-:Y:S04]  /*10d3f0*/  STL [R1+0x648], R5 ;  /* 0x0006480501007387 */ /* 0x0003e80000100800 */
[----:B------:R-:W-:Y:S04]  /*10d400*/  STL [R1+0x5850], R56 ;  /* 0x0058503801007387 */ /* 0x000fe80000100800 */
        /* <DEDUP_REMOVED lines=8> */
[----:B------:R-:W-:Y:S02]  /*10d490*/  PRMT R3, R56, 0x3340, R0 ;  /* 0x0000334038037816 */ /* 0x000fe40000000000 */
[----:B------:R-:W-:Y:S02]  /*10d4a0*/  PRMT R7, R7, 0x3340, R23 ;  /* 0x0000334007077816 */ /* 0x000fe40000000017 */
[----:B------:R-:W-:Y:S02]  /*10d4b0*/  PRMT R2, R6, 0x5410, R2 ;  /* 0x0000541006027816 */ /* 0x000fe40000000002 */
[----:B-1----:R-:W-:Y:S02]  /*10d4c0*/  PRMT R4, R4, 0x3340, R0 ;  /* 0x0000334004047816 */ /* 0x002fe40000000000 */
        /* <DEDUP_REMOVED lines=8> */
[----:B---3--:R-:W-:-:S02]  /*10d550*/  LOP3.LUT R8, R19, 0xffff, RZ, 0xc0, !PT ;  /* 0x0000ffff13087812 */ /* 0x008fc400078ec0ff */
[----:B0-----:R-:W-:Y:S01]  /*10d560*/  PRMT R2, R9, 0x5410, R5 ;  /* 0x0000541009027816 */ /* 0x001fe20000000005 */
[----:B------:R-:W-:Y:S01]  /*10d570*/  STL [R1+0x8f0], R3 ;  /* 0x0008f00301007387 */ /* 0x000fe20000100800 */
[----:B----4-:R-:W-:-:S03]  /*10d580*/  LOP3.LUT R9, R18, 0xffff, RZ, 0xc0, !PT ;  /* 0x0000ffff12097812 */ /* 0x010fc600078ec0ff */
[----:B------:R0:W-:Y:S04]  /*10d590*/  STL [R1+0x8ec], R2 ;  /* 0x0008ec0201007387 */ /* 0x0001e80000100800 */
[----:B------:R-:W-:Y:S04]  /*10d5a0*/  STL [R1+0x5e0], R7 ;  /* 0x0005e00701007387 */ /* 0x000fe80000100800 */
[----:B------:R-:W-:Y:S01]  /*10d5b0*/  STL [R1+0x5d0], R8 ;  /* 0x0005d00801007387 */ /* 0x000fe20000100800 */
[----:B-1----:R-:W-:Y:S02]  /*10d5c0*/  LOP3.LUT R6, R16, 0xffff, RZ, 0xc0, !PT ;  /* 0x0000ffff10067812 */ /* 0x002fe400078ec0ff */
[----:B------:R-:W-:-:S03]  /*10d5d0*/  LOP3.LUT R23, R17, 0xffff, RZ, 0xc0, !PT ;  /* 0x0000ffff11177812 */ /* 0x000fc600078ec0ff */
[----:B------:R-:W-:Y:S04]  /*10d5e0*/  STL [R1+0x3d0], R6 ;  /* 0x0003d00601007387 */ /* 0x000fe80000100800 */
[----:B------:R-:W2:Y:S04]  /*10d5f0*/  LDL.LU R21, [R1+0x5e8] ;  /* 0x0005e80001157983 */ /* 0x000ea80000300800 */
[----:B------:R-:W-:Y:S04]  /*10d600*/  STL [R1+0x67c], R9 ;  /* 0x00067c0901007387 */ /* 0x000fe80000100800 */
[----:B------:R-:W-:Y:S04]  /*10d610*/  STL [R1+0x3f8], R23 ;  /* 0x0003f81701007387 */ /* 0x000fe80000100800 */
[----:B------:R-:W3:Y:S04]  /*10d620*/  LDL.LU R19, [R1+0x5e4] ;  /* 0x0005e40001137983 */ /* 0x000ee80000300800 */
[----:B------:R-:W4:Y:S04]  /*10d630*/  LDL.LU R18, [R1+0x504] ;  /* 0x0005040001127983 */ /* 0x000f280000300800 */
[----:B------:R-:W4:Y:S04]  /*10d640*/  LDL.LU R16, [R1+0x500] ;  /* 0x0005000001107983 */ /* 0x000f280000300800 */
[----:B------:R-:W4:Y:S01]  /*10d650*/  LDL.LU R17, [R1+0x418] ;  /* 0x0004180001117983 */ /* 0x000f220000300800 */
[----:B------:R-:W-:-:S05]  /*10d660*/  LOP3.LUT R22, R43, 0xffff, RZ, 0xc0, !PT ;  /* 0x0000ffff2b167812 */ /* 0x000fca00078ec0ff */
[----:B------:R-:W-:Y:S01]  /*10d670*/  STL [R1+0x3f4], R22 ;  /* 0x0003f41601007387 */ /* 0x000fe20000100800 */
[----:B------:R-:W-:Y:S02]  /*10d680*/  LOP3.LUT R20, R47, 0xffff, RZ, 0xc0, !PT ;  /* 0x0000ffff2f147812 */ /* 0x000fe400078ec0ff */
[----:B------:R-:W-:Y:S02]  /*10d690*/  LOP3.LUT R24, R14, 0xffff, RZ, 0xc0, !PT ;  /* 0x0000ffff0e187812 */ /* 0x000fe400078ec0ff */
[----:B0-----:R-:W-:-:S03]  /*10d6a0*/  LOP3.LUT R2, R15, 0xffff, RZ, 0xc0, !PT ;  /* 0x0000ffff0f027812 */ /* 0x001fc600078ec0ff */
[----:B------:R-:W-:Y:S01]  /*10d6b0*/  STL [R1+0x3c8], R24 ;  /* 0x0003c81801007387 */ /* 0x000fe20000100800 */
[----:B------:R-:W-:-:S03]  /*10d6c0*/  LOP3.LUT R3, R38, 0xffff, RZ, 0xc0, !PT ;  /* 0x0000ffff26037812 */ /* 0x000fc600078ec0ff */
[----:B------:R-:W-:Y:S01]  /*10d6d0*/  STL [R1+0x66c], R20 ;  /* 0x00066c1401007387 */ /* 0x000fe20000100800 */
[----:B------:R-:W-:-:S03]  /*10d6e0*/  LOP3.LUT R4, R40, 0xffff, RZ, 0xc0, !PT ;  /* 0x0000ffff28047812 */ /* 0x000fc600078ec0ff */
[----:B------:R0:W-:Y:S01]  /*10d6f0*/  STL [R1+0x13c], R2 ;  /* 0x00013c0201007387 */ /* 0x0001e20000100800 */
[----:B------:R-:W-:-:S03]  /*10d700*/  LOP3.LUT R5, R37, 0xffff, RZ, 0xc0, !PT ;  /* 0x0000ffff25057812 */ /* 0x000fc600078ec0ff */
[----:B------:R1:W-:Y:S04]  /*10d710*/  STL [R1+0x5dc], R3 ;  /* 0x0005dc0301007387 */ /* 0x0003e80000100800 */
        /* <DEDUP_REMOVED lines=22> */
[----:B0-----:R-:W-:-:S03]  /*10d880*/  PRMT R2, R9, 0x5410, R5 ;  /* 0x0000541009027816 */ /* 0x001fc60000000005 */
[----:B------:R-:W-:Y:S04]  /*10d890*/  STL [R1+0x8a8], R3 ;  /* 0x0008a80301007387 */ /* 0x000fe80000100800 */
[----:B------:R0:W-:Y:S01]  /*10d8a0*/  STL [R1+0x8a0], R2 ;  /* 0x0008a00201007387 */ /* 0x0001e20000100800 */
[----:B--2---:R-:W-:-:S05]  /*10d8b0*/  LOP3.LUT R6, R21, 0xffff, RZ, 0xc0, !PT ;  /* 0x0000ffff15067812 */ /* 0x004fca00078ec0ff */
[----:B------:R-:W-:Y:S01]  /*10d8c0*/  STL [R1+0x4f0], R6 ;  /* 0x0004f00601007387 */ /* 0x000fe20000100800 */
[----:B---3--:R-:W-:Y:S02]  /*10d8d0*/  LOP3.LUT R7, R19, 0xffff, RZ, 0xc0, !PT ;  /* 0x0000ffff13077812 */ /* 0x008fe400078ec0ff */
[----:B----4-:R-:W-:-:S03]  /*10d8e0*/  LOP3.LUT R8, R18, 0xffff, RZ, 0xc0, !PT ;  /* 0x0000ffff12087812 */ /* 0x010fc600078ec0ff */
[----:B------:R-:W-:Y:S01]  /*10d8f0*/  STL [R1+0x664], R7 ;  /* 0x0006640701007387 */ /* 0x000fe20000100800 */
[----:B------:R-:W-:-:S03]  /*10d900*/  LOP3.LUT R9, R16, 0xffff, RZ, 0xc0, !PT ;  /* 0x0000ffff10097812 */ /* 0x000fc600078ec0ff */
[----:B------:R-:W2:Y:S01]  /*10d910*/  LDL.LU R21, [R1+0x5fc] ;  /* 0x0005fc0001157983 */ /* 0x000ea20000300800 */
[----:B------:R-:W-:-:S03]  /*10d920*/  LOP3.LUT R24, R17, 0xffff, RZ, 0xc0, !PT ;  /* 0x0000ffff11187812 */ /* 0x000fc600078ec0ff */
[----:B------:R-:W-:Y:S04]  /*10d930*/  STL [R1+0x660], R8 ;  /* 0x0006600801007387 */ /* 0x000fe80000100800 */
[----:B------:R-:W-:Y:S04]  /*10d940*/  STL [R1+0x418], R24 ;  /* 0x0004181801007387 */ /* 0x000fe80000100800 */
        /* <DEDUP_REMOVED lines=44> */
[----:B---3--:R-:W-:-:S05]  /*10dc10*/  LOP3.LUT R7, R19, 0xffff, RZ, 0xc0, !PT ;  /* 0x0000ffff13077812 */ /* 0x008fca00078ec0ff */
[----:B------:R-:W-:Y:S01]  /*10dc20*/  STL [R1+0x504], R7 ;  /* 0x0005040701007387 */ /* 0x000fe20000100800 */
[----:B----4-:R-:W-:-:S03]  /*10dc30*/  LOP3.LUT R8, R18, 0xffff, RZ, 0xc0, !PT ;  /* 0x0000ffff12087812 */ /* 0x010fc600078ec0ff */
[----:B------:R-:W2:Y:S01]  /*10dc40*/  LDL.LU R21, [R1+0x614] ;  /* 0x0006140001157983 */ /* 0x000ea20000300800 */
[----:B------:R-:W-:Y:S02]  /*10dc50*/  LOP3.LUT R9, R16, 0xffff, RZ, 0xc0, !PT ;  /* 0x0000ffff10097812 */ /* 0x000fe400078ec0ff */
[----:B------:R-:W-:Y:S01]  /*10dc60*/  LOP3.LUT R24, R17, 0xffff, RZ, 0xc0, !PT ;  /* 0x0000ffff11187812 */ /* 0x000fe200078ec0ff */
        /* <DEDUP_REMOVED lines=50> */
[----:B------:R-:W-:Y:S01]  /*10df90*/  STL [R1+0x51c], R7 ;  /* 0x00051c0701007387 */ /* 0x000fe20000100800 */
[----:B------:R-:W-:-:S03]  /*10dfa0*/  LOP3.LUT R9, R17, 0xffff, RZ, 0xc0, !PT ;  /* 0x0000ffff11097812 */ /* 0x000fc600078ec0ff */
[----:B------:R-:W2:Y:S04]  /*10dfb0*/  LDL.LU R21, [R1+0x628] ;  /* 0x0006280001157983 */ /* 0x000ea80000300800 */
[----:B------:R-:W-:Y:S04]  /*10dfc0*/  STL [R1+0x690], R8 ;  /* 0x0006900801007387 */ /* 0x000fe80000100800 */
[----:B------:R-:W3:Y:S04]  /*10dfd0*/  LDL.LU R19, [R1+0x624] ;  /* 0x0006240001137983 */ /* 0x000ee80000300800 */
[----:B------:R-:W4:Y:S04]  /*10dfe0*/  LDL.LU R18, [R1+0x620] ;  /* 0x0006200001127983 */ /* 0x000f280000300800 */
[----:B------:R-:W-:Y:S04]  /*10dff0*/  STL [R1+0x694], R9 ;  /* 0x0006940901007387 */ /* 0x000fe80000100800 */
        /* <DEDUP_REMOVED lines=42> */
[----:B----4-:R-:W-:-:S05]  /*10e2a0*/  LOP3.LUT R6, R18, 0xffff, RZ, 0xc0, !PT ;  /* 0x0000ffff12067812 */ /* 0x010fca00078ec0ff */
[----:B------:R-:W-:Y:S01]  /*10e2b0*/  STL [R1+0x600], R6 ;  /* 0x0006000601007387 */ /* 0x000fe20000100800 */
[----:B------:R-:W-:-:S03]  /*10e2c0*/  LOP3.LUT R7, R16, 0xffff, RZ, 0xc0, !PT ;  /* 0x0000ffff10077812 */ /* 0x000fc600078ec0ff */
[----:B------:R-:W-:Y:S01]  /*10e2d0*/  STL [R1+0x6ac], R9 ;  /* 0x0006ac0901007387 */ /* 0x000fe20000100800 */
[----:B------:R-:W-:-:S03]  /*10e2e0*/  LOP3.LUT R22, R17, 0xffff, RZ, 0xc0, !PT ;  /* 0x0000ffff11167812 */ /* 0x000fc600078ec0ff */
        /* <DEDUP_REMOVED lines=44> */
[----:B--2---:R-:W-:Y:S02]  /*10e5b0*/  LOP3.LUT R8, R21, 0xffff, RZ, 0xc0, !PT ;  /* 0x0000ffff15087812 */ /* 0x004fe400078ec0ff */
[----:B---3--:R-:W-:-:S03]  /*10e5c0*/  LOP3.LUT R9, R19, 0xffff, RZ, 0xc0, !PT ;  /* 0x0000ffff13097812 */ /* 0x008fc600078ec0ff */
[----:B------:R-:W-:Y:S01]  /*10e5d0*/  STL [R1+0x6a4], R8 ;  /* 0x0006a40801007387 */ /* 0x000fe20000100800 */
[----:B----4-:R-:W-:Y:S02]  /*10e5e0*/  LOP3.LUT R6, R18, 0xffff, RZ, 0xc0, !PT ;  /* 0x0000ffff12067812 */ /* 0x010fe400078ec0ff */
[----:B------:R-:W-:-:S03]  /*10e5f0*/  LOP3.LUT R7, R16, 0xffff, RZ, 0xc0, !PT ;  /* 0x0000ffff10077812 */ /* 0x000fc600078ec0ff */
[----:B------:R-:W-:Y:S01]  /*10e600*/  STL [R1+0x554], R6 ;  /* 0x0005540601007387 */ /* 0x000fe20000100800 */
[----:B------:R-:W-:-:S03]  /*10e610*/  LOP3.LUT R22, R17, 0xffff, RZ, 0xc0, !PT ;  /* 0x0000ffff11167812 */ /* 0x000fc600078ec0ff */
[----:B------:R-:W-:Y:S04]  /*10e620*/  STL [R1+0x6c4], R9 ;  /* 0x0006c40901007387 */ /* 0x000fe80000100800 */
[----:B------:R-:W-:Y:S04]  /*10e630*/  STL [R1+0x630], R7 ;  /* 0x0006300701007387 */ /* 0x000fe80000100800 */
[----:B------:R-:W2:Y:S04]  /*10e640*/  LDL.LU R21, [R1+0x644] ;  /* 0x0006440001157983 */ /* 0x000ea80000300800 */
[----:B------:R-:W3:Y:S04]  /*10e650*/  LDL.LU R19, [R1+0x640] ;  /* 0x0006400001137983 */ /* 0x000ee80000300800 */
[----:B------:R-:W-:Y:S04]  /*10e660*/  STL [R1+0x638], R22 ;  /* 0x0006381601007387 */ /* 0x000fe80000100800 */
[----:B------:R-:W4:Y:S04]  /*10e670*/  LDL.LU R18, [R1+0x590] ;  /* 0x0005900001127983 */ /* 0x000f280000300800 */
[----:B------:R-:W4:Y:S01]  /*10e680*/  LDL.LU R16, [R1+0x584] ;  /* 0x0005840001107983 */ /* 0x000f220000300800 */
[----:B------:R-:W-:-:S03]  /*10e690*/  LOP3.LUT R20, R15, 0xffff, RZ, 0xc0, !PT ;  /* 0x0000ffff0f147812 */ /* 0x000fc600078ec0ff */
[----:B------:R-:W4:Y:S01]  /*10e6a0*/  LDL.LU R15, [R1+0x48c] ;  /* 0x00048c00010f7983 */ /* 0x000f220000300800 */
        /* <DEDUP_REMOVED lines=38> */
[----:B------:R1:W-:Y:S01]  /*10e910*/  STL [R1+0x6b4], R8 ;  /* 0x0006b40801007387 */ /* 0x0003e20000100800 */
[----:B----4-:R-:W-:Y:S02]  /*10e920*/  LOP3.LUT R6, R18, 0xffff, RZ, 0xc0, !PT ;  /* 0x0000ffff12067812 */ /* 0x010fe400078ec0ff */
[----:B------:R-:W-:-:S03]  /*10e930*/  LOP3.LUT R7, R16, 0xffff, RZ, 0xc0, !PT ;  /* 0x0000ffff10077812 */ /* 0x000fc600078ec0ff */
[----:B------:R-:W-:Y:S04]  /*10e940*/  STL [R1+0x47c], R6 ;  /* 0x00047c0601007387 */ /* 0x000fe80000100800 */
[----:B------:R-:W-:Y:S04]  /*10e950*/  STL [R1+0x6b0], R9 ;  /* 0x0006b00901007387 */ /* 0x000fe80000100800 */
[----:B------:R-:W-:Y:S04]  /*10e960*/  STL [R1+0x640], R7 ;  /* 0x0006400701007387 */ /* 0x000fe80000100800 */
[----:B------:R-:W2:Y:S04]  /*10e970*/  LDL.LU R21, [R1+0x650] ;  /* 0x0006500001157983 */ /* 0x000ea80000300800 */
[----:B------:R-:W3:Y:S01]  /*10e980*/  LDL.LU R18, [R1+0x64c] ;  /* 0x00064c0001127983 */ /* 0x000ee20000300800 */
[----:B------:R-:W-:-:S05]  /*10e990*/  LOP3.LUT R15, R15, 0xffff, RZ, 0xc0, !PT ;  /* 0x0000ffff0f0f7812 */ /* 0x000fca00078ec0ff */
[----:B------:R4:W-:Y:S04]  /*10e9a0*/  STL [R1+0x590], R15 ;  /* 0x0005900f01007387 */ /* 0x0009e80000100800 */
[----:B------:R-:W3:Y:S01]  /*10e9b0*/  LDL.LU R16, [R1+0x5ac] ;  /* 0x0005ac0001107983 */ /* 0x000ee20000300800 */
[----:B------:R-:W-:Y:S02]  /*10e9c0*/  LOP3.LUT R20, R17, 0xffff, RZ, 0xc0, !PT ;  /* 0x0000ffff11147812 */ /* 0x000fe400078ec0ff */
[----:B------:R-:W-:-:S03]  /*10e9d0*/  LOP3.LUT R23, R43, 0xffff, RZ, 0xc0, !PT ;  /* 0x0000ffff2b177812 */ /* 0x000fc600078ec0ff */
[----:B------:R-:W-:Y:S04]  /*10e9e0*/  STL [R1+0x644], R20 ;  /* 0x0006441401007387 */ /* 0x000fe80000100800 */
[----:B------:R-:W-:Y:S01]  /*10e9f0*/  STL [R1+0x380], R23 ;  /* 0x0003801701007387 */ /* 0x000fe20000100800 */
[----:B------:R-:W-:Y:S02]  /*10ea00*/  LOP3.LUT R22, R47, 0xffff, RZ, 0xc0, !PT ;  /* 0x0000ffff2f167812 */ /* 0x000fe400078ec0ff */
[----:B0-----:R-:W-:Y:S02]  /*10ea10*/  LOP3.LUT R2, R14, 0xffff, RZ, 0xc0, !PT ;  /* 0x0000ffff0e027812 */ /* 0x001fe400078ec0ff */
[----:B------:R-:W3:Y:S01]  /*10ea20*/  LDL.LU R14, [R1+0x5a0] ;  /* 0x0005a000010e7983 */ /* 0x000ee20000300800 */
[----:B------:R-:W-:-:S03]  /*10ea30*/  LOP3.LUT R3, R38, 0xffff, RZ, 0xc0, !PT ;  /* 0x0000ffff26037812 */ /* 0x000fc600078ec0ff */
[----:B------:R0:W-:Y:S01]  /*10ea40*/  STL [R1+0x378], R2 ;  /* 0x0003780201007387 */ /* 0x0001e20000100800 */
[----:B------:R-:W-:-:S03]  /*10ea50*/  LOP3.LUT R4, R40, 0xffff, RZ, 0xc0, !PT ;  /* 0x0000ffff28047812 */ /* 0x000fc600078ec0ff */
[----:B------:R-:W-:Y:S01]  /*10ea60*/  STL [R1+0x584], R22 ;  /* 0x0005841601007387 */ /* 0x000fe20000100800 */
[----:B------:R-:W-:-:S03]  /*10ea70*/  LOP3.LUT R5, R37, 0xffff, RZ, 0xc0, !PT ;  /* 0x0000ffff25057812 */ /* 0x000fc600078ec0ff */
[----:B------:R-:W3:Y:S04]  /*10ea80*/  LDL.LU R38, [R1+0x4b0] ;  /* 0x0004b00001267983 */ /* 0x000ee80000300800 */
[----:B------:R0:W-:Y:S04]  /*10ea90*/  STL [R1+0x6dc], R3 ;  /* 0x0006dc0301007387 */ /* 0x0001e80000100800 */
[----:B------:R-:W3:Y:S04]  /*10eaa0*/  LDL.LU R40, [R1+0x4a8] ;  /* 0x0004a80001287983 */ /* 0x000ee80000300800 */
[----:B------:R0:W-:Y:S04]  /*10eab0*/  STL [R1+0x48c], R4 ;  /* 0x00048c0401007387 */ /* 0x0001e80000100800 */
[----:B------:R0:W-:Y:S04]  /*10eac0*/  STL [R1+0x6c8], R5 ;  /* 0x0006c80501007387 */ /* 0x0001e80000100800 */
[----:B------:R-:W3:Y:S01]  /*10ead0*/  LDL.LU R19, [R1+0x3a4] ;  /* 0x0003a40001137983 */ /* 0x000ee20000300800 */
[----:B-1----:R-:W-:-:S03]  /*10eae0*/  PRMT R8, R8, 0x3340, R15 ;  /* 0x0000334008087816 */ /* 0x002fc6000000000f */
[----:B------:R-:W3:Y:S04]  /*10eaf0*/  LDL.LU R17, [R1+0x39c] ;  /* 0x00039c0001117983 */ /* 0x000ee80000300800 */
[----:B------:R-:W3:Y:S04]  /*10eb00*/  LDL.LU R43, [R1+0x104] ;  /* 0x00010400012b7983 */ /* 0x000ee80000300800 */
[----:B------:R-:W3:Y:S04]  /*10eb10*/  LDL.LU R47, [R1+0x26c] ;  /* 0x00026c00012f7983 */ /* 0x000ee80000300800 */
[----:B----4-:R-:W4:Y:S04]  /*10eb20*/  LDL.LU R15, [R1+0x268] ;  /* 0x00026800010f7983 */ /* 0x010f280000300800 */
[----:B------:R-:W4:Y:S01]  /*10eb30*/  LDL.LU R37, [R1+0x10c] ;  /* 0x00010c0001257983 */ /* 0x000f220000300800 */
[----:B0-----:R-:W-:-:S02]  /*10eb40*/  PRMT R2, R2, 0x3340, R0 ;  /* 0x0000334002027816 */ /* 0x001fc40000000000 */
[----:B------:R-:W-:Y:S02]  /*10eb50*/  PRMT R6, R6, 0x3340, R23 ;  /* 0x0000334006067816 */ /* 0x000fe40000000017 */
[----:B------:R-:W-:Y:S02]  /*10eb60*/  PRMT R3, R3, 0x3340, R0 ;  /* 0x0000334003037816 */ /* 0x000fe40000000000 */
[----:B------:R-:W-:Y:S02]  /*10eb70*/  PRMT R7, R7, 0x3340, R22 ;  /* 0x0000334007077816 */ /* 0x000fe40000000016 */
[----:B------:R-:W-:Y:S02]  /*10eb80*/  PRMT R2, R6, 0x5410, R2 ;  /* 0x0000541006027816 */ /* 0x000fe40000000002 */
[--C-:B------:R-:W-:Y:S02]  /*10eb90*/  PRMT R4, R4, 0x3340, R0.reuse ;  /* 0x0000334004047816 */ /* 0x100fe40000000000 */
[----:B------:R-:W-:-:S02]  /*10eba0*/  PRMT R5, R5, 0x3340, R0 ;  /* 0x0000334005057816 */ /* 0x000fc40000000000 */
[----:B------:R-:W-:Y:S01]  /*10ebb0*/  PRMT R9, R9, 0x3340, R20 ;  /* 0x0000334009097816 */ /* 0x000fe20000000014 */
[----:B------:R0:W-:Y:S01]  /*10ebc0*/  STL [R1+0x7e4], R2 ;  /* 0x0007e40201007387 */ /* 0x0001e20000100800 */
[----:B------:R-:W-:Y:S02]  /*10ebd0*/  PRMT R6, R7, 0x5410, R3 ;  /* 0x0000541007067816 */ /* 0x000fe40000000003 */
[----:B------:R-:W-:-:S03]  /*10ebe0*/  PRMT R3, R8, 0x5410, R4 ;  /* 0x0000541008037816 */ /* 0x000fc60000000004 */
[----:B------:R1:W-:Y:S01]  /*10ebf0*/  STL [R1+0x7dc], R6 ;  /* 0x0007dc0601007387 */ /* 0x0003e20000100800 */
[----:B0-----:R-:W-:-:S03]  /*10ec00*/  PRMT R2, R9, 0x5410, R5 ;  /* 0x0000541009027816 */ /* 0x001fc60000000005 */
[----:B------:R-:W-:Y:S04]  /*10ec10*/  STL [R1+0x7d4], R3 ;  /* 0x0007d40301007387 */ /* 0x000fe80000100800 */
[----:B------:R0:W-:Y:S01]  /*10ec20*/  STL [R1+0x7d0], R2 ;  /* 0x0007d00201007387 */ /* 0x0001e20000100800 */
[----:B--2---:R-:W-:Y:S02]  /*10ec30*/  LOP3.LUT R7, R21, 0xffff, RZ, 0xc0, !PT ;  /* 0x0000ffff15077812 */ /* 0x004fe400078ec0ff */
[----:B---3--:R-:W-:Y:S02]  /*10ec40*/  LOP3.LUT R8, R18, 0xffff, RZ, 0xc0, !PT ;  /* 0x0000ffff12087812 */ /* 0x008fe400078ec0ff */
[----:B------:R-:W2:Y:S04]  /*10ec50*/  LDL.LU R18, [R1+0x5c0] ;  /* 0x0005c00001127983 */ /* 0x000ea80000300800 */
[----:B------:R-:W-:Y:S01]  /*10ec60*/  STL [R1+0x6cc], R7 ;  /* 0x0006cc0701007387 */ /* 0x000fe20000100800 */
[----:B------:R-:W-:-:S03]  /*10ec70*/  LOP3.LUT R9, R16, 0xffff, RZ, 0xc0, !PT ;  /* 0x0000ffff10097812 */ /* 0x000fc600078ec0ff */
[----:B------:R-:W3:Y:S04]  /*10ec80*/  LDL.LU R16, [R1+0x5b4] ;  /* 0x0005b40001107983 */ /* 0x000ee80000300800 */
[----:B------:R-:W-:Y:S04]  /*10ec90*/  STL [R1+0x650], R8 ;  /* 0x0006500801007387 */ /* 0x000fe80000100800 */
[----:B------:R-:W-:Y:S01]  /*10eca0*/  STL [R1+0x6d4], R9 ;  /* 0x0006d40901007387 */ /* 0x000fe20000100800 */
[----:B-1----:R-:W-:-:S03]  /*10ecb0*/  LOP3.LUT R6, R14, 0xffff, RZ, 0xc0, !PT ;  /* 0x0000ffff0e067812 */ /* 0x002fc600078ec0ff */
[----:B------:R-:W3:Y:S04]  /*10ecc0*/  LDL.LU R14, [R1+0x59c] ;  /* 0x00059c00010e7983 */ /* 0x000ee80000300800 */
[----:B------:R-:W-:Y:S01]  /*10ecd0*/  STL [R1+0x488], R6 ;  /* 0x0004880601007387 */ /* 0x000fe20000100800 */
[----:B------:R-:W-:-:S03]  /*10ece0*/  LOP3.LUT R21, R38, 0xffff, RZ, 0xc0, !PT ;  /* 0x0000ffff26157812 */ /* 0x000fc600078ec0ff */
[----:B------:R-:W3:Y:S01]  /*10ecf0*/  LDL.LU R38, [R1+0x594] ;  /* 0x0005940001267983 */ /* 0x000ee20000300800 */
[----:B------:R-:W-:-:S03]  /*10ed00*/  LOP3.LUT R20, R40, 0xffff, RZ, 0xc0, !PT ;  /* 0x0000ffff28147812 */ /* 0x000fc600078ec0ff */
[----:B------:R-:W-:Y:S04]  /*10ed10*/  STL [R1+0x64c], R21 ;  /* 0x00064c1501007387 */ /* 0x000fe80000100800 */
[----:B------:R-:W3:Y:S04]  /*10ed20*/  LDL.LU R40, [R1+0x3b4] ;  /* 0x0003b40001287983 */ /* 0x000ee80000300800 */
[----:B------:R-:W-:Y:S01]  /*10ed30*/  STL [R1+0x5ac], R20 ;  /* 0x0005ac1401007387 */ /* 0x000fe20000100800 */
[----:B------:R-:W-:Y:S02]  /*10ed40*/  LOP3.LUT R19, R19, 0xffff, RZ, 0xc0, !PT ;  /* 0x0000ffff13137812 */ /* 0x000fe400078ec0ff */
[----:B------:R-:W-:-:S02]  /*10ed50*/  LOP3.LUT R22, R17, 0xffff, RZ, 0xc0, !PT ;  /* 0x0000ffff11167812 */ /* 0x000fc400078ec0ff */
[----:B0-----:R-:W-:-:S03]  /*10ed60*/  LOP3.LUT R2, R43, 0xffff, RZ, 0xc0, !PT ;  /* 0x0000ffff2b027812 */ /* 0x001fc600078ec0ff */
[----:B------:R-:W-:Y:S01]  /*10ed70*/  STL [R1+0x39c], R22 ;  /* 0x00039c1601007387 */ /* 0x000fe20000100800 */
[----:B------:R-:W-:-:S03]  /*10ed80*/  LOP3.LUT R3, R47, 0xffff, RZ, 0xc0, !PT ;  /* 0x0000ffff2f037812 */ /* 0x000fc600078ec0ff */
[----:B------:R-:W-:Y:S01]  /*10ed90*/  STL [R1+0x6d0], R19 ;  /* 0x0006d01301007387 */ /* 0x000fe20000100800 */
[----:B----4-:R-:W-:-:S03]  /*10eda0*/  LOP3.LUT R4, R15, 0xffff, RZ, 0xc0, !PT ;  /* 0x0000ffff0f047812 */ /* 0x010fc600078ec0ff */
[----:B------:R0:W-:Y:S01]  /*10edb0*/  STL [R1+0x3a4], R2 ;  /* 0x0003a40201007387 */ /* 0x0001e20000100800 */
[----:B------:R-:W-:-:S03]  /*10edc0*/  LOP3.LUT R5, R37, 0xffff, RZ, 0xc0, !PT ;  /* 0x0000ffff25057812 */ /* 0x000fc600078ec0ff */
[----:B------:R1:W-:Y:S04]  /*10edd0*/  STL [R1+0x5a0], R3 ;  /* 0x0005a00301007387 */ /* 0x0003e80000100800 */
[----:B------:R4:W-:Y:S04]  /*10ede0*/  STL [R1+0x4b0], R4 ;  /* 0x0004b00401007387 */ /* 0x0009e80000100800 */
[----:B------:R-:W3:Y:S04]  /*10edf0*/  LDL.LU R37, [R1+0x3a8] ;  /* 0x0003a80001257983 */ /* 0x000ee80000300800 */
[----:B------:R4:W-:Y:S04]  /*10ee00*/  STL [R1+0x6d8], R5 ;  /* 0x0006d80501007387 */ /* 0x0009e80000100800 */
        /* <DEDUP_REMOVED lines=9> */
[----:B----4-:R-:W-:Y:S02]  /*10eea0*/  PRMT R4, R4, 0x3340, R0 ;  /* 0x0000334004047816 */ /* 0x010fe40000000000 */
        /* <DEDUP_REMOVED lines=9> */
[----:B------:R0:W-:Y:S04]  /*10ef40*/  STL [R1+0x7bc], R2 ;  /* 0x0007bc0201007387 */ /* 0x0001e80000100800 */
[----:B------:R-:W4:Y:S04]  /*10ef50*/  LDL.LU R30, [R1+0xf8] ;  /* 0x0000f800011e7983 */ /* 0x000f280000300800 */
[----:B------:R-:W4:Y:S01]  /*10ef60*/  LDL.LU R24, [R1+0xe8] ;  /* 0x0000e80001187983 */ /* 0x000f220000300800 */
[----:B--2---:R-:W-:-:S05]  /*10ef70*/  LOP3.LUT R6, R18, 0xffff, RZ, 0xc0, !PT ;  /* 0x0000ffff12067812 */ /* 0x004fca00078ec0ff */
[----:B------:R-:W-:Y:S01]  /*10ef80*/  STL [R1+0x4a8], R6 ;  /* 0x0004a80601007387 */ /* 0x000fe20000100800 */
[----:B---3--:R-:W-:-:S05]  /*10ef90*/  LOP3.LUT R7, R16, 0xffff, RZ, 0xc0, !PT ;  /* 0x0000ffff10077812 */ /* 0x008fca00078ec0ff */
[----:B------:R-:W-:Y:S04]  /*10efa0*/  STL [R1+0x354], R7 ;  /* 0x0003540701007387 */ /* 0x000fe80000100800 */
[----:B------:R-:W2:Y:S01]  /*10efb0*/  LDL.LU R19, [R1+0x58c] ;  /* 0x00058c0001137983 */ /* 0x000ea20000300800 */
[----:B------:R-:W-:-:S05]  /*10efc0*/  LOP3.LUT R8, R14, 0xffff, RZ, 0xc0, !PT ;  /* 0x0000ffff0e087812 */ /* 0x000fca00078ec0ff */
[----:B------:R-:W-:Y:S01]  /*10efd0*/  STL [R1+0xac], R8 ;  /* 0x0000ac0801007387 */ /* 0x000fe20000100800 */
[----:B------:R-:W-:Y:S02]  /*10efe0*/  LOP3.LUT R9, R38, 0xffff, RZ, 0xc0, !PT ;  /* 0x0000ffff26097812 */ /* 0x000fe400078ec0ff */
[----:B------:R-:W-:-:S05]  /*10eff0*/  LOP3.LUT R23, R40, 0xffff, RZ, 0xc0, !PT ;  /* 0x0000ffff28177812 */ /* 0x000fca00078ec0ff */
[----:B------:R-:W-:Y:S04]  /*10f000*/  STL [R1+0x3b4], R23 ;  /* 0x0003b41701007387 */ /* 0x000fe80000100800 */
[----:B------:R-:W3:Y:S04]  /*10f010*/  LDL.LU R14, [R1+0x580] ;  /* 0x00058000010e7983 */ /* 0x000ee80000300800 */
[----:B------:R-:W-:Y:S04]  /*10f020*/  STL [R1+0x5c], R9 ;  /* 0x00005c0901007387 */ /* 0x000fe80000100800 */
[----:B------:R-:W3:Y:S04]  /*10f030*/  LDL.LU R38, [R1+0x564] ;  /* 0x0005640001267983 */ /* 0x000ee80000300800 */
[----:B------:R-:W3:Y:S01]  /*10f040*/  LDL.LU R40, [R1+0x55c] ;  /* 0x00055c0001287983 */ /* 0x000ee20000300800 */
[----:B------:R-:W-:-:S03]  /*10f050*/  LOP3.LUT R22, R37, 0xffff, RZ, 0xc0, !PT ;  /* 0x0000ffff25167812 */ /* 0x000fc600078ec0ff */
[----:B------:R-:W3:Y:S01]  /*10f060*/  LDL.LU R37, [R1+0x37c] ;  /* 0x00037c0001257983 */ /* 0x000ee20000300800 */
[----:B------:R-:W-:-:S03]  /*10f070*/  LOP3.LUT R21, R17, 0xffff, RZ, 0xc0, !PT ;  /* 0x0000ffff11157812 */ /* 0x000fc600078ec0ff */
[----:B------:R-:W-:Y:S01]  /*10f080*/  STL [R1+0x350], R22 ;  /* 0x0003501601007387 */ /* 0x000fe20000100800 */
[----:B------:R-:W-:-:S03]  /*10f090*/  LOP3.LUT R20, R43, 0xffff, RZ, 0xc0, !PT ;  /* 0x0000ffff2b147812 */ /* 0x000fc600078ec0ff */
[----:B------:R-:W-:Y:S01]  /*10f0a0*/  STL [R1+0x7c], R21 ;  /* 0x00007c1501007387 */ /* 0x000fe20000100800 */
[----:B0-----:R-:W-:-:S03]  /*10f0b0*/  LOP3.LUT R2, R47, 0xffff, RZ, 0xc0, !PT ;  /* 0x0000ffff2f027812 */ /* 0x001fc600078ec0ff */
[----:B------:R-:W3:Y:S01]  /*10f0c0*/  LDL.LU R18, [R1+0x374] ;  /* 0x0003740001127983 */ /* 0x000ee20000300800 */
[----:B------:R-:W-:-:S03]  /*10f0d0*/  LOP3.LUT R3, R15, 0xffff, RZ, 0xc0, !PT ;  /* 0x0000ffff0f037812 */ /* 0x000fc600078ec0ff */
[----:B------:R0:W-:Y:S04]  /*10f0e0*/  STL [R1+0x384], R2 ;  /* 0x0003840201007387 */ /* 0x0001e80000100800 */
[----:B------:R-:W-:Y:S04]  /*10f0f0*/  STL [R1+0x58], R20 ;  /* 0x0000581401007387 */ /* 0x000fe80000100800 */
        /* <DEDUP_REMOVED lines=10> */
[----:B----4-:R-:W-:Y:S02]  /*10f1a0*/  LOP3.LUT R4, R30, 0xffff, RZ, 0xc0, !PT ;  /* 0x0000ffff1e047812 */ /* 0x010fe400078ec0ff */
[----:B------:R-:W-:Y:S02]  /*10f1b0*/  PRMT R2, R6, 0x5410, R2 ;  /* 0x0000541006027816 */ /* 0x000fe40000000002 */
[----:B------:R-:W-:Y:S01]  /*10f1c0*/  LOP3.LUT R56, R24, 0xffff, RZ, 0xc0, !PT ;  /* 0x0000ffff18387812 */ /* 0x000fe200078ec0ff */
[----:B------:R0:W-:Y:S01]  /*10f1d0*/  STL [R1+0x78], R4 ;  /* 0x0000780401007387 */ /* 0x0001e20000100800 */
[----:B------:R-:W-:-:S02]  /*10f1e0*/  PRMT R8, R8, 0x3340, R21 ;  /* 0x0000334008087816 */ /* 0x000fc40000000015 */
[----:B------:R-:W-:Y:S02]  /*10f1f0*/  PRMT R6, R7, 0x5410, R3 ;  /* 0x0000541007067816 */ /* 0x000fe40000000003 */
[----:B------:R-:W-:Y:S02]  /*10f200*/  PRMT R5, R56, 0x3340, R0 ;  /* 0x0000334038057816 */ /* 0x000fe40000000000 */
[----:B------:R-:W-:Y:S02]  /*10f210*/  PRMT R9, R9, 0x3340, R20 ;  /* 0x0000334009097816 */ /* 0x000fe40000000014 */
[----:B0-----:R-:W-:Y:S01]  /*10f220*/  PRMT R4, R4, 0x3340, R0 ;  /* 0x0000334004047816 */ /* 0x001fe20000000000 */
[----:B------:R-:W-:Y:S03]  /*10f230*/  STL [R1+0x5854], R56 ;  /* 0x0058543801007387 */ /* 0x000fe60000100800 */
[----:B------:R-:W-:Y:S01]  /*10f240*/  PRMT R3, R8, 0x5410, R4 ;  /* 0x0000541008037816 */ /* 0x000fe20000000004 */
[----:B------:R0:W-:Y:S04]  /*10f250*/  STL [R1+0x7b8], R2 ;  /* 0x0007b80201007387 */ /* 0x0001e80000100800 */
[----:B------:R2:W-:Y:S01]  /*10f260*/  STL [R1+0x7c8], R6 ;  /* 0x0007c80601007387 */ /* 0x0005e20000100800 */
[----:B0-----:R-:W-:-:S03]  /*10f270*/  PRMT R2, R9, 0x5410, R5 ;  /* 0x0000541009027816 */ /* 0x001fc60000000005 */
[----:B------:R0:W-:Y:S04]  /*10f280*/  STL [R1+0x7d8], R3 ;  /* 0x0007d80301007387 */ /* 0x0001e80000100800 */
[----:B------:R-:W-:Y:S01]  /*10f290*/  STL [R1+0x7e8], R2 ;  /* 0x0007e80201007387 */ /* 0x000fe20000100800 */
[----:B--2---:R-:W-:-:S05]  /*10f2a0*/  LOP3.LUT R6, R19, 0xffff, RZ, 0xc0, !PT ;  /* 0x0000ffff13067812 */ /* 0x004fca00078ec0ff */
[----:B------:R1:W-:Y:S01]  /*10f2b0*/  STL [R1+0x40], R6 ;  /* 0x0000400601007387 */ /* 0x0003e20000100800 */
[----:B---3--:R-:W-:-:S03]  /*10f2c0*/  LOP3.LUT R49, R14, 0xffff, RZ, 0xc0, !PT ;  /* 0x0000ffff0e317812 */ /* 0x008fc600078ec0ff */
[----:B------:R-:W2:Y:S01]  /*10f2d0*/  LDL.LU R14, [R1+0x560] ;  /* 0x00056000010e7983 */ /* 0x000ea20000300800 */
[----:B------:R-:W-:-:S03]  /*10f2e0*/  LOP3.LUT R20, R38, 0xffff, RZ, 0xc0, !PT ;  /* 0x0000ffff26147812 */ /* 0x000fc600078ec0ff */
[----:B------:R-:W3:Y:S01]  /*10f2f0*/  LDL.LU R38, [R1+0x558] ;  /* 0x0005580001267983 */ /* 0x000ee20000300800 */
[----:B------:R-:W-:-:S03]  /*10f300*/  LOP3.LUT R21, R40, 0xffff, RZ, 0xc0, !PT ;  /* 0x0000ffff28157812 */ /* 0x000fc600078ec0ff */
[----:B------:R-:W4:Y:S01]  /*10f310*/  LDL.LU R40, [R1+0x540] ;  /* 0x0005400001287983 */ /* 0x000f220000300800 */
[----:B------:R-:W-:-:S03]  /*10f320*/  LOP3.LUT R56, R37, 0xffff, RZ, 0xc0, !PT ;  /* 0x0000ffff25387812 */ /* 0x000fc600078ec0ff */
[----:B------:R-:W4:Y:S01]  /*10f330*/  LDL.LU R37, [R1+0x534] ;  /* 0x0005340001257983 */ /* 0x000f220000300800 */
[----:B------:R-:W-:Y:S02]  /*10f340*/  LOP3.LUT R50, R18, 0xffff, RZ, 0xc0, !PT ;  /* 0x0000ffff12327812 */ /* 0x000fe400078ec0ff */
[----:B------:R-:W-:Y:S02]  /*10f350*/  LOP3.LUT R23, R17, 0xffff, RZ, 0xc0, !PT ;  /* 0x0000ffff11177812 */ /* 0x000fe400078ec0ff */
[----:B0-----:R-:W-:Y:S02]  /*10f360*/  LOP3.LUT R3, R47, 0xffff, RZ, 0xc0, !PT ;  /* 0x0000ffff2f037812 */ /* 0x001fe400078ec0ff */
[----:B------:R-:W-:-:S03]  /*10f370*/  LOP3.LUT R24, R15, 0xffff, RZ, 0xc0, !PT ;  /* 0x0000ffff0f187812 */ /* 0x000fc600078ec0ff */
        /* <DEDUP_REMOVED lines=9> */
[----:B------:R-:W-:-:S02]  /*10f410*/  LOP3.LUT R54, R43, 0xffff, RZ, 0xc0, !PT ;  /* 0x0000ffff2b367812 */ /* 0x000fc400078ec0ff */
[----:B-1----:R-:W-:Y:S02]  /*10f420*/  PRMT R6, R6, 0x3340, R56 ;  /* 0x0000334006067816 */ /* 0x002fe40000000038 */
[--C-:B------:R-:W-:Y:S02]  /*10f430*/  PRMT R2, R54, 0x3340, R0.reuse ;  /* 0x0000334036027816 */ /* 0x100fe40000000000 */
[----:B------:R-:W-:Y:S02]  /*10f440*/  LOP3.LUT R22, R16, 0xffff, RZ, 0xc0, !PT ;  /* 0x0000ffff10167812 */ /* 0x000fe400078ec0ff */
[----:B------:R-:W-:Y:S02]  /*10f450*/  LOP3.LUT R45, R45, 0xffff, RZ, 0xc0, !PT ;  /* 0x0000ffff2d2d7812 */ /* 0x000fe400078ec0ff */
[----:B0-----:R-:W-:Y:S02]  /*10f460*/  PRMT R3, R3, 0x3340, R0 ;  /* 0x0000334003037816 */ /* 0x001fe40000000000 */
        /* <DEDUP_REMOVED lines=8> */
[----:B------:R-:W-:-:S03]  /*10f4f0*/  PRMT R3, R8, 0x5410, R4 ;  /* 0x0000541008037816 */ /* 0x000fc60000000004 */
[----:B------:R-:W-:Y:S01]  /*10f500*/  STL [R1+0x808], R6 ;  /* 0x0008080601007387 */ /* 0x000fe20000100800 */
[----:B0-----:R-:W-:-:S03]  /*10f510*/  PRMT R2, R9, 0x5410, R5 ;  /* 0x0000541009027816 */ /* 0x001fc60000000005 */
        /* <DEDUP_REMOVED lines=8> */
[----:B--2---:R-:W-:-:S02]  /*10f5a0*/  LOP3.LUT R16, R14, 0xffff, RZ, 0xc0, !PT ;  /* 0x0000ffff0e107812 */ /* 0x004fc400078ec0ff */
[----:B---3--:R-:W-:Y:S02]  /*10f5b0*/  LOP3.LUT R14, R38, 0xffff, RZ, 0xc0, !PT ;  /* 0x0000ffff260e7812 */ /* 0x008fe400078ec0ff */
[----:B----4-:R-:W-:Y:S02]  /*10f5c0*/  LOP3.LUT R7, R40, 0xffff, RZ, 0xc0, !PT ;  /* 0x0000ffff28077812 */ /* 0x010fe400078ec0ff */
[----:B0-----:R-:W-:Y:S02]  /*10f5d0*/  LOP3.LUT R3, R37, 0xffff, RZ, 0xc0, !PT ;  /* 0x0000ffff25037812 */ /* 0x001fe400078ec0ff */
[----:B------:R-:W2:Y:S04]  /*10f5e0*/  LDL.LU R37, [R1+0x2f8] ;  /* 0x0002f80001257983 */ /* 0x000ea80000300800 */
[----:B------:R-:W3:Y:S04]  /*10f5f0*/  LDL.LU R47, [R1+0x74] ;  /* 0x00007400012f7983 */ /* 0x000ee80000300800 */
[----:B------:R-:W4:Y:S04]  /*10f600*/  LDL.LU R38, [R1+0x54] ;  /* 0x0000540001267983 */ /* 0x000f280000300800 */
[----:B------:R-:W2:Y:S01]  /*10f610*/  LDL.LU R40, [R1+0x38] ;  /* 0x0000380001287983 */ /* 0x000ea20000300800 */
[----:B------:R-:W-:-:S02]  /*10f620*/  LOP3.LUT R17, R17, 0xffff, RZ, 0xc0, !PT ;  /* 0x0000ffff11117812 */ /* 0x000fc400078ec0ff */
[----:B------:R-:W-:Y:S02]  /*10f630*/  LOP3.LUT R18, R18, 0xffff, RZ, 0xc0, !PT ;  /* 0x0000ffff12127812 */ /* 0x000fe400078ec0ff */
[----:B------:R-:W-:Y:S02]  /*10f640*/  LOP3.LUT R5, R33, 0xffff, RZ, 0xc0, !PT ;  /* 0x0000ffff21057812 */ /* 0x000fe400078ec0ff */
[----:B-1----:R-:W-:Y:S02]  /*10f650*/  PRMT R2, R18, 0x3340, R0 ;  /* 0x0000334012027816 */ /* 0x002fe40000000000 */
[----:B------:R-:W-:Y:S02]  /*10f660*/  LOP3.LUT R9, R30, 0xffff, RZ, 0xc0, !PT ;  /* 0x0000ffff1e097812 */ /* 0x000fe400078ec0ff */
[----:B------:R-:W-:Y:S02]  /*10f670*/  PRMT R30, R16, 0x3340, R17 ;  /* 0x00003340101e7816 */ /* 0x000fe40000000011 */
[----:B------:R-:W-:Y:S01]  /*10f680*/  LOP3.LUT R19, R19, 0xffff, RZ, 0xc0, !PT ;  /* 0x0000ffff13137812 */ /* 0x000fe200078ec0ff */
[----:B------:R0:W-:Y:S01]  /*10f690*/  STL [R1+0x33c], R5 ;  /* 0x00033c0501007387 */ /* 0x0001e20000100800 */
[----:B------:R-:W-:-:S03]  /*10f6a0*/  PRMT R30, R30, 0x5410, R2 ;  /* 0x000054101e1e7816 */ /* 0x000fc60000000002 */
[----:B------:R1:W-:Y:S04]  /*10f6b0*/  STL [R1+0x37c], R19 ;  /* 0x00037c1301007387 */ /* 0x0003e80000100800 */
[----:B------:R-:W3:Y:S01]  /*10f6c0*/  LDL.LU R2, [R1+0x53c] ;  /* 0x00053c0001027983 */ /* 0x000ee20000300800 */
[----:B------:R-:W-:Y:S02]  /*10f6d0*/  LOP3.LUT R15, R15, 0xffff, RZ, 0xc0, !PT ;  /* 0x0000ffff0f0f7812 */ /* 0x000fe400078ec0ff */
[----:B------:R-:W-:Y:S02]  /*10f6e0*/  LOP3.LUT R8, R34, 0xffff, RZ, 0xc0, !PT ;  /* 0x0000ffff22087812 */ /* 0x000fe400078ec0ff */
[----:B------:R-:W-:Y:S02]  /*10f6f0*/  LOP3.LUT R4, R31, 0xffff, RZ, 0xc0, !PT ;  /* 0x0000ffff1f047812 */ /* 0x000fe400078ec0ff */
[----:B0-----:R-:W-:-:S02]  /*10f700*/  PRMT R5, R5, 0x3340, R0 ;  /* 0x0000334005057816 */ /* 0x001fc40000000000 */
[----:B------:R-:W-:Y:S02]  /*10f710*/  PRMT R31, R14, 0x3340, R15 ;  /* 0x000033400e1f7816 */ /* 0x000fe4000000000f */
[----:B------:R-:W-:Y:S02]  /*10f720*/  PRMT R6, R9, 0x3340, R0 ;  /* 0x0000334009067816 */ /* 0x000fe40000000000 */
[----:B------:R-:W-:Y:S02]  /*10f730*/  PRMT R33, R7, 0x3340, R8 ;  /* 0x0000334007217816 */ /* 0x000fe40000000008 */
[----:B-1----:R-:W-:Y:S02]  /*10f740*/  PRMT R19, R19, 0x3340, R0 ;  /* 0x0000334013137816 */ /* 0x002fe40000000000 */
[----:B------:R-:W-:Y:S01]  /*10f750*/  PRMT R34, R3, 0x3340, R4 ;  /* 0x0000334003227816 */ /* 0x000fe20000000004 */
[----:B------:R0:W-:Y:S01]  /*10f760*/  STL [R1+0x948], R30 ;  /* 0x0009481e01007387 */ /* 0x0001e20000100800 */
[----:B------:R-:W-:-:S05]  /*10f770*/  PRMT R5, R31, 0x5410, R5 ;  /* 0x000054101f057816 */ /* 0x000fca0000000005 */
[----:B------:R-:W-:Y:S01]  /*10f780*/  STL [R1+0x95c], R5 ;  /* 0x00095c0501007387 */ /* 0x000fe20000100800 */
[----:B0-----:R-:W-:Y:S02]  /*10f790*/  PRMT R30, R33, 0x5410, R6 ;  /* 0x00005410211e7816 */ /* 0x001fe40000000006 */
[----:B------:R-:W-:-:S03]  /*10f7a0*/  PRMT R6, R34, 0x5410, R19 ;  /* 0x0000541022067816 */ /* 0x000fc60000000013 */
[----:B------:R-:W-:Y:S04]  /*10f7b0*/  STL [R1+0x970], R30 ;  /* 0x0009701e01007387 */ /* 0x000fe80000100800 */
[----:B------:R0:W-:Y:S01]  /*10f7c0*/  STL [R1+0x980], R6 ;  /* 0x0009800601007387 */ /* 0x0001e20000100800 */
[----:B------:R-:W-:Y:S02]  /*10f7d0*/  LOP3.LUT R19, R42, 0xffff, RZ, 0xc0, !PT ;  /* 0x0000ffff2a137812 */ /* 0x000fe400078ec0ff */
[----:B------:R-:W-:Y:S02]  /*10f7e0*/  LOP3.LUT R33, R46, 0xffff, RZ, 0xc0, !PT ;  /* 0x0000ffff2e217812 */ /* 0x000fe400078ec0ff */
[----:B0-----:R-:W-:Y:S02]  /*10f7f0*/  LOP3.LUT R6, R41, 0xffff, RZ, 0xc0, !PT ;  /* 0x0000ffff29067812 */ /* 0x001fe400078ec0ff */
[----:B------:R-:W-:-:S02]  /*10f800*/  LOP3.LUT R30, R39, 0xffff, RZ, 0xc0, !PT ;  /* 0x0000ffff271e7812 */ /* 0x000fc400078ec0ff */
[----:B------:R-:W-:Y:S02]  /*10f810*/  LOP3.LUT R34, R43, 0xffff, RZ, 0xc0, !PT ;  /* 0x0000ffff2b227812 */ /* 0x000fe400078ec0ff */
[----:B------:R-:W-:Y:S02]  /*10f820*/  PRMT R43, R19, 0x3340, R30 ;  /* 0x00003340132b7816 */ /* 0x000fe4000000001e */
[----:B------:R-:W-:Y:S02]  /*10f830*/  PRMT R46, R33, 0x3340, R34 ;  /* 0x00003340212e7816 */ /* 0x000fe40000000022 */
[----:B------:R-:W-:Y:S02]  /*10f840*/  LOP3.LUT R58, R58, 0xffff, RZ, 0xc0, !PT ;  /* 0x0000ffff3a3a7812 */ /* 0x000fe400078ec0ff */
[----:B------:R-:W-:Y:S02]  /*10f850*/  LOP3.LUT R36, R36, 0xffff, RZ, 0xc0, !PT ;  /* 0x0000ffff24247812 */ /* 0x000fe400078ec0ff */
[----:B------:R-:W-:-:S02]  /*10f860*/  PRMT R41, R58, 0x3340, R0 ;  /* 0x000033403a297816 */ /* 0x000fc40000000000 */
[----:B----4-:R-:W-:Y:S02]  /*10f870*/  LOP3.LUT R39, R38, 0xffff, RZ, 0xc0, !PT ;  /* 0x0000ffff26277812 */ /* 0x010fe400078ec0ff */
[----:B--2---:R-:W-:-:S03]  /*10f880*/  LOP3.LUT R31, R40, 0xffff, RZ, 0xc0, !PT ;  /* 0x0000ffff281f7812 */ /* 0x004fc600078ec0ff */
[----:B------:R0:W-:Y:S01]  /*10f890*/  STL [R1+0x34c], R39 ;  /* 0x00034c2701007387 */ /* 0x0001e20000100800 */
[----:B------:R-:W-:Y:S02]  /*10f8a0*/  LOP3.LUT R37, R37, 0xffff, RZ, 0xc0, !PT ;  /* 0x0000ffff25257812 */ /* 0x000fe400078ec0ff */
[--C-:B------:R-:W-:Y:S02]  /*10f8b0*/  PRMT R40, R31, 0x3340, R0.reuse ;  /* 0x000033401f287816 */ /* 0x100fe40000000000 */
[----:B0-----:R-:W-:-:S04]  /*10f8c0*/  PRMT R39, R39, 0x3340, R0 ;  /* 0x0000334027277816 */ /* 0x001fc80000000000 */
[----:B------:R-:W-:Y:S02]  /*10f8d0*/  PRMT R39, R43, 0x5410, R39 ;  /* 0x000054102b277816 */ /* 0x000fe40000000027 */
[----:B------:R-:W-:Y:S02]  /*10f8e0*/  PRMT R40, R46, 0x5410, R40 ;  /* 0x000054102e287816 */ /* 0x000fe40000000028 */
[----:B---3--:R-:W-:Y:S02]  /*10f8f0*/  LOP3.LUT R5, R2, 0xffff, RZ, 0xc0, !PT ;  /* 0x0000ffff02057812 */ /* 0x008fe400078ec0ff */
[----:B------:R-:W-:Y:S02]  /*10f900*/  LOP3.LUT R2, R47, 0xffff, RZ, 0xc0, !PT ;  /* 0x0000ffff2f027812 */ /* 0x000fe400078ec0ff */
[----:B------:R-:W-:Y:S02]  /*10f910*/  PRMT R42, R5, 0x3340, R6 ;  /* 0x00003340052a7816 */ /* 0x000fe40000000006 */
[----:B------:R-:W-:-:S04]  /*10f920*/  PRMT R38, R2, 0x3340, R0 ;  /* 0x0000334002267816 */ /* 0x000fc80000000000 */
[----:B------:R-:W-:Y:S02]  /*10f930*/  PRMT R38, R42, 0x5410, R38 ;  /* 0x000054102a267816 */ /* 0x000fe40000000026 */
[----:B------:R-:W2:Y:S01]  /*10f940*/  LDL.LU R42, [R1+0x130] ;  /* 0x00013000012a7983 */ /* 0x000ea20000300800 */
[----:B------:R-:W-:-:S03]  /*10f950*/  PRMT R47, R36, 0x3340, R37 ;  /* 0x00003340242f7816 */ /* 0x000fc60000000025 */
[----:B------:R0:W-:Y:S01]  /*10f960*/  STL [R1+0x99c], R38 ;  /* 0x00099c2601007387 */ /* 0x0001e20000100800 */
[----:B------:R-:W-:-:S03]  /*10f970*/  PRMT R47, R47, 0x5410, R41 ;  /* 0x000054102f2f7816 */ /* 0x000fc60000000029 */
[----:B0-----:R-:W3:Y:S04]  /*10f980*/  LDL.LU R38, [R1+0x150] ;  /* 0x0001500001267983 */ /* 0x001ee80000300800 */
[----:B------:R-:W4:Y:S04]  /*10f990*/  LDL.LU R43, [R1+0x134] ;  /* 0x00013400012b7983 */ /* 0x000f280000300800 */
[----:B------:R0:W-:Y:S04]  /*10f9a0*/  STL [R1+0x9bc], R39 ;  /* 0x0009bc2701007387 */ /* 0x0001e80000100800 */
[----:B0-----:R-:W3:Y:S04]  /*10f9b0*/  LDL.LU R39, [R1+0x14c] ;  /* 0x00014c0001277983 */ /* 0x001ee80000300800 */
[----:B------:R-:W3:Y:S04]  /*10f9c0*/  LDL.LU R46, [R1+0x138] ;  /* 0x00013800012e7983 */ /* 0x000ee80000300800 */
[----:B------:R0:W-:Y:S04]  /*10f9d0*/  STL [R1+0xa14], R40 ;  /* 0x000a142801007387 */ /* 0x0001e80000100800 */
[----:B0-----:R-:W3:Y:S04]  /*10f9e0*/  LDL.LU R40, [R1+0x154] ;  /* 0x0001540001287983 */ /* 0x001ee80000300800 */
[----:B------:R-:W3:Y:S04]  /*10f9f0*/  LDL.LU R41, [R1+0x128] ;  /* 0x0001280001297983 */ /* 0x000ee80000300800 */
[----:B------:R0:W-:Y:S04]  /*10fa00*/  STL [R1+0xa34], R47 ;  /* 0x000a342f01007387 */ /* 0x0001e80000100800 */
[----:B0-----:R-:W3:Y:S01]  /*10fa10*/  LDL.LU R47, [R1+0x190] ;  /* 0x00019000012f7983 */ /* 0x001ee20000300800 */
[----:B--2---:R-:W-:-:S04]  /*10fa20*/  SHF.R.U32.HI R42, RZ, 0x8, R42 ;  /* 0x00000008ff2a7819 */ /* 0x004fc8000001162a */
[----:B------:R-:W-:Y:S02]  /*10fa30*/  LOP3.LUT R42, R42, 0xffff, RZ, 0xc0, !PT ;  /* 0x0000ffff2a2a7812 */ /* 0x000fe400078ec0ff */
[----:B----4-:R-:W-:-:S04]  /*10fa40*/  SHF.R.U32.HI R43, RZ, 0x8, R43 ;  /* 0x00000008ff2b7819 */ /* 0x010fc8000001162b */
[----:B------:R-:W-:Y:S02]  /*10fa50*/  LOP3.LUT R43, R43, 0xffff, RZ, 0xc0, !PT ;  /* 0x0000ffff2b2b7812 */ /* 0x000fe400078ec0ff */
[----:B---3--:R-:W-:-:S04]  /*10fa60*/  SHF.R.U32.HI R39, RZ, 0x8, R39 ;  /* 0x00000008ff277819 */ /* 0x008fc80000011627 */
[----:B------:R-:W-:-:S04]  /*10fa70*/  LOP3.LUT R39, R39, 0xffff, RZ, 0xc0, !PT ;  /* 0x0000ffff27277812 */ /* 0x000fc800078ec0ff */
[----:B------:R-:W-:Y:S02]  /*10fa80*/  PRMT R39, R42, 0x3340, R39 ;  /* 0x000033402a277816 */ /* 0x000fe40000000027 */
[----:B------:R-:W2:Y:S01]  /*10fa90*/  LDL.LU R42, [R1+0x16c] ;  /* 0x00016c00012a7983 */ /* 0x000ea20000300800 */
[----:B------:R-:W-:Y:S02]  /*10faa0*/  SHF.R.U32.HI R40, RZ, 0x8, R40 ;  /* 0x00000008ff287819 */ /* 0x000fe40000011628 */
[----:B------:R-:W-:-:S04]  /*10fab0*/  SHF.R.U32.HI R41, RZ, 0x8, R41 ;  /* 0x00000008ff297819 */ /* 0x000fc80000011629 */
[----:B------:R-:W-:Y:S02]  /*10fac0*/  LOP3.LUT R41, R41, 0xffff, RZ, 0xc0, !PT ;  /* 0x0000ffff29297812 */ /* 0x000fe400078ec0ff */
[----:B------:R-:W-:Y:S02]  /*10fad0*/  LOP3.LUT R40, R40, 0xffff, RZ, 0xc0, !PT ;  /* 0x0000ffff28287812 */ /* 0x000fe400078ec0ff */
[----:B------:R-:W-:Y:S01]  /*10fae0*/  PRMT R41, R41, 0x3340, R0 ;  /* 0x0000334029297816 */ /* 0x000fe20000000000 */
[----:B------:R0:W-:Y:S01]  /*10faf0*/  STL [R1+0x334], R39 ;  /* 0x0003342701007387 */ /* 0x0001e20000100800 */
[----:B------:R-:W-:-:S03]  /*10fb00*/  PRMT R43, R43, 0x3340, R40 ;  /* 0x000033402b2b7816 */ /* 0x000fc60000000028 */
[----:B0-----:R-:W3:Y:S04]  /*10fb10*/  LDL.LU R39, [R1+0x12c] ;  /* 0x00012c0001277983 */ /* 0x001ee80000300800 */
[----:B------:R0:W-:Y:S04]  /*10fb20*/  STL [R1+0x294], R41 ;  /* 0x0002942901007387 */ /* 0x0001e80000100800 */
[----:B0-----:R-:W4:Y:S04]  /*10fb30*/  LDL.LU R41, [R1+0x18c] ;  /* 0x00018c0001297983 */ /* 0x001f280000300800 */
[----:B------:R-:W3:Y:S04]  /*10fb40*/  LDL.LU R40, [R1+0xd0] ;  /* 0x0000d00001287983 */ /* 0x000ee80000300800 */
[----:B------:R0:W-:Y:S04]  /*10fb50*/  STL [R1+0x330], R43 ;  /* 0x0003302b01007387 */ /* 0x0001e80000100800 */
[----:B0-----:R-:W4:Y:S01]  /*10fb60*/  LDL.LU R43, [R1+0x194] ;  /* 0x00019400012b7983 */ /* 0x001f220000300800 */
[----:B------:R-:W-:-:S02]  /*10fb70*/  SHF.R.U32.HI R46, RZ, 0x8, R46 ;  /* 0x00000008ff2e7819 */ /* 0x000fc4000001162e */
[----:B------:R-:W-:Y:S02]  /*10fb80*/  SHF.R.U32.HI R38, RZ, 0x8, R38 ;  /* 0x00000008ff267819 */ /* 0x000fe40000011626 */
[----:B------:R-:W-:Y:S02]  /*10fb90*/  LOP3.LUT R46, R46, 0xffff, RZ, 0xc0, !PT ;  /* 0x0000ffff2e2e7812 */ /* 0x000fe400078ec0ff */
[----:B------:R-:W-:-:S04]  /*10fba0*/  LOP3.LUT R38, R38, 0xffff, RZ, 0xc0, !PT ;  /* 0x0000ffff26267812 */ /* 0x000fc800078ec0ff */
[----:B------:R-:W-:-:S05]  /*10fbb0*/  PRMT R46, R46, 0x3340, R38 ;  /* 0x000033402e2e7816 */ /* 0x000fca0000000026 */
[----:B------:R0:W-:Y:S04]  /*10fbc0*/  STL [R1+0x32c], R46 ;  /* 0x00032c2e01007387 */ /* 0x0001e80000100800 */
[----:B0-----:R-:W4:Y:S01]  /*10fbd0*/  LDL.LU R46, [R1+0xc] ;  /* 0x00000c00012e7983 */ /* 0x001f220000300800 */
[----:B--2---:R-:W-:-:S04]  /*10fbe0*/  SHF.R.U32.HI R42, RZ, 0x8, R42 ;  /* 0x00000008ff2a7819 */ /* 0x004fc8000001162a */
[----:B------:R-:W-:-:S04]  /*10fbf0*/  LOP3.LUT R42, R42, 0xffff, RZ, 0xc0, !PT ;  /* 0x0000ffff2a2a7812 */ /* 0x000fc800078ec0ff */
[----:B------:R-:W-:Y:S02]  /*10fc00*/  PRMT R42, R42, 0x3340, R0 ;  /* 0x000033402a2a7816 */ /* 0x000fe40000000000 */
[----:B---3--:R-:W-:Y:S02]  /*10fc10*/  SHF.R.U32.HI R40, RZ, 0x8, R40 ;  /* 0x00000008ff287819 */ /* 0x008fe40000011628 */
[----:B----4-:R-:W-:Y:S02]  /*10fc20*/  SHF.R.U32.HI R38, RZ, 0x8, R43 ;  /* 0x00000008ff267819 */ /* 0x010fe4000001162b */
[----:B------:R-:W-:Y:S02]  /*10fc30*/  SHF.R.U32.HI R43, RZ, 0x8, R41 ;  /* 0x00000008ff2b7819 */ /* 0x000fe40000011629 */
[----:B------:R-:W-:Y:S02]  /*10fc40*/  SHF.R.U32.HI R41, RZ, 0x8, R39 ;  /* 0x00000008ff297819 */ /* 0x000fe40000011627 */
[----:B------:R-:W-:-:S02]  /*10fc50*/  SHF.R.U32.HI R39, RZ, 0x8, R47 ;  /* 0x00000008ff277819 */ /* 0x000fc4000001162f */
[----:B------:R-:W-:Y:S01]  /*10fc60*/  LOP3.LUT R43, R43, 0xffff, RZ, 0xc0, !PT ;  /* 0x0000ffff2b2b7812 */ /* 0x000fe200078ec0ff */
[----:B------:R-:W2:Y:S01]  /*10fc70*/  LDL.LU R47, [R1+0x1dc] ;  /* 0x0001dc00012f7983 */ /* 0x000ea20000300800 */
[----:B------:R-:W-:Y:S02]  /*10fc80*/  LOP3.LUT R38, R38, 0xffff, RZ, 0xc0, !PT ;  /* 0x0000ffff26267812 */ /* 0x000fe400078ec0ff */
[----:B------:R-:W-:Y:S02]  /*10fc90*/  LOP3.LUT R39, R39, 0xffff, RZ, 0xc0, !PT ;  /* 0x0000ffff27277812 */ /* 0x000fe400078ec0ff */
[----:B------:R-:W-:Y:S01]  /*10fca0*/  PRMT R43, R43, 0x3340, R0 ;  /* 0x000033402b2b7816 */ /* 0x000fe20000000000 */
[----:B------:R0:W-:Y:S01]  /*10fcb0*/  STL [R1+0x24c], R42 ;  /* 0x00024c2a01007387 */ /* 0x0001e20000100800 */
[----:B------:R-:W-:Y:S02]  /*10fcc0*/  LOP3.LUT R40, R40, 0xffff, RZ, 0xc0, !PT ;  /* 0x0000ffff28287812 */ /* 0x000fe400078ec0ff */
[----:B------:R-:W-:-:S02]  /*10fcd0*/  LOP3.LUT R41, R41, 0xffff, RZ, 0xc0, !PT ;  /* 0x0000ffff29297812 */ /* 0x000fc400078ec0ff */
[----:B------:R-:W-:Y:S02]  /*10fce0*/  PRMT R39, R38, 0x3340, R39 ;  /* 0x0000334026277816 */ /* 0x000fe40000000027 */
[----:B------:R-:W-:Y:S01]  /*10fcf0*/  PRMT R41, R40, 0x3340, R41 ;  /* 0x0000334028297816 */ /* 0x000fe20000000029 */
[----:B0-----:R-:W3:Y:S04]  /*10fd00*/  LDL.LU R42, [R1+0x170] ;  /* 0x00017000012a7983 */ /* 0x001ee80000300800 */
[----:B------:R0:W-:Y:S04]  /*10fd10*/  STL [R1+0x224], R43 ;  /* 0x0002242b01007387 */ /* 0x0001e80000100800 */
[----:B0-----:R-:W4:Y:S04]  /*10fd20*/  LDL.LU R43, [R1+0x15c] ;  /* 0x00015c00012b7983 */ /* 0x001f280000300800 */
[----:B------:R-:W2:Y:S04]  /*10fd30*/  LDL.LU R38, [R1+0x174] ;  /* 0x0001740001267983 */ /* 0x000ea80000300800 */
[----:B------:R0:W-:Y:S04]  /*10fd40*/  STL [R1+0x6fc], R39 ;  /* 0x0006fc2701007387 */ /* 0x0001e80000100800 */
[----:B0-----:R-:W2:Y:S04]  /*10fd50*/  LDL.LU R39, [R1+0x178] ;  /* 0x0001780001277983 */ /* 0x001ea80000300800 */
[----:B------:R-:W2:Y:S04]  /*10fd60*/  LDL.LU R40, [R1+0x168] ;  /* 0x0001680001287983 */ /* 0x000ea80000300800 */
[----:B------:R0:W-:Y:S04]  /*10fd70*/  STL [R1+0x320], R41 ;  /* 0x0003202901007387 */ /* 0x0001e80000100800 */
[----:B0-----:R-:W2:Y:S01]  /*10fd80*/  LDL.LU R41, [R1+0x17c] ;  /* 0x00017c0001297983 */ /* 0x001ea20000300800 */
[----:B---3--:R-:W-:-:S04]  /*10fd90*/  SHF.R.U32.HI R42, RZ, 0x8, R42 ;  /* 0x00000008ff2a7819 */ /* 0x008fc8000001162a */
[----:B------:R-:W-:Y:S02]  /*10fda0*/  LOP3.LUT R42, R42, 0xffff, RZ, 0xc0, !PT ;  /* 0x0000ffff2a2a7812 */ /* 0x000fe400078ec0ff */
[----:B----4-:R-:W-:-:S04]  /*10fdb0*/  SHF.R.U32.HI R43, RZ, 0x8, R43 ;  /* 0x00000008ff2b7819 */ /* 0x010fc8000001162b */
[----:B------:R-:W-:-:S04]  /*10fdc0*/  LOP3.LUT R43, R43, 0xffff, RZ, 0xc0, !PT ;  /* 0x0000ffff2b2b7812 */ /* 0x000fc800078ec0ff */
[--C-:B------:R-:W-:Y:S02]  /*10fdd0*/  PRMT R43, R43, 0x3340, R0.reuse ;  /* 0x000033402b2b7816 */ /* 0x100fe40000000000 */
[----:B------:R-:W-:Y:S02]  /*10fde0*/  PRMT R42, R42, 0x3340, R0 ;  /* 0x000033402a2a7816 */ /* 0x000fe40000000000 */
[----:B--2---:R-:W-:-:S04]  /*10fdf0*/  SHF.R.U32.HI R40, RZ, 0x8, R40 ;  /* 0x00000008ff287819 */ /* 0x004fc80000011628 */
[----:B------:R-:W-:Y:S02]  /*10fe00*/  LOP3.LUT R40, R40, 0xffff, RZ, 0xc0, !PT ;  /* 0x0000ffff28287812 */ /* 0x000fe400078ec0ff */
[----:B------:R-:W-:-:S04]  /*10fe10*/  SHF.R.U32.HI R41, RZ, 0x8, R41 ;  /* 0x00000008ff297819 */ /* 0x000fc80000011629 */
[----:B------:R-:W-:Y:S01]  /*10fe20*/  LOP3.LUT R41, R41, 0xffff, RZ, 0xc0, !PT ;  /* 0x0000ffff29297812 */ /* 0x000fe200078ec0ff */
[----:B------:R0:W-:Y:S03]  /*10fe30*/  STL [R1+0x220], R43 ;  /* 0x0002202b01007387 */ /* 0x0001e60000100800 */
[----:B------:R-:W-:Y:S01]  /*10fe40*/  PRMT R41, R40, 0x3340, R41 ;  /* 0x0000334028297816 */ /* 0x000fe20000000029 */
[----:B0-----:R-:W2:Y:S04]  /*10fe50*/  LDL.LU R43, [R1+0x6c] ;  /* 0x00006c00012b7983 */ /* 0x001ea80000300800 */
[----:B------:R-:W3:Y:S04]  /*10fe60*/  LDL.LU R40, [R1+0x1ec] ;  /* 0x0001ec0001287983 */ /* 0x000ee80000300800 */
[----:B------:R0:W-:Y:S04]  /*10fe70*/  STL [R1+0x31c], R41 ;  /* 0x00031c2901007387 */ /* 0x0001e80000100800 */
[----:B0-----:R-:W4:Y:S04]  /*10fe80*/  LDL.LU R41, [R1+0x1bc] ;  /* 0x0001bc0001297983 */ /* 0x001f280000300800 */
[----:B------:R0:W-:Y:S04]  /*10fe90*/  STL [R1+0x230], R42 ;  /* 0x0002302a01007387 */ /* 0x0001e80000100800 */
[----:B0-----:R-:W2:Y:S01]  /*10fea0*/  LDL.LU R42, [R1+0x10] ;  /* 0x00001000012a7983 */ /* 0x001ea20000300800 */
[----:B------:R-:W-:-:S02]  /*10feb0*/  SHF.R.U32.HI R38, RZ, 0x8, R38 ;  /* 0x00000008ff267819 */ /* 0x000fc40000011626 */
[----:B------:R-:W-:Y:S02]  /*10fec0*/  SHF.R.U32.HI R39, RZ, 0x8, R39 ;  /* 0x00000008ff277819 */ /* 0x000fe40000011627 */
[----:B------:R-:W-:Y:S02]  /*10fed0*/  LOP3.LUT R38, R38, 0xffff, RZ, 0xc0, !PT ;  /* 0x0000ffff26267812 */ /* 0x000fe400078ec0ff */
[----:B------:R-:W-:-:S04]  /*10fee0*/  LOP3.LUT R39, R39, 0xffff, RZ, 0xc0, !PT ;  /* 0x0000ffff27277812 */ /* 0x000fc800078ec0ff */
[----:B------:R-:W-:-:S05]  /*10fef0*/  PRMT R39, R38, 0x3340, R39 ;  /* 0x0000334026277816 */ /* 0x000fca0000000027 */
[----:B------:R3:W-:Y:S02]  /*10ff00*/  STL [R1+0x318], R39 ;  /* 0x0003182701007387 */ /* 0x0007e40000100800 */
[----:B---3--:R-:W-:-:S04]  /*10ff10*/  SHF.R.U32.HI R39, RZ, 0x8, R40 ;  /* 0x00000008ff277819 */ /* 0x008fc80000011628 */
[----:B------:R-:W-:Y:S02]  /*10ff20*/  LOP3.LUT R39, R39, 0xffff, RZ, 0xc0, !PT ;  /* 0x0000ffff27277812 */ /* 0x000fe400078ec0ff */
[----:B----4-:R-:W-:-:S04]  /*10ff30*/  SHF.R.U32.HI R40, RZ, 0x8, R41 ;  /* 0x00000008ff287819 */ /* 0x010fc80000011629 */
[----:B------:R-:W-:Y:S02]  /*10ff40*/  LOP3.LUT R40, R40, 0xffff, RZ, 0xc0, !PT ;  /* 0x0000ffff28287812 */ /* 0x000fe400078ec0ff */
[----:B------:R-:W-:Y:S02]  /*10ff50*/  SHF.R.U32.HI R41, RZ, 0x8, R46 ;  /* 0x00000008ff297819 */ /* 0x000fe4000001162e */
[----:B------:R-:W-:Y:S01]  /*10ff60*/  PRMT R40, R40, 0x3340, R0 ;  /* 0x0000334028287816 */ /* 0x000fe20000000000 */
[----:B------:R-:W3:Y:S01]  /*10ff70*/  LDL.LU R46, [R1+0x1b4] ;  /* 0x0001b400012e7983 */ /* 0x000ee20000300800 */
[----:B--2---:R-:W-:Y:S02]  /*10ff80*/  SHF.R.U32.HI R38, RZ, 0x8, R42 ;  /* 0x00000008ff267819 */ /* 0x004fe4000001162a */
[----:B------:R-:W-:Y:S02]  /*10ff90*/  SHF.R.U32.HI R42, RZ, 0x8, R47 ;  /* 0x00000008ff2a7819 */ /* 0x000fe4000001162f */
[----:B------:R-:W2:Y:S02]  /*10ffa0*/  LDL.LU R47, [R1+0x88] ;  /* 0x00008800012f7983 */ /* 0x000ea40000300800 */
[----:B------:R-:W-:-:S02]  /*10ffb0*/  LOP3.LUT R42, R42, 0xffff, RZ, 0xc0, !PT ;  /* 0x0000ffff2a2a7812 */ /* 0x000fc400078ec0ff */
[----:B------:R-:W-:Y:S02]  /*10ffc0*/  LOP3.LUT R41, R41, 0xffff, RZ, 0xc0, !PT ;  /* 0x0000ffff29297812 */ /* 0x000fe400078ec0ff */
[----:B------:R-:W-:Y:S01]  /*10ffd0*/  PRMT R42, R39, 0x3340, R42 ;  /* 0x00003340272a7816 */ /* 0x000fe2000000002a */
[----:B------:R0:W-:Y:S01]  /*10ffe0*/  STL [R1+0x200], R40 ;  /* 0x0002002801007387 */ /* 0x0001e20000100800 */
[----:B------:R-:W-:-:S04]  /*10fff0*/  LOP3.LUT R38, R38, 0xffff, RZ, 0xc0, !PT ;  /* 0x0000ffff26267812 */ /* 0x000fc800078ec0ff */
[----:B------:R-:W-:Y:S01]  /*110000*/  PRMT R38, R38, 0x3340, R41 ;  /* 0x0000334026267816 */ /* 0x000fe20000000029 */
[----:B0-----:R-:W4:Y:S04]  /*110010*/  LDL.LU R40, [R1+0x1b8] ;  /* 0x0001b80001287983 */ /* 0x001f280000300800 */
[----:B------:R-:W3:Y:S04]  /*110020*/  LDL.LU R39, [R1+0x1c0] ;  /* 0x0001c00001277983 */ /* 0x000ee80000300800 */
[----:B------:R0:W-:Y:S04]  /*110030*/  STL [R1+0x6e8], R42 ;  /* 0x0006e82a01007387 */ /* 0x0001e80000100800 */
[----:B0-----:R-:W2:Y:S04]  /*110040*/  LDL.LU R42, [R1+0x1ac] ;  /* 0x0001ac00012a7983 */ /* 0x001ea80000300800 */
[----:B------:R-:W3:Y:S01]  /*110050*/  LDL.LU R41, [R1+0x1b0] ;  /* 0x0001b00001297983 */ /* 0x000ee20000300800 */
[----:B------:R-:W-:-:S03]  /*110060*/  SHF.R.U32.HI R48, RZ, 0x8, R48 ;  /* 0x00000008ff307819 */ /* 0x000fc60000011630 */
[----:B------:R0:W-:Y:S01]  /*110070*/  STL [R1+0x314], R38 ;  /* 0x0003142601007387 */ /* 0x0001e20000100800 */
[----:B------:R-:W-:-:S03]  /*110080*/  LOP3.LUT R48, R48, 0xffff, RZ, 0xc0, !PT ;  /* 0x0000ffff30307812 */ /* 0x000fc600078ec0ff */
[----:B0-----:R-:W2:Y:S01]  /*110090*/  LDL.LU R38, [R1+0x1a8] ;  /* 0x0001a80001267983 */ /* 0x001ea20000300800 */
[----:B------:R-:W-:-:S05]  /*1100a0*/  PRMT R48, R48, 0x3340, R0 ;  /* 0x0000334030307816 */ /* 0x000fca0000000000 */
[----:B------:R0:W-:Y:S01]  /*1100b0*/  STL [R1+0x208], R48 ;  /* 0x0002083001007387 */ /* 0x0001e20000100800 */
[----:B----4-:R-:W-:-:S04]  /*1100c0*/  SHF.R.U32.HI R40, RZ, 0x8, R40 ;  /* 0x00000008ff287819 */ /* 0x010fc80000011628 */
[----:B------:R-:W-:Y:S02]  /*1100d0*/  LOP3.LUT R40, R40, 0xffff, RZ, 0xc0, !PT ;  /* 0x0000ffff28287812 */ /* 0x000fe400078ec0ff */
[----:B---3--:R-:W-:-:S04]  /*1100e0*/  SHF.R.U32.HI R41, RZ, 0x8, R41 ;  /* 0x00000008ff297819 */ /* 0x008fc80000011629 */
[----:B------:R-:W-:-:S04]  /*1100f0*/  LOP3.LUT R41, R41, 0xffff, RZ, 0xc0, !PT ;  /* 0x0000ffff29297812 */ /* 0x000fc800078ec0ff */
[----:B0-----:R-:W-:Y:S02]  /*110100*/  PRMT R48, R40, 0x3340, R41 ;  /* 0x0000334028307816 */ /* 0x001fe40000000029 */
[----:B------:R-:W3:Y:S04]  /*110110*/  LDL.LU R40, [R1+0x218] ;  /* 0x0002180001287983 */ /* 0x000ee80000300800 */
[----:B------:R-:W4:Y:S04]  /*110120*/  LDL.LU R41, [R1+0x228] ;  /* 0x0002280001297983 */ /* 0x000f280000300800 */
[----:B------:R0:W-:Y:S04]  /*110130*/  STL [R1+0x308], R48 ;  /* 0x0003083001007387 */ /* 0x0001e80000100800 */
[----:B0-----:R-:W3:Y:S01]  /*110140*/  LDL.LU R48, [R1+0x1d4] ;  /* 0x0001d40001307983 */ /* 0x001ee20000300800 */
[----:B------:R-:W-:-:S02]  /*110150*/  SHF.R.U32.HI R39, RZ, 0x8, R39 ;  /* 0x00000008ff277819 */ /* 0x000fc40000011627 */
[----:B--2---:R-:W-:Y:S02]  /*110160*/  SHF.R.U32.HI R42, RZ, 0x8, R42 ;  /* 0x00000008ff2a7819 */ /* 0x004fe4000001162a */
[----:B------:R-:W-:Y:S02]  /*110170*/  LOP3.LUT R39, R39, 0xffff, RZ, 0xc0, !PT ;  /* 0x0000ffff27277812 */ /* 0x000fe400078ec0ff */
[----:B------:R-:W-:Y:S02]  /*110180*/  LOP3.LUT R42, R42, 0xffff, RZ, 0xc0, !PT ;  /* 0x0000ffff2a2a7812 */ /* 0x000fe400078ec0ff */
[----:B------:R-:W-:Y:S02]  /*110190*/  SHF.R.U32.HI R43, RZ, 0x8, R43 ;  /* 0x00000008ff2b7819 */ /* 0x000fe4000001162b */
[----:B------:R-:W-:Y:S02]  /*1101a0*/  SHF.R.U32.HI R38, RZ, 0x8, R38 ;  /* 0x00000008ff267819 */ /* 0x000fe40000011626 */
[----:B------:R-:W-:-:S02]  /*1101b0*/  PRMT R39, R39, 0x3340, R42 ;  /* 0x0000334027277816 */ /* 0x000fc4000000002a */
[----:B------:R-:W-:Y:S02]  /*1101c0*/  LOP3.LUT R43, R43, 0xffff, RZ, 0xc0, !PT ;  /* 0x0000ffff2b2b7812 */ /* 0x000fe400078ec0ff */
[----:B------:R-:W-:Y:S01]  /*1101d0*/  LOP3.LUT R38, R38, 0xffff, RZ, 0xc0, !PT ;  /* 0x0000ffff26267812 */ /* 0x000fe200078ec0ff */
[----:B------:R0:W-:Y:S01]  /*1101e0*/  STL [R1+0x300], R39 ;  /* 0x0003002701007387 */ /* 0x0001e20000100800 */
[----:B------:R-:W-:Y:S02]  /*1101f0*/  PRMT R42, R43, 0x3340, R0 ;  /* 0x000033402b2a7816 */ /* 0x000fe40000000000 */
[----:B------:R-:W-:-:S03]  /*110200*/  SHF.R.U32.HI R36, RZ, 0x8, R36 ;  /* 0x00000008ff247819 */ /* 0x000fc60000011624 */
[----:B------:R1:W-:Y:S01]  /*110210*/  STL [R1+0x204], R42 ;  /* 0x0002042a01007387 */ /* 0x0003e20000100800 */
[----:B0-----:R-:W-:-:S05]  /*110220*/  PRMT R39, R38, 0x3340, R0 ;  /* 0x0000334026277816 */ /* 0x001fca0000000000 */
[----:B------:R4:W-:Y:S01]  /*110230*/  STL [R1+0x21c], R39 ;  /* 0x00021c2701007387 */ /* 0x0009e20000100800 */
[----:B------:R-:W-:-:S03]  /*110240*/  LOP3.LUT R36, R36, 0xffff, RZ, 0xc0, !PT ;  /* 0x0000ffff24247812 */ /* 0x000fc600078ec0ff */
[----:B------:R-:W2:Y:S04]  /*110250*/  LDL.LU R43, [R1+0x1d8] ;  /* 0x0001d800012b7983 */ /* 0x000ea80000300800 */
[----:B-1----:R-:W2:Y:S01]  /*110260*/  LDL.LU R42, [R1+0x264] ;  /* 0x00026400012a7983 */ /* 0x002ea20000300800 */
[----:B----4-:R-:W-:Y:S02]  /*110270*/  SHF.R.U32.HI R39, RZ, 0x8, R41 ;  /* 0x00000008ff277819 */ /* 0x010fe40000011629 */
[----:B------:R-:W-:Y:S02]  /*110280*/  SHF.R.U32.HI R41, RZ, 0x8, R37 ;  /* 0x00000008ff297819 */ /* 0x000fe40000011625 */
[----:B---3--:R-:W-:Y:S02]  /*110290*/  SHF.R.U32.HI R38, RZ, 0x8, R40 ;  /* 0x00000008ff267819 */ /* 0x008fe40000011628 */
[----:B------:R-:W-:-:S02]  /*1102a0*/  LOP3.LUT R41, R41, 0xffff, RZ, 0xc0, !PT ;  /* 0x0000ffff29297812 */ /* 0x000fc400078ec0ff */
[----:B------:R-:W-:Y:S02]  /*1102b0*/  SHF.R.U32.HI R37, RZ, 0x8, R46 ;  /* 0x00000008ff257819 */ /* 0x000fe4000001162e */
[----:B------:R-:W-:Y:S01]  /*1102c0*/  PRMT R41, R36, 0x3340, R41 ;  /* 0x0000334024297816 */ /* 0x000fe20000000029 */
[----:B------:R-:W3:Y:S01]  /*1102d0*/  LDL.LU R46, [R1+0x260] ;  /* 0x00026000012e7983 */ /* 0x000ee20000300800 */
[----:B------:R-:W-:Y:S02]  /*1102e0*/  LOP3.LUT R38, R38, 0xffff, RZ, 0xc0, !PT ;  /* 0x0000ffff26267812 */ /* 0x000fe400078ec0ff */
[----:B------:R-:W-:Y:S02]  /*1102f0*/  SHF.R.U32.HI R40, RZ, 0x8, R47 ;  /* 0x00000008ff287819 */ /* 0x000fe4000001162f */
[----:B------:R-:W-:Y:S01]  /*110300*/  LOP3.LUT R39, R39, 0xffff, RZ, 0xc0, !PT ;  /* 0x0000ffff27277812 */ /* 0x000fe200078ec0ff */
[----:B------:R-:W4:Y:S04]  /*110310*/  LDL.LU R47, [R1+0x240] ;  /* 0x00024000012f7983 */ /* 0x000f280000300800 */
[----:B------:R-:W2:Y:S01]  /*110320*/  LDL.LU R36, [R1+0x1f8] ;  /* 0x0001f80001247983 */ /* 0x000ea20000300800 */
[----:B------:R-:W-:-:S03]  /*110330*/  PRMT R39, R38, 0x3340, R39 ;  /* 0x0000334026277816 */ /* 0x000fc60000000027 */
[----:B------:R0:W-:Y:S04]  /*110340*/  STL [R1+0x348], R41 ;  /* 0x0003482901007387 */ /* 0x0001e80000100800 */
[----:B0-----:R-:W3:Y:S04]  /*110350*/  LDL.LU R41, [R1+0x25c] ;  /* 0x00025c0001297983 */ /* 0x001ee80000300800 */
[----:B------:R-:W4:Y:S04]  /*110360*/  LDL.LU R38, [R1+0x254] ;  /* 0x0002540001267983 */ /* 0x000f280000300800 */
[----:B------:R0:W-:Y:S04]  /*110370*/  STL [R1+0x2fc], R39 ;  /* 0x0002fc2701007387 */ /* 0x0001e80000100800 */
[----:B0-----:R-:W3:Y:S01]  /*110380*/  LDL.LU R39, [R1+0x258] ;  /* 0x0002580001277983 */ /* 0x001ee20000300800 */
[----:B------:R-:W-:-:S02]  /*110390*/  SHF.R.U32.HI R29, RZ, 0x8, R29 ;  /* 0x00000008ff1d7819 */ /* 0x000fc4000001161d */
[----:B------:R-:W-:Y:S02]  /*1103a0*/  LOP3.LUT R37, R37, 0xffff, RZ, 0xc0, !PT ;  /* 0x0000ffff25257812 */ /* 0x000fe400078ec0ff */
[----:B------:R-:W-:Y:S02]  /*1103b0*/  LOP3.LUT R29, R29, 0xffff, RZ, 0xc0, !PT ;  /* 0x0000ffff1d1d7812 */ /* 0x000fe400078ec0ff */
[----:B------:R-:W-:Y:S02]  /*1103c0*/  LOP3.LUT R40, R40, 0xffff, RZ, 0xc0, !PT ;  /* 0x0000ffff28287812 */ /* 0x000fe400078ec0ff */
[----:B------:R-:W-:Y:S02]  /*1103d0*/  PRMT R29, R29, 0x3340, R37 ;  /* 0x000033401d1d7816 */ /* 0x000fe40000000025 */
[----:B------:R-:W-:-:S03]  /*1103e0*/  PRMT R37, R40, 0x3340, R0 ;  /* 0x0000334028257816 */ /* 0x000fc60000000000 */
[----:B------:R-:W-:Y:S04]  /*1103f0*/  STL [R1+0x2f8], R29 ;  /* 0x0002f81d01007387 */ /* 0x000fe80000100800 */
[----:B------:R0:W-:Y:S02]  /*110400*/  STL [R1+0x1e8], R37 ;  /* 0x0001e82501007387 */ /* 0x0001e40000100800 */
[----:B0-----:R-:W-:Y:S02]  /*110410*/  SHF.R.U32.HI R37, RZ, 0x8, R48 ;  /* 0x00000008ff257819 */ /* 0x001fe40000011630 */
[----:B------:R-:W3:Y:S01]  /*110420*/  LDL.LU R48, [R1+0x238] ;  /* 0x0002380001307983 */ /* 0x000ee20000300800 */
[----:B------:R-:W-:Y:S02]  /*110430*/  SHF.R.U32.HI R34, RZ, 0x8, R34 ;  /* 0x00000008ff227819 */ /* 0x000fe40000011622 */
[----:B------:R-:W-:-:S02]  /*110440*/  LOP3.LUT R37, R37, 0xffff, RZ, 0xc0, !PT ;  /* 0x0000ffff25257812 */ /* 0x000fc400078ec0ff */
[----:B------:R-:W-:Y:S02]  /*110450*/  SHF.R.U32.HI R31, RZ, 0x8, R31 ;  /* 0x00000008ff1f7819 */ /* 0x000fe4000001161f */
[----:B------:R-:W-:Y:S02]  /*110460*/  LOP3.LUT R34, R34, 0xffff, RZ, 0xc0, !PT ;  /* 0x0000ffff22227812 */ /* 0x000fe400078ec0ff */
[----:B------:R-:W-:-:S04]  /*110470*/  LOP3.LUT R31, R31, 0xffff, RZ, 0xc0, !PT ;  /* 0x0000ffff1f1f7812 */ /* 0x000fc800078ec0ff */
[----:B------:R-:W-:Y:S02]  /*110480*/  PRMT R31, R31, 0x3340, R0 ;  /* 0x000033401f1f7816 */ /* 0x000fe40000000000 */
[----:B--2---:R-:W-:Y:S02]  /*110490*/  SHF.R.U32.HI R29, RZ, 0x8, R36 ;  /* 0x00000008ff1d7819 */ /* 0x004fe40000011624 */
[----:B------:R-:W-:Y:S02]  /*1104a0*/  SHF.R.U32.HI R36, RZ, 0x8, R33 ;  /* 0x00000008ff247819 */ /* 0x000fe40000011621 */
[----:B------:R-:W-:Y:S02]  /*1104b0*/  LOP3.LUT R29, R29, 0xffff, RZ, 0xc0, !PT ;  /* 0x0000ffff1d1d7812 */ /* 0x000fe400078ec0ff */
[----:B------:R-:W-:Y:S02]  /*1104c0*/  LOP3.LUT R36, R36, 0xffff, RZ, 0xc0, !PT ;  /* 0x0000ffff24247812 */ /* 0x000fe400078ec0ff */
[----:B----4-:R-:W-:-:S04]  /*1104d0*/  SHF.R.U32.HI R33, RZ, 0x8, R38 ;  /* 0x00000008ff217819 */ /* 0x010fc80000011626 */
[----:B------:R-:W-:-:S04]  /*1104e0*/  LOP3.LUT R33, R33, 0xffff, RZ, 0xc0, !PT ;  /* 0x0000ffff21217812 */ /* 0x000fc800078ec0ff */
[----:B------:R-:W-:Y:S02]  /*1104f0*/  PRMT R38, R33, 0x3340, R0 ;  /* 0x0000334021267816 */ /* 0x000fe40000000000 */
[----:B------:R-:W-:Y:S02]  /*110500*/  PRMT R33, R29, 0x3340, R37 ;  /* 0x000033401d217816 */ /* 0x000fe40000000025 */
[----:B------:R-:W-:Y:S02]  /*110510*/  SHF.R.U32.HI R37, RZ, 0x8, R43 ;  /* 0x00000008ff257819 */ /* 0x000fe4000001162b */
[----:B------:R-:W-:Y:S01]  /*110520*/  PRMT R29, R36, 0x3340, R34 ;  /* 0x00003340241d7816 */ /* 0x000fe20000000022 */
[----:B------:R-:W-:Y:S01]  /*110530*/  STL [R1+0x1c8], R38 ;  /* 0x0001c82601007387 */ /* 0x000fe20000100800 */
[----:B------:R-:W-:-:S03]  /*110540*/  LOP3.LUT R37, R37, 0xffff, RZ, 0xc0, !PT ;  /* 0x0000ffff25257812 */ /* 0x000fc600078ec0ff */
[----:B------:R3:W-:Y:S04]  /*110550*/  STL [R1+0x2f4], R33 ;  /* 0x0002f42101007387 */ /* 0x0007e80000100800 */
[----:B------:R-:W-:Y:S04]  /*110560*/  STL [R1+0x2f0], R29 ;  /* 0x0002f01d01007387 */ /* 0x000fe80000100800 */
[----:B------:R0:W-:Y:S01]  /*110570*/  STL [R1+0x1c0], R31 ;  /* 0x0001c01f01007387 */ /* 0x0001e20000100800 */
[----:B---3--:R-:W-:Y:S02]  /*110580*/  SHF.R.U32.HI R33, RZ, 0x8, R39 ;  /* 0x00000008ff217819 */ /* 0x008fe40000011627 */
[----:B------:R-:W-:Y:S01]  /*110590*/  PRMT R39, R37, 0x3340, R0 ;  /* 0x0000334025277816 */ /* 0x000fe20000000000 */
[----:B------:R-:W2:Y:S01]  /*1105a0*/  LDL.LU R40, [R1+0x298] ;  /* 0x0002980001287983 */ /* 0x000ea20000300800 */
[----:B------:R-:W-:-:S03]  /*1105b0*/  SHF.R.U32.HI R36, RZ, 0x8, R47 ;  /* 0x00000008ff247819 */ /* 0x000fc6000001162f */
[----:B------:R-:W3:Y:S01]  /*1105c0*/  LDL.LU R37, [R1+0x28c] ;  /* 0x00028c0001257983 */ /* 0x000ee20000300800 */
[----:B0-----:R-:W-:-:S03]  /*1105d0*/  SHF.R.U32.HI R31, RZ, 0x8, R46 ;  /* 0x00000008ff1f7819 */ /* 0x001fc6000001162e */
[----:B------:R-:W4:Y:S04]  /*1105e0*/  LDL.LU R38, [R1+0x2a4] ;  /* 0x0002a40001267983 */ /* 0x000f280000300800 */
[----:B------:R0:W-:Y:S04]  /*1105f0*/  STL [R1+0x1dc], R39 ;  /* 0x0001dc2701007387 */ /* 0x0001e80000100800 */
[----:B------:R-:W2:Y:S04]  /*110600*/  LDL.LU R46, [R1+0x2a0] ;  /* 0x0002a000012e7983 */ /* 0x000ea80000300800 */
[----:B------:R-:W3:Y:S01]  /*110610*/  LDL.LU R47, [R1+0x280] ;  /* 0x00028000012f7983 */ /* 0x000ee20000300800 */
[----:B------:R-:W-:-:S02]  /*110620*/  SHF.R.U32.HI R34, RZ, 0x8, R42 ;  /* 0x00000008ff227819 */ /* 0x000fc4000001162a */
[----:B------:R-:W-:Y:S02]  /*110630*/  SHF.R.U32.HI R29, RZ, 0x8, R41 ;  /* 0x00000008ff1d7819 */ /* 0x000fe40000011629 */
[----:B------:R-:W-:Y:S02]  /*110640*/  LOP3.LUT R33, R33, 0xffff, RZ, 0xc0, !PT ;  /* 0x0000ffff21217812 */ /* 0x000fe400078ec0ff */
[----:B------:R-:W-:Y:S02]  /*110650*/  LOP3.LUT R34, R34, 0xffff, RZ, 0xc0, !PT ;  /* 0x0000ffff22227812 */ /* 0x000fe400078ec0ff */
[----:B------:R-:W-:Y:S02]  /*110660*/  LOP3.LUT R36, R36, 0xffff, RZ, 0xc0, !PT ;  /* 0x0000ffff24247812 */ /* 0x000fe400078ec0ff */
[----:B------:R-:W-:Y:S02]  /*110670*/  LOP3.LUT R29, R29, 0xffff, RZ, 0xc0, !PT ;  /* 0x0000ffff1d1d7812 */ /* 0x000fe400078ec0ff */
[----:B------:R-:W-:-:S02]  /*110680*/  LOP3.LUT R31, R31, 0xffff, RZ, 0xc0, !PT ;  /* 0x0000ffff1f1f7812 */ /* 0x000fc400078ec0ff */
[----:B------:R-:W-:Y:S02]  /*110690*/  PRMT R34, R33, 0x3340, R34 ;  /* 0x0000334021227816 */ /* 0x000fe40000000022 */
[----:B------:R-:W-:Y:S02]  /*1106a0*/  PRMT R33, R36, 0x3340, R0 ;  /* 0x0000334024217816 */ /* 0x000fe40000000000 */
[----:B------:R-:W-:Y:S01]  /*1106b0*/  PRMT R31, R29, 0x3340, R31 ;  /* 0x000033401d1f7816 */ /* 0x000fe2000000001f */
[----:B------:R-:W-:Y:S04]  /*1106c0*/  STL [R1+0x2ec], R34 ;  /* 0x0002ec2201007387 */ /* 0x000fe80000100800 */
[----:B------:R-:W-:Y:S01]  /*1106d0*/  STL [R1+0x1d8], R33 ;  /* 0x0001d82101007387 */ /* 0x000fe20000100800 */
[----:B------:R-:W-:-:S03]  /*1106e0*/  SHF.R.U32.HI R29, RZ, 0x8, R28 ;  /* 0x00000008ff1d7819 */ /* 0x000fc6000001161c */
[----:B------:R1:W-:Y:S01]  /*1106f0*/  STL [R1+0x2e8], R31 ;  /* 0x0002e81f01007387 */ /* 0x0003e20000100800 */
[----:B------:R-:W-:-:S03]  /*110700*/  SHF.R.U32.HI R28, RZ, 0x8, R48 ;  /* 0x00000008ff1c7819 */ /* 0x000fc60000011630 */
[----:B0-----:R-:W4:Y:S04]  /*110710*/  LDL.LU R39, [R1+0xa4] ;  /* 0x0000a40001277983 */ /* 0x001f280000300800 */
[----:B------:R-:W4:Y:S04]  /*110720*/  LDL.LU R41, [R1+0x278] ;  /* 0x0002780001297983 */ /* 0x000f280000300800 */
[----:B------:R-:W4:Y:S04]  /*110730*/  LDL.LU R43, [R1+0xa0] ;  /* 0x0000a000012b7983 */ /* 0x000f280000300800 */
[----:B------:R-:W4:Y:S04]  /*110740*/  LDL.LU R42, [R1+0x2c4] ;  /* 0x0002c400012a7983 */ /* 0x000f280000300800 */
[----:B------:R-:W4:Y:S01]  /*110750*/  LDL.LU R48, [R1+0x234] ;  /* 0x0002340001307983 */ /* 0x000f220000300800 */
[----:B-1----:R-:W-:-:S02]  /*110760*/  SHF.R.U32.HI R31, RZ, 0x8, R59 ;  /* 0x00000008ff1f7819 */ /* 0x002fc4000001163b */
[----:B------:R-:W-:Y:S02]  /*110770*/  SHF.R.U32.HI R27, RZ, 0x8, R27 ;  /* 0x00000008ff1b7819 */ /* 0x000fe4000001161b */
[----:B------:R-:W-:Y:S02]  /*110780*/  SHF.R.U32.HI R26, RZ, 0x8, R26 ;  /* 0x00000008ff1a7819 */ /* 0x000fe4000001161a */
[----:B------:R-:W-:Y:S02]  /*110790*/  SHF.R.U32.HI R25, RZ, 0x8, R25 ;  /* 0x00000008ff197819 */ /* 0x000fe40000011619 */
[----:B------:R-:W-:Y:S02]  /*1107a0*/  LOP3.LUT R31, R31, 0xffff, RZ, 0xc0, !PT ;  /* 0x0000ffff1f1f7812 */ /* 0x000fe400078ec0ff */
[----:B------:R-:W-:Y:S02]  /*1107b0*/  LOP3.LUT R29, R29, 0xffff, RZ, 0xc0, !PT ;  /* 0x0000ffff1d1d7812 */ /* 0x000fe400078ec0ff */
[----:B------:R-:W-:-:S02]  /*1107c0*/  LOP3.LUT R27, R27, 0xffff, RZ, 0xc0, !PT ;  /* 0x0000ffff1b1b7812 */ /* 0x000fc400078ec0ff */
[----:B------:R-:W-:Y:S02]  /*1107d0*/  LOP3.LUT R28, R28, 0xffff, RZ, 0xc0, !PT ;  /* 0x0000ffff1c1c7812 */ /* 0x000fe400078ec0ff */
[----:B------:R-:W-:Y:S02]  /*1107e0*/  LOP3.LUT R26, R26, 0xffff, RZ, 0xc0, !PT ;  /* 0x0000ffff1a1a7812 */ /* 0x000fe400078ec0ff */
[----:B------:R-:W-:Y:S02]  /*1107f0*/  LOP3.LUT R25, R25, 0xffff, RZ, 0xc0, !PT ;  /* 0x0000ffff19197812 */ /* 0x000fe400078ec0ff */
[----:B------:R-:W-:Y:S02]  /*110800*/  PRMT R31, R31, 0x3340, R0 ;  /* 0x000033401f1f7816 */ /* 0x000fe40000000000 */
[----:B------:R-:W-:Y:S02]  /*110810*/  PRMT R27, R29, 0x3340, R27 ;  /* 0x000033401d1b7816 */ /* 0x000fe4000000001b */
[----:B------:R-:W-:-:S02]  /*110820*/  PRMT R59, R28, 0x3340, R26 ;  /* 0x000033401c3b7816 */ /* 0x000fc4000000001a */
[----:B------:R-:W-:Y:S01]  /*110830*/  PRMT R25, R25, 0x3340, R0 ;  /* 0x0000334019197816 */ /* 0x000fe20000000000 */
[----:B------:R-:W-:Y:S01]  /*110840*/  STL [R1+0x1b4], R31 ;  /* 0x0001b41f01007387 */ /* 0x000fe20000100800 */
[----:B------:R-:W-:-:S03]  /*110850*/  SHF.R.U32.HI R28, RZ, 0x8, R13 ;  /* 0x00000008ff1c7819 */ /* 0x000fc6000001160d */
[----:B------:R2:W-:Y:S04]  /*110860*/  STL [R1+0x2e4], R27 ;  /* 0x0002e41b01007387 */ /* 0x0005e80000100800 */
[----:B------:R-:W-:Y:S04]  /*110870*/  STL [R1+0x5790], R59 ;  /* 0x0057903b01007387 */ /* 0x000fe80000100800 */
[----:B------:R0:W-:Y:S01]  /*110880*/  STL [R1+0x1b0], R25 ;  /* 0x0001b01901007387 */ /* 0x0001e20000100800 */
[----:B--2---:R-:W-:-:S03]  /*110890*/  SHF.R.U32.HI R27, RZ, 0x8, R46 ;  /* 0x00000008ff1b7819 */ /* 0x004fc6000001162e */
[----:B------:R-:W2:Y:S01]  /*1108a0*/  LDL.LU R46, [R1+0x2d0] ;  /* 0x0002d000012e7983 */ /* 0x000ea20000300800 */
[----:B---3--:R-:W-:-:S03]  /*1108b0*/  SHF.R.U32.HI R13, RZ, 0x8, R47 ;  /* 0x00000008ff0d7819 */ /* 0x008fc6000001162f */
[----:B------:R-:W3:Y:S01]  /*1108c0*/  LDL.LU R47, [R1+0x2dc] ;  /* 0x0002dc00012f7983 */ /* 0x000ee20000300800 */
[----:B------:R-:W-:Y:S02]  /*1108d0*/  SHF.R.U32.HI R26, RZ, 0x8, R37 ;  /* 0x00000008ff1a7819 */ /* 0x000fe40000011625 */
[----:B----4-:R-:W-:Y:S02]  /*1108e0*/  SHF.R.U32.HI R29, RZ, 0x8, R38 ;  /* 0x00000008ff1d7819 */ /* 0x010fe40000011626 */
[----:B0-----:R-:W-:Y:S02]  /*1108f0*/  SHF.R.U32.HI R25, RZ, 0x8, R40 ;  /* 0x00000008ff197819 */ /* 0x001fe40000011628 */
[----:B------:R-:W-:Y:S02]  /*110900*/  SHF.R.U32.HI R12, RZ, 0x8, R12 ;  /* 0x00000008ff0c7819 */ /* 0x000fe4000001160c */
[----:B------:R-:W-:Y:S02]  /*110910*/  LOP3.LUT R26, R26, 0xffff, RZ, 0xc0, !PT ;  /* 0x0000ffff1a1a7812 */ /* 0x000fe400078ec0ff */
[----:B------:R-:W-:-:S02]  /*110920*/  LOP3.LUT R29, R29, 0xffff, RZ, 0xc0, !PT ;  /* 0x0000ffff1d1d7812 */ /* 0x000fc400078ec0ff */
[----:B------:R-:W-:Y:S02]  /*110930*/  LOP3.LUT R13, R13, 0xffff, RZ, 0xc0, !PT ;  /* 0x0000ffff0d0d7812 */ /* 0x000fe400078ec0ff */
[----:B------:R-:W-:Y:S02]  /*110940*/  LOP3.LUT R25, R25, 0xffff, RZ, 0xc0, !PT ;  /* 0x0000ffff19197812 */ /* 0x000fe400078ec0ff */
[----:B------:R-:W-:Y:S02]  /*110950*/  LOP3.LUT R27, R27, 0xffff, RZ, 0xc0, !PT ;  /* 0x0000ffff1b1b7812 */ /* 0x000fe400078ec0ff */
[----:B------:R-:W-:Y:S02]  /*110960*/  LOP3.LUT R28, R28, 0xffff, RZ, 0xc0, !PT ;  /* 0x0000ffff1c1c7812 */ /* 0x000fe400078ec0ff */
[----:B------:R-:W-:Y:S02]  /*110970*/  LOP3.LUT R12, R12, 0xffff, RZ, 0xc0, !PT ;  /* 0x0000ffff0c0c7812 */ /* 0x000fe400078ec0ff */
[----:B------:R-:W-:-:S02]  /*110980*/  PRMT R31, R26, 0x3340, R29 ;  /* 0x000033401a1f7816 */ /* 0x000fc4000000001d */
[----:B------:R-:W-:Y:S02]  /*110990*/  PRMT R29, R13, 0x3340, R0 ;  /* 0x000033400d1d7816 */ /* 0x000fe40000000000 */
[----:B------:R-:W-:Y:S02]  /*1109a0*/  PRMT R26, R25, 0x3340, R27 ;  /* 0x00003340191a7816 */ /* 0x000fe4000000001b */
[----:B------:R-:W-:Y:S01]  /*1109b0*/  PRMT R13, R28, 0x3340, R12 ;  /* 0x000033401c0d7816 */ /* 0x000fe2000000000c */
[----:B------:R-:W-:Y:S01]  /*1109c0*/  STL [R1+0x2e0], R31 ;  /* 0x0002e01f01007387 */ /* 0x000fe20000100800 */
[----:B------:R-:W-:-:S03]  /*1109d0*/  SHF.R.U32.HI R25, RZ, 0x8, R39 ;  /* 0x00000008ff197819 */ /* 0x000fc60000011627 */
[----:B------:R-:W-:Y:S01]  /*1109e0*/  STL [R1+0x48], R29 ;  /* 0x0000481d01007387 */ /* 0x000fe20000100800 */
[----:B------:R-:W-:-:S03]  /*1109f0*/  SHF.R.U32.HI R12, RZ, 0x8, R41 ;  /* 0x00000008ff0c7819 */ /* 0x000fc60000011629 */
[----:B------:R0:W-:Y:S04]  /*110a00*/  STL [R1+0x2d8], R26 ;  /* 0x0002d81a01007387 */ /* 0x0001e80000100800 */
[----:B------:R1:W-:Y:S01]  /*110a10*/  STL [R1+0x2d4], R13 ;  /* 0x0002d40d01007387 */ /* 0x0003e20000100800 */
[----:B------:R-:W-:-:S03]  /*110a20*/  SHF.R.U32.HI R27, RZ, 0x8, R42 ;  /* 0x00000008ff1b7819 */ /* 0x000fc6000001162a */
[----:B------:R-:W4:Y:S01]  /*110a30*/  LDL.LU R39, [R1+0xc8] ;  /* 0x0000c80001277983 */ /* 0x000f220000300800 */
[----:B0-----:R-:W-:-:S03]  /*110a40*/  SHF.R.U32.HI R26, RZ, 0x8, R48 ;  /* 0x00000008ff1a7819 */ /* 0x001fc60000011630 */
[----:B------:R-:W4:Y:S04]  /*110a50*/  LDL.LU R41, [R1+0x2b4] ;  /* 0x0002b40001297983 */ /* 0x000f280000300800 */
[----:B------:R-:W4:Y:S04]  /*110a60*/  LDL.LU R42, [R1+0x30c] ;  /* 0x00030c00012a7983 */ /* 0x000f280000300800 */
[----:B------:R-:W4:Y:S01]  /*110a70*/  LDL.LU R48, [R1+0x250] ;  /* 0x0002500001307983 */ /* 0x000f220000300800 */
[----:B------:R-:W-:Y:S02]  /*110a80*/  SHF.R.U32.HI R28, RZ, 0x8, R43 ;  /* 0x00000008ff1c7819 */ /* 0x000fe4000001162b */
[----:B-1----:R-:W-:-:S02]  /*110a90*/  SHF.R.U32.HI R13, RZ, 0x8, R52 ;  /* 0x00000008ff0d7819 */ /* 0x002fc40000011634 */
[----:B------:R-:W-:Y:S02]  /*110aa0*/  LOP3.LUT R28, R28, 0xffff, RZ, 0xc0, !PT ;  /* 0x0000ffff1c1c7812 */ /* 0x000fe400078ec0ff */
[----:B------:R-:W-:Y:S02]  /*110ab0*/  LOP3.LUT R12, R12, 0xffff, RZ, 0xc0, !PT ;  /* 0x0000ffff0c0c7812 */ /* 0x000fe400078ec0ff */
[----:B------:R-:W-:Y:S02]  /*110ac0*/  LOP3.LUT R13, R13, 0xffff, RZ, 0xc0, !PT ;  /* 0x0000ffff0d0d7812 */ /* 0x000fe400078ec0ff */
[----:B------:R-:W-:Y:S02]  /*110ad0*/  LOP3.LUT R27, R27, 0xffff, RZ, 0xc0, !PT ;  /* 0x0000ffff1b1b7812 */ /* 0x000fe400078ec0ff */
[----:B------:R-:W-:Y:S02]  /*110ae0*/  LOP3.LUT R25, R25, 0xffff, RZ, 0xc0, !PT ;  /* 0x0000ffff19197812 */ /* 0x000fe400078ec0ff */
[----:B------:R-:W-:-:S02]  /*110af0*/  LOP3.LUT R26, R26, 0xffff, RZ, 0xc0, !PT ;  /* 0x0000ffff1a1a7812 */ /* 0x000fc400078ec0ff */
[--C-:B------:R-:W-:Y:S02]  /*110b00*/  PRMT R28, R28, 0x3340, R0.reuse ;  /* 0x000033401c1c7816 */ /* 0x100fe40000000000 */
[----:B------:R-:W-:Y:S02]  /*110b10*/  PRMT R52, R12, 0x3340, R13 ;  /* 0x000033400c347816 */ /* 0x000fe4000000000d */
[----:B------:R-:W-:Y:S02]  /*110b20*/  PRMT R27, R27, 0x3340, R0 ;  /* 0x000033401b1b7816 */ /* 0x000fe40000000000 */
[----:B------:R-:W-:Y:S01]  /*110b30*/  PRMT R13, R25, 0x3340, R26 ;  /* 0x00003340190d7816 */ /* 0x000fe2000000001a */
[----:B------:R-:W-:Y:S04]  /*110b40*/  STL [R1+0x44], R28 ;  /* 0x0000441c01007387 */ /* 0x000fe80000100800 */
[----:B------:R-:W-:Y:S04]  /*110b50*/  STL [R1+0x5794], R52 ;  /* 0x0057943401007387 */ /* 0x000fe80000100800 */
[----:B------:R-:W-:Y:S04]  /*110b60*/  STL [R1+0x3c], R27 ;  /* 0x00003c1b01007387 */ /* 0x000fe80000100800 */
[----:B------:R3:W-:Y:S04]  /*110b70*/  STL [R1+0x2c8], R13 ;  /* 0x0002c80d01007387 */ /* 0x0007e80000100800 */
[----:B------:R-:W4:Y:S01]  /*110b80*/  LDL.LU R43, [R1+0x310] ;  /* 0x00031000012b7983 */ /* 0x000f220000300800 */
[----:B--2---:R-:W-:-:S03]  /*110b90*/  SHF.R.U32.HI R12, RZ, 0x8, R46 ;  /* 0x00000008ff0c7819 */ /* 0x004fc6000001162e */
[----:B------:R-:W2:Y:S01]  /*110ba0*/  LDL.LU R46, [R1+0xfc] ;  /* 0x0000fc00012e7983 */ /* 0x000ea20000300800 */
[----:B---3--:R-:W-:-:S03]  /*110bb0*/  SHF.R.U32.HI R13, RZ, 0x8, R47 ;  /* 0x00000008ff0d7819 */ /* 0x008fc6000001162f */
[----:B------:R-:W3:Y:S01]  /*110bc0*/  LDL.LU R47, [R1+0x324] ;  /* 0x00032400012f7983 */ /* 0x000ee20000300800 */
[----:B------:R-:W-:Y:S02]  /*110bd0*/  SHF.R.U32.HI R26, RZ, 0x8, R53 ;  /* 0x00000008ff1a7819 */ /* 0x000fe40000011635 */
[----:B------:R-:W-:Y:S02]  /*110be0*/  SHF.R.U32.HI R25, RZ, 0x8, R51 ;  /* 0x00000008ff197819 */ /* 0x000fe40000011633 */
[----:B------:R-:W-:Y:S02]  /*110bf0*/  SHF.R.U32.HI R11, RZ, 0x8, R11 ;  /* 0x00000008ff0b7819 */ /* 0x000fe4000001160b */
[----:B------:R-:W-:Y:S02]  /*110c00*/  SHF.R.U32.HI R10, RZ, 0x8, R10 ;  /* 0x00000008ff0a7819 */ /* 0x000fe4000001160a */
[----:B------:R-:W-:Y:S02]  /*110c10*/  LOP3.LUT R26, R26, 0xffff, RZ, 0xc0, !PT ;  /* 0x0000ffff1a1a7812 */ /* 0x000fe400078ec0ff */
[----:B------:R-:W-:-:S02]  /*110c20*/  LOP3.LUT R12, R12, 0xffff, RZ, 0xc0, !PT ;  /* 0x0000ffff0c0c7812 */ /* 0x000fc400078ec0ff */
[----:B------:R-:W-:Y:S02]  /*110c30*/  LOP3.LUT R13, R13, 0xffff, RZ, 0xc0, !PT ;  /* 0x0000ffff0d0d7812 */ /* 0x000fe400078ec0ff */
[----:B------:R-:W-:Y:S02]  /*110c40*/  LOP3.LUT R25, R25, 0xffff, RZ, 0xc0, !PT ;  /* 0x0000ffff19197812 */ /* 0x000fe400078ec0ff */
[----:B------:R-:W-:Y:S02]  /*110c50*/  LOP3.LUT R11, R11, 0xffff, RZ, 0xc0, !PT ;  /* 0x0000ffff0b0b7812 */ /* 0x000fe400078ec0ff */
[----:B------:R-:W-:Y:S02]  /*110c60*/  LOP3.LUT R10, R10, 0xffff, RZ, 0xc0, !PT ;  /* 0x0000ffff0a0a7812 */ /* 0x000fe400078ec0ff */
[----:B------:R-:W-:Y:S02]  /*110c70*/  PRMT R26, R26, 0x3340, R0 ;  /* 0x000033401a1a7816 */ /* 0x000fe40000000000 */
[----:B------:R-:W-:-:S02]  /*110c80*/  PRMT R13, R12, 0x3340, R13 ;  /* 0x000033400c0d7816 */ /* 0x000fc4000000000d */
[----:B------:R-:W-:Y:S02]  /*110c90*/  PRMT R11, R25, 0x3340, R11 ;  /* 0x00003340190b7816 */ /* 0x000fe4000000000b */
[----:B------:R-:W-:Y:S01]  /*110ca0*/  PRMT R12, R10, 0x3340, R0 ;  /* 0x000033400a0c7816 */ /* 0x000fe20000000000 */
[----:B------:R-:W-:Y:S04]  /*110cb0*/  STL [R1+0x2c], R26 ;  /* 0x00002c1a01007387 */ /* 0x000fe80000100800 */
[----:B------:R-:W-:Y:S04]  /*110cc0*/  STL [R1+0x2c4], R13 ;  /* 0x0002c40d01007387 */ /* 0x000fe80000100800 */
[----:B------:R4:W-:Y:S04]  /*110cd0*/  STL [R1+0x2c0], R11 ;  /* 0x0002c00b01007387 */ /* 0x0009e80000100800 */
[----:B------:R0:W-:Y:S01]  /*110ce0*/  STL [R1+0x28], R12 ;  /* 0x0000280c01007387 */ /* 0x0001e20000100800 */
[----:B----4-:R-:W-:-:S03]  /*110cf0*/  SHF.R.U32.HI R11, RZ, 0x8, R41 ;  /* 0x00000008ff0b7819 */ /* 0x010fc60000011629 */
[----:B------:R-:W4:Y:S01]  /*110d00*/  LDL.LU R41, [R1+0xf0] ;  /* 0x0000f00001297983 */ /* 0x000f220000300800 */
[----:B------:R-:W-:-:S03]  /*110d10*/  SHF.R.U32.HI R26, RZ, 0x8, R42 ;  /* 0x00000008ff1a7819 */ /* 0x000fc6000001162a */
[----:B------:R-:W4:Y:S01]  /*110d20*/  LDL.LU R42, [R1+0x364] ;  /* 0x00036400012a7983 */ /* 0x000f220000300800 */
[----:B0-----:R-:W-:-:S03]  /*110d30*/  SHF.R.U32.HI R12, RZ, 0x8, R48 ;  /* 0x00000008ff0c7819 */ /* 0x001fc60000011630 */
[----:B------:R-:W4:Y:S01]  /*110d40*/  LDL.LU R48, [R1+0x27c] ;  /* 0x00027c0001307983 */ /* 0x000f220000300800 */
        /* <DEDUP_REMOVED lines=15> */
[----:B------:R-:W-:Y:S04]  /*110e40*/  STL [R1+0x5798], R44 ;  /* 0x0057982c01007387 */ /* 0x000fe80000100800 */
[----:B------:R-:W-:Y:S04]  /*110e50*/  STL [R1+0x24], R26 ;  /* 0x0000241a01007387 */ /* 0x000fe80000100800 */
[----:B------:R-:W-:Y:S01]  /*110e60*/  STL [R1+0x2bc], R12 ;  /* 0x0002bc0c01007387 */ /* 0x000fe20000100800 */
[----:B------:R-:W-:-:S03]  /*110e70*/  SHF.R.U32.HI R10, RZ, 0x8, R43 ;  /* 0x00000008ff0a7819 */ /* 0x000fc6000001162b */
[----:B------:R2:W-:Y:S04]  /*110e80*/  STL [R1+0x2b8], R11 ;  /* 0x0002b80b01007387 */ /* 0x0005e80000100800 */
[----:B------:R-:W4:Y:S04]  /*110e90*/  LDL.LU R33, [R1+0x370] ;  /* 0x0003700001217983 */ /* 0x000f280000300800 */
[----:B------:R-:W4:Y:S04]  /*110ea0*/  LDL.LU R34, [R1+0x38c] ;  /* 0x00038c0001227983 */ /* 0x000f280000300800 */
[----:B------:R-:W4:Y:S04]  /*110eb0*/  LDL.LU R37, [R1+0x36c] ;  /* 0x00036c0001257983 */ /* 0x000f280000300800 */
        /* <DEDUP_REMOVED lines=14> */
[--C-:B------:R-:W-:Y:S02]  /*110fa0*/  PRMT R12, R12, 0x3340, R0.reuse ;  /* 0x000033400c0c7816 */ /* 0x100fe40000000000 */
[----:B------:R-:W-:Y:S02]  /*110fb0*/  PRMT R11, R11, 0x3340, R0 ;  /* 0x000033400b0b7816 */ /* 0x000fe40000000000 */
[----:B------:R-:W-:-:S02]  /*110fc0*/  PRMT R10, R6, 0x3340, R10 ;  /* 0x00003340060a7816 */ /* 0x000fc4000000000a */
[----:B------:R-:W-:Y:S01]  /*110fd0*/  PRMT R6, R5, 0x3340, R19 ;  /* 0x0000334005067816 */ /* 0x000fe20000000013 */
[----:B------:R-:W-:Y:S04]  /*110fe0*/  STL [R1+0x20], R12 ;  /* 0x0000200c01007387 */ /* 0x000fe80000100800 */
[----:B------:R-:W-:Y:S04]  /*110ff0*/  STL [R1+0x1c], R11 ;  /* 0x00001c0b01007387 */ /* 0x000fe80000100800 */
[----:B------:R0:W-:Y:S04]  /*111000*/  STL [R1+0x2b4], R10 ;  /* 0x0002b40a01007387 */ /* 0x0001e80000100800 */
[----:B------:R1:W-:Y:S04]  /*111010*/  STL [R1+0x2b0], R6 ;  /* 0x0002b00601007387 */ /* 0x0003e80000100800 */
[----:B------:R-:W3:Y:S04]  /*111020*/  LDL.LU R40, [R1+0x4] ;  /* 0x0000040001287983 */ /* 0x000ee80000300800 */
[----:B------:R-:W3:Y:S04]  /*111030*/  LDL.LU R38, [R1+0x120] ;  /* 0x0001200001267983 */ /* 0x000ee80000300800 */
[----:B------:R-:W3:Y:S01]  /*111040*/  LDL.LU R39, [R1+0x3f0] ;  /* 0x0003f00001277983 */ /* 0x000ee20000300800 */
[----:B----4-:R-:W-:-:S02]  /*111050*/  SHF.R.U32.HI R5, RZ, 0x8, R41 ;  /* 0x00000008ff057819 */ /* 0x010fc40000011629 */
[----:B0-----:R-:W-:Y:S01]  /*111060*/  SHF.R.U32.HI R10, RZ, 0x8, R42 ;  /* 0x00000008ff0a7819 */ /* 0x001fe2000001162a */
[----:B------:R-:W4:Y:S01]  /*111070*/  LDL.LU R41, [R1+0x29c] ;  /* 0x00029c0001297983 */ /* 0x000f220000300800 */
[----:B-1----:R-:W-:-:S03]  /*111080*/  SHF.R.U32.HI R6, RZ, 0x8, R48 ;  /* 0x00000008ff067819 */ /* 0x002fc60000011630 */
[----:B------:R-:W4:Y:S04]  /*111090*/  LDL.LU R42, [R1+0x3ec] ;  /* 0x0003ec00012a7983 */ /* 0x000f280000300800 */
[----:B------:R-:W4:Y:S01]  /*1110a0*/  LDL.LU R48, [R1+0x360] ;  /* 0x0003600001307983 */ /* 0x000f220000300800 */
[----:B------:R-:W-:Y:S02]  /*1110b0*/  SHF.R.U32.HI R11, RZ, 0x8, R2 ;  /* 0x00000008ff0b7819 */ /* 0x000fe40000011602 */
[----:B------:R-:W-:Y:S02]  /*1110c0*/  LOP3.LUT R10, R10, 0xffff, RZ, 0xc0, !PT ;  /* 0x0000ffff0a0a7812 */ /* 0x000fe400078ec0ff */
[----:B------:R-:W-:Y:S02]  /*1110d0*/  LOP3.LUT R11, R11, 0xffff, RZ, 0xc0, !PT ;  /* 0x0000ffff0b0b7812 */ /* 0x000fe400078ec0ff */
[----:B------:R-:W-:-:S02]  /*1110e0*/  SHF.R.U32.HI R2, RZ, 0x8, R61 ;  /* 0x00000008ff027819 */ /* 0x000fc4000001163d */
[----:B------:R-:W-:Y:S02]  /*1110f0*/  LOP3.LUT R5, R5, 0xffff, RZ, 0xc0, !PT ;  /* 0x0000ffff05057812 */ /* 0x000fe400078ec0ff */
[----:B------:R-:W-:Y:S02]  /*111100*/  LOP3.LUT R6, R6, 0xffff, RZ, 0xc0, !PT ;  /* 0x0000ffff06067812 */ /* 0x000fe400078ec0ff */
[--C-:B------:R-:W-:Y:S02]  /*111110*/  PRMT R11, R11, 0x3340, R0.reuse ;  /* 0x000033400b0b7816 */ /* 0x100fe40000000000 */
[----:B------:R-:W-:Y:S02]  /*111120*/  PRMT R10, R10, 0x3340, R0 ;  /* 0x000033400a0a7816 */ /* 0x000fe40000000000 */
[----:B------:R-:W-:Y:S02]  /*111130*/  LOP3.LUT R2, R2, 0xffff, RZ, 0xc0, !PT ;  /* 0x0000ffff02027812 */ /* 0x000fe400078ec0ff */
[----:B------:R-:W-:Y:S01]  /*111140*/  PRMT R5, R5, 0x3340, R6 ;  /* 0x0000334005057816 */ /* 0x000fe20000000006 */
[----:B------:R-:W-:Y:S01]  /*111150*/  STL [R1+0x18], R11 ;  /* 0x0000180b01007387 */ /* 0x000fe20000100800 */
[----:B------:R-:W-:-:S03]  /*111160*/  PRMT R2, R2, 0x3340, R0 ;  /* 0x0000334002027816 */ /* 0x000fc60000000000 */
[----:B------:R-:W-:Y:S04]  /*111170*/  STL [R1+0x14], R10 ;  /* 0x0000140a01007387 */ /* 0x000fe80000100800 */
[----:B------:R0:W-:Y:S04]  /*111180*/  STL [R1+0x2ac], R5 ;  /* 0x0002ac0501007387 */ /* 0x0001e80000100800 */
[----:B------:R2:W-:Y:S01]  /*111190*/  STL [R1+0x10], R2 ;  /* 0x0000100201007387 */ /* 0x0005e20000100800 */
[----:B------:R-:W-:Y:S02]  /*1111a0*/  SHF.R.U32.HI R6, RZ, 0x8, R33 ;  /* 0x00000008ff067819 */ /* 0x000fe40000011621 */
[----:B0-----:R-:W-:-:S02]  /*1111b0*/  SHF.R.U32.HI R5, RZ, 0x8, R34 ;  /* 0x00000008ff057819 */ /* 0x001fc40000011622 */
[----:B------:R-:W-:Y:S02]  /*1111c0*/  SHF.R.U32.HI R10, RZ, 0x8, R37 ;  /* 0x00000008ff0a7819 */ /* 0x000fe40000011625 */
[----:B------:R-:W-:Y:S02]  /*1111d0*/  SHF.R.U32.HI R11, RZ, 0x8, R43 ;  /* 0x00000008ff0b7819 */ /* 0x000fe4000001162b */
[----:B------:R-:W-:Y:S02]  /*1111e0*/  LOP3.LUT R6, R6, 0xffff, RZ, 0xc0, !PT ;  /* 0x0000ffff06067812 */ /* 0x000fe400078ec0ff */
[----:B------:R-:W-:Y:S02]  /*1111f0*/  LOP3.LUT R10, R10, 0xffff, RZ, 0xc0, !PT ;  /* 0x0000ffff0a0a7812 */ /* 0x000fe400078ec0ff */
[----:B------:R-:W-:Y:S02]  /*111200*/  LOP3.LUT R5, R5, 0xffff, RZ, 0xc0, !PT ;  /* 0x0000ffff05057812 */ /* 0x000fe400078ec0ff */
[----:B------:R-:W-:-:S02]  /*111210*/  LOP3.LUT R11, R11, 0xffff, RZ, 0xc0, !PT ;  /* 0x0000ffff0b0b7812 */ /* 0x000fc400078ec0ff */
[----:B------:R-:W-:Y:S02]  /*111220*/  PRMT R10, R6, 0x3340, R10 ;  /* 0x00003340060a7816 */ /* 0x000fe4000000000a */
[----:B------:R-:W-:-:S03]  /*111230*/  PRMT R6, R5, 0x3340, R11 ;  /* 0x0000334005067816 */ /* 0x000fc6000000000b */
[----:B------:R-:W-:Y:S04]  /*111240*/  STL [R1+0x2a4], R10 ;  /* 0x0002a40a01007387 */ /* 0x000fe80000100800 */
[----:B------:R-:W-:Y:S04]  /*111250*/  STL [R1+0x2a0], R6 ;  /* 0x0002a00601007387 */ /* 0x000fe80000100800 */
[----:B------:R-:W4:Y:S01]  /*111260*/  LDL.LU R33, [R1+0x3e0] ;  /* 0x0003e00001217983 */ /* 0x000f220000300800 */
[----:B--2---:R-:W-:Y:S02]  /*111270*/  SHF.R.U32.HI R2, RZ, 0x8, R46 ;  /* 0x00000008ff027819 */ /* 0x004fe4000001162e */
[----:B---3--:R-:W-:-:S02]  /*111280*/  SHF.R.U32.HI R12, RZ, 0x8, R47 ;  /* 0x00000008ff0c7819 */ /* 0x008fc4000001162f */
[----:B------:R-:W-:Y:S02]  /*111290*/  LOP3.LUT R2, R2, 0xffff, RZ, 0xc0, !PT ;  /* 0x0000ffff02027812 */ /* 0x000fe400078ec0ff */
[----:B------:R-:W-:Y:S02]  /*1112a0*/  LOP3.LUT R12, R12, 0xffff, RZ, 0xc0, !PT ;  /* 0x0000ffff0c0c7812 */ /* 0x000fe400078ec0ff */
[--C-:B------:R-:W-:Y:S02]  /*1112b0*/  PRMT R2, R2, 0x3340, R0.reuse ;  /* 0x0000334002027816 */ /* 0x100fe40000000000 */
[----:B------:R-:W-:-:S05]  /*1112c0*/  PRMT R5, R12, 0x3340, R0 ;  /* 0x000033400c057816 */ /* 0x000fca0000000000 */
[----:B------:R-:W-:Y:S04]  /*1112d0*/  STL [R1+0xc], R5 ;  /* 0x00000c0501007387 */ /* 0x000fe80000100800 */
[----:B------:R-:W2:Y:S04]  /*1112e0*/  LDL.LU R34, [R1+0x3dc] ;  /* 0x0003dc0001227983 */ /* 0x000ea80000300800 */
[----:B------:R0:W-:Y:S04]  /*1112f0*/  STL [R1+0x8], R2 ;  /* 0x0000080201007387 */ /* 0x0001e80000100800 */
[----:B------:R-:W3:Y:S04]  /*111300*/  LDL.LU R43, [R1+0x140] ;  /* 0x00014000012b7983 */ /* 0x000ee80000300800 */
[----:B------:R-:W2:Y:S04]  /*111310*/  LDL.LU R46, [R1+0x3d8] ;  /* 0x0003d800012e7983 */ /* 0x000ea80000300800 */
[----:B------:R-:W2:Y:S04]  /*111320*/  LDL.LU R47, [R1+0x3d4] ;  /* 0x0003d400012f7983 */ /* 0x000ea80000300800 */
[----:B------:R-:W2:Y:S01]  /*111330*/  LDL.LU R37, [R1+0x148] ;  /* 0x0001480001257983 */ /* 0x000ea20000300800 */
[----:B------:R-:W-:-:S03]  /*111340*/  SHF.R.U32.HI R11, RZ, 0x8, R40 ;  /* 0x00000008ff0b7819 */ /* 0x000fc60000011628 */
[----:B------:R-:W2:Y:S01]  /*111350*/  LDL.LU R40, [R1+0x3c0] ;  /* 0x0003c00001287983 */ /* 0x000ea20000300800 */
[----:B0-----:R-:W-:-:S03]  /*111360*/  SHF.R.U32.HI R2, RZ, 0x8, R38 ;  /* 0x00000008ff027819 */ /* 0x001fc60000011626 */
[----:B------:R-:W2:Y:S01]  /*111370*/  LDL.LU R38, [R1+0x3cc] ;  /* 0x0003cc0001267983 */ /* 0x000ea20000300800 */
[----:B------:R-:W-:-:S03]  /*111380*/  SHF.R.U32.HI R6, RZ, 0x8, R39 ;  /* 0x00000008ff067819 */ /* 0x000fc60000011627 */
[----:B------:R-:W2:Y:S01]  /*111390*/  LDL.LU R39, [R1+0x3bc] ;  /* 0x0003bc0001277983 */ /* 0x000ea20000300800 */
[----:B----4-:R-:W-:-:S03]  /*1113a0*/  SHF.R.U32.HI R12, RZ, 0x8, R41 ;  /* 0x00000008ff0c7819 */ /* 0x010fc60000011629 */
[----:B------:R-:W4:Y:S01]  /*1113b0*/  LDL.LU R41, [R1+0x3b8] ;  /* 0x0003b80001297983 */ /* 0x000f220000300800 */
[----:B------:R-:W-:-:S03]  /*1113c0*/  SHF.R.U32.HI R10, RZ, 0x8, R42 ;  /* 0x00000008ff0a7819 */ /* 0x000fc6000001162a */
[----:B------:R-:W4:Y:S01]  /*1113d0*/  LDL.LU R42, [R1+0x34] ;  /* 0x00003400012a7983 */ /* 0x000f220000300800 */
[----:B------:R-:W-:-:S03]  /*1113e0*/  SHF.R.U32.HI R5, RZ, 0x8, R48 ;  /* 0x00000008ff057819 */ /* 0x000fc60000011630 */
[----:B------:R-:W4:Y:S01]  /*1113f0*/  LDL.LU R48, [R1+0x164] ;  /* 0x0001640001307983 */ /* 0x000f220000300800 */
        /* <DEDUP_REMOVED lines=9> */
[----:B------:R-:W-:Y:S01]  /*111490*/  STL [R1+0x579c], R35 ;  /* 0x00579c2301007387 */ /* 0x000fe20000100800 */
[----:B------:R-:W-:-:S03]  /*1114a0*/  LOP3.LUT R2, R2, 0xffff, RZ, 0xc0, !PT ;  /* 0x0000ffff02027812 */ /* 0x000fc600078ec0ff */
[----:B------:R0:W-:Y:S01]  /*1114b0*/  STL [R1+0x29c], R6 ;  /* 0x00029c0601007387 */ /* 0x0001e20000100800 */
[----:B------:R-:W-:-:S03]  /*1114c0*/  LOP3.LUT R5, R5, 0xffff, RZ, 0xc0, !PT ;  /* 0x0000ffff05057812 */ /* 0x000fc600078ec0ff */
[----:B------:R2:W-:Y:S01]  /*1114d0*/  STL [R1+0x4], R10 ;  /* 0x0000040a01007387 */ /* 0x0005e20000100800 */
[----:B------:R-:W-:-:S05]  /*1114e0*/  PRMT R5, R2, 0x3340, R5 ;  /* 0x0000334002057816 */ /* 0x000fca0000000005 */
[----:B------:R1:W-:Y:S01]  /*1114f0*/  STL [R1+0x298], R5 ;  /* 0x0002980501007387 */ /* 0x0003e20000100800 */
[----:B0-----:R-:W-:-:S04]  /*111500*/  SHF.R.U32.HI R6, RZ, 0x8, R33 ;  /* 0x00000008ff067819 */ /* 0x001fc80000011621 */
[----:B------:R-:W-:Y:S02]  /*111510*/  LOP3.LUT R6, R6, 0xffff, RZ, 0xc0, !PT ;  /* 0x0000ffff06067812 */ /* 0x000fe400078ec0ff */
[----:B------:R-:W-:Y:S02]  /*111520*/  SHF.R.U32.HI R61, RZ, 0x8, R32 ;  /* 0x00000008ff3d7819 */ /* 0x000fe40000011620 */
[----:B---3--:R-:W-:Y:S02]  /*111530*/  SHF.R.U32.HI R11, RZ, 0x8, R43 ;  /* 0x00000008ff0b7819 */ /* 0x008fe4000001162b */
[----:B------:R-:W3:Y:S01]  /*111540*/  LDL.LU R43, [R1+0x434] ;  /* 0x00043400012b7983 */ /* 0x000ee20000300800 */
[----:B--2---:R-:W-:Y:S02]  /*111550*/  SHF.R.U32.HI R10, RZ, 0x8, R46 ;  /* 0x00000008ff0a7819 */ /* 0x004fe4000001162e */
[----:B------:R-:W-:Y:S02]  /*111560*/  LOP3.LUT R11, R11, 0xffff, RZ, 0xc0, !PT ;  /* 0x0000ffff0b0b7812 */ /* 0x000fe400078ec0ff */
[----:B------:R-:W-:-:S02]  /*111570*/  LOP3.LUT R10, R10, 0xffff, RZ, 0xc0, !PT ;  /* 0x0000ffff0a0a7812 */ /* 0x000fc400078ec0ff */
[----:B------:R-:W-:Y:S02]  /*111580*/  PRMT R11, R11, 0x3340, R0 ;  /* 0x000033400b0b7816 */ /* 0x000fe40000000000 */
[----:B------:R-:W-:-:S03]  /*111590*/  PRMT R6, R6, 0x3340, R10 ;  /* 0x0000334006067816 */ /* 0x000fc6000000000a */
[----:B------:R-:W-:Y:S01]  /*1115a0*/  STL [R1], R11 ;  /* 0x0000000b01007387 */ /* 0x000fe20000100800 */
[----:B-1----:R-:W-:-:S03]  /*1115b0*/  SHF.R.U32.HI R5, RZ, 0x8, R47 ;  /* 0x00000008ff057819 */ /* 0x002fc6000001162f */
[----:B------:R-:W2:Y:S04]  /*1115c0*/  LDL.LU R46, [R1+0x404] ;  /* 0x00040400012e7983 */ /* 0x000ea80000300800 */
[----:B------:R0:W-:Y:S04]  /*1115d0*/  STL [R1+0x290], R6 ;  /* 0x0002900601007387 */ /* 0x0001e80000100800 */
[----:B------:R-:W2:Y:S01]  /*1115e0*/  LDL.LU R47, [R1+0x420] ;  /* 0x00042000012f7983 */ /* 0x000ea20000300800 */
[----:B------:R-:W-:Y:S02]  /*1115f0*/  SHF.R.U32.HI R2, RZ, 0x8, R34 ;  /* 0x00000008ff027819 */ /* 0x000fe40000011622 */
[----:B------:R-:W-:-:S02]  /*111600*/  LOP3.LUT R5, R5, 0xffff, RZ, 0xc0, !PT ;  /* 0x0000ffff05057812 */ /* 0x000fc400078ec0ff */
[----:B------:R-:W-:Y:S02]  /*111610*/  LOP3.LUT R2, R2, 0xffff, RZ, 0xc0, !PT ;  /* 0x0000ffff02027812 */ /* 0x000fe400078ec0ff */
[----:B------:R-:W-:Y:S02]  /*111620*/  LOP3.LUT R61, R61, 0xffff, RZ, 0xc0, !PT ;  /* 0x0000ffff3d3d7812 */ /* 0x000fe400078ec0ff */
[----:B------:R-:W-:Y:S02]  /*111630*/  PRMT R32, R2, 0x3340, R5 ;  /* 0x0000334002207816 */ /* 0x000fe40000000005 */
[----:B------:R-:W-:Y:S02]  /*111640*/  SHF.R.U32.HI R2, RZ, 0x8, R37 ;  /* 0x00000008ff027819 */ /* 0x000fe40000011625 */
[----:B------:R-:W-:Y:S02]  /*111650*/  SHF.R.U32.HI R12, RZ, 0x8, R39 ;  /* 0x00000008ff0c7819 */ /* 0x000fe40000011627 */
[----:B------:R-:W-:-:S02]  /*111660*/  PRMT R61, R61, 0x3340, R0 ;  /* 0x000033403d3d7816 */ /* 0x000fc40000000000 */
[----:B------:R-:W-:Y:S02]  /*111670*/  LOP3.LUT R2, R2, 0xffff, RZ, 0xc0, !PT ;  /* 0x0000ffff02027812 */ /* 0x000fe400078ec0ff */
[----:B------:R-:W-:Y:S01]  /*111680*/  LOP3.LUT R12, R12, 0xffff, RZ, 0xc0, !PT ;  /* 0x0000ffff0c0c7812 */ /* 0x000fe200078ec0ff */
[----:B------:R-:W-:Y:S01]  /*111690*/  STL [R1+0x580c], R61 ;  /* 0x00580c3d01007387 */ /* 0x000fe20000100800 */
[----:B0-----:R-:W-:Y:S02]  /*1116a0*/  SHF.R.U32.HI R6, RZ, 0x8, R40 ;  /* 0x00000008ff067819 */ /* 0x001fe40000011628 */
[----:B------:R-:W-:Y:S01]  /*1116b0*/  PRMT R2, R2, 0x3340, R12 ;  /* 0x0000334002027816 */ /* 0x000fe2000000000c */
[----:B------:R-:W-:Y:S01]  /*1116c0*/  STL [R1+0x57a0], R32 ;  /* 0x0057a02001007387 */ /* 0x000fe20000100800 */
[----:B------:R-:W-:-:S03]  /*1116d0*/  SHF.R.U32.HI R5, RZ, 0x8, R38 ;  /* 0x00000008ff057819 */ /* 0x000fc60000011626 */
[----:B------:R-:W2:Y:S04]  /*1116e0*/  LDL.LU R40, [R1+0x414] ;  /* 0x0004140001287983 */ /* 0x000ea80000300800 */
[----:B------:R-:W2:Y:S04]  /*1116f0*/  LDL.LU R38, [R1+0x410] ;  /* 0x0004100001267983 */ /* 0x000ea80000300800 */
[----:B------:R0:W-:Y:S04]  /*111700*/  STL [R1+0x288], R2 ;  /* 0x0002880201007387 */ /* 0x0001e80000100800 */
[----:B------:R-:W2:Y:S01]  /*111710*/  LDL.LU R39, [R1+0x400] ;  /* 0x0004000001277983 */ /* 0x000ea20000300800 */
[----:B----4-:R-:W-:-:S02]  /*111720*/  SHF.R.U32.HI R10, RZ, 0x8, R41 ;  /* 0x00000008ff0a7819 */ /* 0x010fc40000011629 */
[----:B------:R-:W-:Y:S01]  /*111730*/  SHF.R.U32.HI R13, RZ, 0x8, R42 ;  /* 0x00000008ff0d7819 */ /* 0x000fe2000001162a */
[----:B------:R-:W4:Y:S01]  /*111740*/  LDL.LU R41, [R1+0x3fc] ;  /* 0x0003fc0001297983 */ /* 0x000f220000300800 */
[----:B------:R-:W-:-:S03]  /*111750*/  SHF.R.U32.HI R11, RZ, 0x8, R48 ;  /* 0x00000008ff0b7819 */ /* 0x000fc60000011630 */
[----:B------:R-:W4:Y:S04]  /*111760*/  LDL.LU R42, [R1+0x188] ;  /* 0x00018800012a7983 */ /* 0x000f280000300800 */
[----:B------:R-:W4:Y:S01]  /*111770*/  LDL.LU R48, [R1+0x470] ;  /* 0x0004700001307983 */ /* 0x000f220000300800 */
[----:B------:R-:W-:Y:S02]  /*111780*/  LOP3.LUT R13, R13, 0xffff, RZ, 0xc0, !PT ;  /* 0x0000ffff0d0d7812 */ /* 0x000fe400078ec0ff */
[----:B------:R-:W-:Y:S02]  /*111790*/  LOP3.LUT R6, R6, 0xffff, RZ, 0xc0, !PT ;  /* 0x0000ffff06067812 */ /* 0x000fe400078ec0ff */
[----:B0-----:R-:W-:Y:S02]  /*1117a0*/  PRMT R2, R13, 0x3340, R0 ;  /* 0x000033400d027816 */ /* 0x001fe40000000000 */
[----:B------:R-:W-:-:S02]  /*1117b0*/  LOP3.LUT R10, R10, 0xffff, RZ, 0xc0, !PT ;  /* 0x0000ffff0a0a7812 */ /* 0x000fc400078ec0ff */
[----:B------:R-:W-:Y:S02]  /*1117c0*/  LOP3.LUT R5, R5, 0xffff, RZ, 0xc0, !PT ;  /* 0x0000ffff05057812 */ /* 0x000fe400078ec0ff */
[----:B------:R-:W-:Y:S01]  /*1117d0*/  LOP3.LUT R11, R11, 0xffff, RZ, 0xc0, !PT ;  /* 0x0000ffff0b0b7812 */ /* 0x000fe200078ec0ff */
[----:B------:R0:W-:Y:S01]  /*1117e0*/  STL [R1+0x5810], R2 ;  /* 0x0058100201007387 */ /* 0x0001e20000100800 */
[----:B------:R-:W-:-:S05]  /*1117f0*/  PRMT R6, R6, 0x3340, R10 ;  /* 0x0000334006067816 */ /* 0x000fca000000000a */
[----:B------:R1:W-:Y:S01]  /*111800*/  STL [R1+0x284], R6 ;  /* 0x0002840601007387 */ /* 0x0003e20000100800 */
[----:B0-----:R-:W-:-:S05]  /*111810*/  PRMT R2, R5, 0x3340, R11 ;  /* 0x0000334005027816 */ /* 0x001fca000000000b */
[----:B------:R0:W-:Y:S01]  /*111820*/  STL [R1+0x280], R2 ;  /* 0x0002800201007387 */ /* 0x0001e20000100800 */
[----:B------:R-:W-:Y:S02]  /*111830*/  SHF.R.U32.HI R5, RZ, 0x8, R3 ;  /* 0x00000008ff057819 */ /* 0x000fe40000011603 */
[----:B------:R-:W-:Y:S02]  /*111840*/  SHF.R.U32.HI R3, RZ, 0x8, R60 ;  /* 0x00000008ff037819 */ /* 0x000fe4000001163c */
[----:B-1----:R-:W-:Y:S02]  /*111850*/  SHF.R.U32.HI R6, RZ, 0x8, R4 ;  /* 0x00000008ff067819 */ /* 0x002fe40000011604 */
[----:B------:R-:W-:Y:S02]  /*111860*/  LOP3.LUT R5, R5, 0xffff, RZ, 0xc0, !PT ;  /* 0x0000ffff05057812 */ /* 0x000fe400078ec0ff */
[----:B------:R-:W-:-:S04]  /*111870*/  LOP3.LUT R6, R6, 0xffff, RZ, 0xc0, !PT ;  /* 0x0000ffff06067812 */ /* 0x000fc800078ec0ff */
[----:B------:R-:W-:Y:S02]  /*111880*/  PRMT R60, R5, 0x3340, R6 ;  /* 0x00003340053c7816 */ /* 0x000fe40000000006 */
[----:B---3--:R-:W-:Y:S02]  /*111890*/  SHF.R.U32.HI R10, RZ, 0x8, R43 ;  /* 0x00000008ff0a7819 */ /* 0x008fe4000001162b */
[----:B------:R-:W3:Y:S01]  /*1118a0*/  LDL.LU R43, [R1+0x46c] ;  /* 0x00046c00012b7983 */ /* 0x000ee20000300800 */
[----:B--2---:R-:W-:-:S03]  /*1118b0*/  SHF.R.U32.HI R11, RZ, 0x8, R46 ;  /* 0x00000008ff0b7819 */ /* 0x004fc6000001162e */
[----:B------:R-:W2:Y:S01]  /*1118c0*/  LDL.LU R46, [R1+0x460] ;  /* 0x00046000012e7983 */ /* 0x000ea20000300800 */
[----:B------:R-:W-:-:S03]  /*1118d0*/  SHF.R.U32.HI R12, RZ, 0x8, R47 ;  /* 0x00000008ff0c7819 */ /* 0x000fc6000001162f */
[----:B------:R-:W3:Y:S01]  /*1118e0*/  LDL.LU R47, [R1+0x454] ;  /* 0x00045400012f7983 */ /* 0x000ee20000300800 */
[----:B------:R-:W-:Y:S02]  /*1118f0*/  LOP3.LUT R11, R11, 0xffff, RZ, 0xc0, !PT ;  /* 0x0000ffff0b0b7812 */ /* 0x000fe400078ec0ff */
[----:B------:R-:W-:Y:S02]  /*111900*/  LOP3.LUT R4, R12, 0xffff, RZ, 0xc0, !PT ;  /* 0x0000ffff0c047812 */ /* 0x000fe400078ec0ff */
[----:B------:R-:W-:Y:S02]  /*111910*/  LOP3.LUT R10, R10, 0xffff, RZ, 0xc0, !PT ;  /* 0x0000ffff0a0a7812 */ /* 0x000fe400078ec0ff */
[----:B------:R-:W-:Y:S02]  /*111920*/  LOP3.LUT R12, R3, 0xffff, RZ, 0xc0, !PT ;  /* 0x0000ffff030c7812 */ /* 0x000fe400078ec0ff */
[----:B------:R-:W-:Y:S02]  /*111930*/  PRMT R3, R11, 0x3340, R0 ;  /* 0x000033400b037816 */ /* 0x000fe40000000000 */
[----:B0-----:R-:W-:-:S02]  /*111940*/  PRMT R2, R10, 0x3340, R12 ;  /* 0x000033400a027816 */ /* 0x001fc4000000000c */
[----:B------:R-:W-:Y:S01]  /*111950*/  PRMT R4, R4, 0x3340, R0 ;  /* 0x0000334004047816 */ /* 0x000fe20000000000 */
[----:B------:R-:W-:Y:S04]  /*111960*/  STL [R1+0x5814], R3 ;  /* 0x0058140301007387 */ /* 0x000fe80000100800 */
[----:B------:R-:W-:Y:S01]  /*111970*/  STL [R1+0x5818], R4 ;  /* 0x0058180401007387 */ /* 0x000fe20000100800 */
[----:B------:R-:W-:-:S03]  /*111980*/  SHF.R.U32.HI R5, RZ, 0x8, R40 ;  /* 0x00000008ff057819 */ /* 0x000fc60000011628 */
[----:B------:R-:W-:Y:S01]  /*111990*/  STL [R1+0x57a4], R60 ;  /* 0x0057a43c01007387 */ /* 0x000fe20000100800 */
[----:B------:R-:W-:-:S03]  /*1119a0*/  LOP3.LUT R5, R5, 0xffff, RZ, 0xc0, !PT ;  /* 0x0000ffff05057812 */ /* 0x000fc600078ec0ff */
[----:B------:R0:W-:Y:S04]  /*1119b0*/  STL [R1+0x278], R2 ;  /* 0x0002780201007387 */ /* 0x0001e80000100800 */
[----:B------:R-:W2:Y:S01]  /*1119c0*/  LDL.LU R33, [R1+0x4b8] ;  /* 0x0004b80001217983 */ /* 0x000ea20000300800 */
[----:B------:R-:W-:-:S03]  /*1119d0*/  SHF.R.U32.HI R12, RZ, 0x8, R39 ;  /* 0x00000008ff0c7819 */ /* 0x000fc60000011627 */
[----:B------:R-:W2:Y:S01]  /*1119e0*/  LDL.LU R34, [R1+0x41c] ;  /* 0x00041c0001227983 */ /* 0x000ea20000300800 */
[----:B------:R-:W-:-:S04]  /*1119f0*/  LOP3.LUT R12, R12, 0xffff, RZ, 0xc0, !PT ;  /* 0x0000ffff0c0c7812 */ /* 0x000fc800078ec0ff */
[----:B0-----:R-:W-:Y:S02]  /*111a00*/  PRMT R2, R5, 0x3340, R12 ;  /* 0x0000334005027816 */ /* 0x001fe4000000000c */
[----:B----4-:R-:W-:-:S03]  /*111a10*/  SHF.R.U32.HI R13, RZ, 0x8, R42 ;  /* 0x00000008ff0d7819 */ /* 0x010fc6000001162a */
[----:B------:R0:W-:Y:S01]  /*111a20*/  STL [R1+0x274], R2 ;  /* 0x0002740201007387 */ /* 0x0001e20000100800 */
[----:B------:R-:W-:-:S03]  /*111a30*/  SHF.R.U32.HI R6, RZ, 0x8, R48 ;  /* 0x00000008ff067819 */ /* 0x000fc60000011630 */
[----:B------:R-:W4:Y:S04]  /*111a40*/  LDL.LU R37, [R1+0x484] ;  /* 0x0004840001257983 */ /* 0x000f280000300800 */
[----:B------:R-:W4:Y:S04]  /*111a50*/  LDL.LU R40, [R1+0x4ac] ;  /* 0x0004ac0001287983 */ /* 0x000f280000300800 */
[----:B------:R-:W4:Y:S04]  /*111a60*/  LDL.LU R42, [R1+0x1a4] ;  /* 0x0001a400012a7983 */ /* 0x000f280000300800 */
[----:B------:R-:W4:Y:S01]  /*111a70*/  LDL.LU R48, [R1+0x50] ;  /* 0x0000500001307983 */ /* 0x000f220000300800 */
[----:B------:R-:W-:-:S02]  /*111a80*/  SHF.R.U32.HI R10, RZ, 0x8, R38 ;  /* 0x00000008ff0a7819 */ /* 0x000fc40000011626 */
[----:B------:R-:W-:Y:S02]  /*111a90*/  SHF.R.U32.HI R11, RZ, 0x8, R41 ;  /* 0x00000008ff0b7819 */ /* 0x000fe40000011629 */
[----:B------:R-:W-:Y:S02]  /*111aa0*/  LOP3.LUT R13, R13, 0xffff, RZ, 0xc0, !PT ;  /* 0x0000ffff0d0d7812 */ /* 0x000fe400078ec0ff */
[----:B------:R-:W-:Y:S02]  /*111ab0*/  LOP3.LUT R6, R6, 0xffff, RZ, 0xc0, !PT ;  /* 0x0000ffff06067812 */ /* 0x000fe400078ec0ff */
[----:B------:R-:W-:Y:S02]  /*111ac0*/  LOP3.LUT R10, R10, 0xffff, RZ, 0xc0, !PT ;  /* 0x0000ffff0a0a7812 */ /* 0x000fe400078ec0ff */
[----:B------:R-:W-:Y:S02]  /*111ad0*/  LOP3.LUT R11, R11, 0xffff, RZ, 0xc0, !PT ;  /* 0x0000ffff0b0b7812 */ /* 0x000fe400078ec0ff */
[----:B------:R-:W-:-:S02]  /*111ae0*/  PRMT R5, R13, 0x3340, R0 ;  /* 0x000033400d057816 */ /* 0x000fc40000000000 */
[----:B------:R-:W-:Y:S02]  /*111af0*/  PRMT R6, R6, 0x3340, R0 ;  /* 0x0000334006067816 */ /* 0x000fe40000000000 */
[----:B0-----:R-:W-:Y:S01]  /*111b00*/  PRMT R2, R10, 0x3340, R11 ;  /* 0x000033400a027816 */ /* 0x001fe2000000000b */
[----:B------:R-:W-:Y:S01]  /*111b10*/  STL [R1+0x581c], R5 ;  /* 0x00581c0501007387 */ /* 0x000fe20000100800 */
[----:B------:R-:W-:-:S03]  /*111b20*/  SHF.R.U32.HI R12, RZ, 0x8, R8 ;  /* 0x00000008ff0c7819 */ /* 0x000fc60000011608 */
[----:B------:R-:W-:Y:S04]  /*111b30*/  STL [R1+0x5808], R6 ;  /* 0x0058080601007387 */ /* 0x000fe80000100800 */
[----:B------:R0:W-:Y:S01]  /*111b40*/  STL [R1+0x270], R2 ;  /* 0x0002700201007387 */ /* 0x0001e20000100800 */
[----:B------:R-:W-:Y:S02]  /*111b50*/  SHF.R.U32.HI R11, RZ, 0x8, R7 ;  /* 0x00000008ff0b7819 */ /* 0x000fe40000011607 */
[----:B------:R-:W-:Y:S02]  /*111b60*/  SHF.R.U32.HI R13, RZ, 0x8, R9 ;  /* 0x00000008ff0d7819 */ /* 0x000fe40000011609 */
[----:B------:R-:W-:Y:S02]  /*111b70*/  LOP3.LUT R9, R11, 0xffff, RZ, 0xc0, !PT ;  /* 0x0000ffff0b097812 */ /* 0x000fe400078ec0ff */
[----:B------:R-:W-:-:S04]  /*111b80*/  LOP3.LUT R11, R12, 0xffff, RZ, 0xc0, !PT ;  /* 0x0000ffff0c0b7812 */ /* 0x000fc800078ec0ff */
[----:B0-----:R-:W-:Y:S02]  /*111b90*/  PRMT R2, R9, 0x3340, R11 ;  /* 0x0000334009027816 */ /* 0x001fe4000000000b */
[----:B------:R-:W-:Y:S02]  /*111ba0*/  LOP3.LUT R12, R13, 0xffff, RZ, 0xc0, !PT ;  /* 0x0000ffff0d0c7812 */ /* 0x000fe400078ec0ff */
[----:B---3--:R-:W-:Y:S02]  /*111bb0*/  SHF.R.U32.HI R8, RZ, 0x8, R47 ;  /* 0x00000008ff087819 */ /* 0x008fe4000001162f */
[----:B------:R-:W3:Y:S01]  /*111bc0*/  LDL.LU R47, [R1+0x498] ;  /* 0x00049800012f7983 */ /* 0x000ee20000300800 */
[----:B------:R-:W-:-:S03]  /*111bd0*/  SHF.R.U32.HI R10, RZ, 0x8, R43 ;  /* 0x00000008ff0a7819 */ /* 0x000fc6000001162b */
[----:B------:R-:W3:Y:S01]  /*111be0*/  LDL.LU R38, [R1+0x4a0] ;  /* 0x0004a00001267983 */ /* 0x000ee20000300800 */
[----:B--2---:R-:W-:-:S03]  /*111bf0*/  SHF.R.U32.HI R7, RZ, 0x8, R46 ;  /* 0x00000008ff077819 */ /* 0x004fc6000001162e */
[----:B------:R-:W2:Y:S04]  /*111c00*/  LDL.LU R39, [R1+0x494] ;  /* 0x0004940001277983 */ /* 0x000ea80000300800 */
[----:B------:R0:W-:Y:S04]  /*111c10*/  STL [R1+0x26c], R2 ;  /* 0x00026c0201007387 */ /* 0x0001e80000100800 */
[----:B------:R-:W2:Y:S04]  /*111c20*/  LDL.LU R41, [R1+0x4e0] ;  /* 0x0004e00001297983 */ /* 0x000ea80000300800 */
[----:B------:R-:W2:Y:S04]  /*111c30*/  LDL.LU R43, [R1+0x49c] ;  /* 0x00049c00012b7983 */ /* 0x000ea80000300800 */
[----:B------:R-:W2:Y:S01]  /*111c40*/  LDL.LU R46, [R1+0x40c] ;  /* 0x00040c00012e7983 */ /* 0x000ea20000300800 */
[----:B------:R-:W-:-:S02]  /*111c50*/  LOP3.LUT R10, R10, 0xffff, RZ, 0xc0, !PT ;  /* 0x0000ffff0a0a7812 */ /* 0x000fc400078ec0ff */
[----:B------:R-:W-:Y:S02]  /*111c60*/  LOP3.LUT R13, R7, 0xffff, RZ, 0xc0, !PT ;  /* 0x0000ffff070d7812 */ /* 0x000fe400078ec0ff */
[----:B------:R-:W-:Y:S02]  /*111c70*/  LOP3.LUT R8, R8, 0xffff, RZ, 0xc0, !PT ;  /* 0x0000ffff08087812 */ /* 0x000fe400078ec0ff */
[----:B------:R-:W-:Y:S02]  /*111c80*/  PRMT R7, R12, 0x3340, R0 ;  /* 0x000033400c077816 */ /* 0x000fe40000000000 */
[----:B0-----:R-:W-:Y:S02]  /*111c90*/  PRMT R2, R10, 0x3340, R13 ;  /* 0x000033400a027816 */ /* 0x001fe4000000000d */
[----:B------:R-:W-:Y:S02]  /*111ca0*/  SHF.R.U32.HI R11, RZ, 0x8, R33 ;  /* 0x00000008ff0b7819 */ /* 0x000fe40000011621 */
[----:B------:R-:W-:-:S02]  /*111cb0*/  SHF.R.U32.HI R10, RZ, 0x8, R34 ;  /* 0x00000008ff0a7819 */ /* 0x000fc40000011622 */
[----:B------:R-:W-:Y:S01]  /*111cc0*/  PRMT R8, R8, 0x3340, R0 ;  /* 0x0000334008087816 */ /* 0x000fe20000000000 */
[----:B------:R-:W-:Y:S01]  /*111cd0*/  STL [R1+0x5804], R7 ;  /* 0x0058040701007387 */ /* 0x000fe20000100800 */
[----:B------:R-:W-:Y:S02]  /*111ce0*/  LOP3.LUT R10, R10, 0xffff, RZ, 0xc0, !PT ;  /* 0x0000ffff0a0a7812 */ /* 0x000fe400078ec0ff */
[----:B------:R-:W-:Y:S01]  /*111cf0*/  LOP3.LUT R11, R11, 0xffff, RZ, 0xc0, !PT ;  /* 0x0000ffff0b0b7812 */ /* 0x000fe200078ec0ff */
[----:B------:R-:W-:Y:S01]  /*111d00*/  STL [R1+0x5820], R8 ;  /* 0x0058200801007387 */ /* 0x000fe20000100800 */
[----:B----4-:R-:W-:Y:S02]  /*111d10*/  SHF.R.U32.HI R9, RZ, 0x8, R37 ;  /* 0x00000008ff097819 */ /* 0x010fe40000011625 */
[----:B------:R-:W-:Y:S02]  /*111d20*/  SHF.R.U32.HI R12, RZ, 0x8, R40 ;  /* 0x00000008ff0c7819 */ /* 0x000fe40000011628 */
[----:B------:R-:W-:-:S02]  /*111d30*/  SHF.R.U32.HI R13, RZ, 0x8, R42 ;  /* 0x00000008ff0d7819 */ /* 0x000fc4000001162a */
[----:B------:R-:W-:Y:S02]  /*111d40*/  LOP3.LUT R9, R9, 0xffff, RZ, 0xc0, !PT ;  /* 0x0000ffff09097812 */ /* 0x000fe400078ec0ff */
[----:B------:R-:W-:Y:S02]  /*111d50*/  SHF.R.U32.HI R19, RZ, 0x8, R48 ;  /* 0x00000008ff137819 */ /* 0x000fe40000011630 */
[----:B------:R-:W-:Y:S02]  /*111d60*/  LOP3.LUT R12, R12, 0xffff, RZ, 0xc0, !PT ;  /* 0x0000ffff0c0c7812 */ /* 0x000fe400078ec0ff */
[----:B------:R-:W-:Y:S02]  /*111d70*/  LOP3.LUT R13, R13, 0xffff, RZ, 0xc0, !PT ;  /* 0x0000ffff0d0d7812 */ /* 0x000fe400078ec0ff */
[----:B------:R-:W-:Y:S01]  /*111d80*/  LOP3.LUT R19, R19, 0xffff, RZ, 0xc0, !PT ;  /* 0x0000ffff13137812 */ /* 0x000fe200078ec0ff */
[----:B------:R0:W-:Y:S01]  /*111d90*/  STL [R1+0x268], R2 ;  /* 0x0002680201007387 */ /* 0x0001e20000100800 */
[----:B------:R-:W-:-:S02]  /*111da0*/  PRMT R9, R9, 0x3340, R0 ;  /* 0x0000334009097816 */ /* 0x000fc40000000000 */
[----:B------:R-:W-:-:S03]  /*111db0*/  PRMT R3, R11, 0x3340, R12 ;  /* 0x000033400b037816 */ /* 0x000fc6000000000c */
[----:B------:R-:W-:Y:S01]  /*111dc0*/  STL [R1+0x5824], R9 ;  /* 0x0058240901007387 */ /* 0x000fe20000100800 */
[----:B0-----:R-:W-:Y:S02]  /*111dd0*/  PRMT R2, R10, 0x3340, R13 ;  /* 0x000033400a027816 */ /* 0x001fe4000000000d */
[----:B------:R-:W-:Y:S01]  /*111de0*/  PRMT R10, R19, 0x3340, R0 ;  /* 0x00003340130a7816 */ /* 0x000fe20000000000 */
[----:B------:R0:W-:Y:S04]  /*111df0*/  STL [R1+0x264], R3 ;  /* 0x0002640301007387 */ /* 0x0001e80000100800 */
[----:B------:R-:W-:Y:S04]  /*111e00*/  STL [R1+0x5828], R10 ;  /* 0x0058280a01007387 */ /* 0x000fe80000100800 */
[----:B------:R1:W-:Y:S04]  /*111e10*/  STL [R1+0x260], R2 ;  /* 0x0002600201007387 */ /* 0x0003e80000100800 */
[----:B------:R-:W4:Y:S04]  /*111e20*/  LDL.LU R33, [R1+0x19c] ;  /* 0x00019c0001217983 */ /* 0x000f280000300800 */
[----:B------:R-:W4:Y:S04]  /*111e30*/  LDL.LU R37, [R1+0x4bc] ;  /* 0x0004bc0001257983 */ /* 0x000f280000300800 */
[----:B------:R-:W4:Y:S04]  /*111e40*/  LDL.LU R42, [R1+0x4d0] ;  /* 0x0004d000012a7983 */ /* 0x000f280000300800 */
[----:B------:R-:W4:Y:S01]  /*111e50*/  LDL.LU R48, [R1+0x64] ;  /* 0x0000640001307983 */ /* 0x000f220000300800 */
[----:B---3--:R-:W-:-:S03]  /*111e60*/  SHF.R.U32.HI R25, RZ, 0x8, R47 ;  /* 0x00000008ff197819 */ /* 0x008fc6000001162f */
[----:B------:R-:W3:Y:S01]  /*111e70*/  LDL.LU R47, [R1+0x60] ;  /* 0x00006000012f7983 */ /* 0x000ee20000300800 */
[----:B------:R-:W-:-:S03]  /*111e80*/  SHF.R.U32.HI R19, RZ, 0x8, R38 ;  /* 0x00000008ff137819 */ /* 0x000fc60000011626 */
[----:B------:R-:W3:Y:S01]  /*111e90*/  LDL.LU R34, [R1+0x4cc] ;  /* 0x0004cc0001227983 */ /* 0x000ee20000300800 */
[----:B--2---:R-:W-:-:S03]  /*111ea0*/  SHF.R.U32.HI R12, RZ, 0x8, R39 ;  /* 0x00000008ff0c7819 */ /* 0x004fc60000011627 */
[----:B------:R-:W2:Y:S04]  /*111eb0*/  LDL.LU R40, [R1+0x4dc] ;  /* 0x0004dc0001287983 */ /* 0x000ea80000300800 */
[----:B------:R-:W2:Y:S01]  /*111ec0*/  LDL.LU R38, [R1+0x4c8] ;  /* 0x0004c80001267983 */ /* 0x000ea20000300800 */
[----:B------:R-:W-:-:S03]  /*111ed0*/  SHF.R.U32.HI R11, RZ, 0x8, R41 ;  /* 0x00000008ff0b7819 */ /* 0x000fc60000011629 */
[----:B------:R-:W2:Y:S01]  /*111ee0*/  LDL.LU R39, [R1+0x4c4] ;  /* 0x0004c40001277983 */ /* 0x000ea20000300800 */
[----:B------:R-:W-:-:S03]  /*111ef0*/  SHF.R.U32.HI R26, RZ, 0x8, R43 ;  /* 0x00000008ff1a7819 */ /* 0x000fc6000001162b */
[----:B------:R-:W2:Y:S01]  /*111f00*/  LDL.LU R41, [R1+0x430] ;  /* 0x0004300001297983 */ /* 0x000ea20000300800 */
[----:B------:R-:W-:-:S03]  /*111f10*/  SHF.R.U32.HI R13, RZ, 0x8, R46 ;  /* 0x00000008ff0d7819 */ /* 0x000fc6000001162e */
[----:B------:R-:W2:Y:S04]  /*111f20*/  LDL.LU R43, [R1+0x4d8] ;  /* 0x0004d800012b7983 */ /* 0x000ea80000300800 */
[----:B------:R-:W2:Y:S01]  /*111f30*/  LDL.LU R46, [R1+0x428] ;  /* 0x00042800012e7983 */ /* 0x000ea20000300800 */
[----:B------:R-:W-:Y:S02]  /*111f40*/  SHF.R.U32.HI R27, RZ, 0x8, R57 ;  /* 0x00000008ff1b7819 */ /* 0x000fe40000011639 */
[----:B------:R-:W-:Y:S02]  /*111f50*/  LOP3.LUT R12, R12, 0xffff, RZ, 0xc0, !PT ;  /* 0x0000ffff0c0c7812 */ /* 0x000fe400078ec0ff */
[----:B------:R-:W-:Y:S02]  /*111f60*/  LOP3.LUT R13, R13, 0xffff, RZ, 0xc0, !PT ;  /* 0x0000ffff0d0d7812 */ /* 0x000fe400078ec0ff */
[----:B------:R-:W-:-:S02]  /*111f70*/  LOP3.LUT R19, R19, 0xffff, RZ, 0xc0, !PT ;  /* 0x0000ffff13137812 */ /* 0x000fc400078ec0ff */
[----:B------:R-:W-:Y:S02]  /*111f80*/  LOP3.LUT R25, R25, 0xffff, RZ, 0xc0, !PT ;  /* 0x0000ffff19197812 */ /* 0x000fe400078ec0ff */
[----:B------:R-:W-:Y:S02]  /*111f90*/  LOP3.LUT R26, R26, 0xffff, RZ, 0xc0, !PT ;  /* 0x0000ffff1a1a7812 */ /* 0x000fe400078ec0ff */
[----:B------:R-:W-:Y:S02]  /*111fa0*/  LOP3.LUT R27, R27, 0xffff, RZ, 0xc0, !PT ;  /* 0x0000ffff1b1b7812 */ /* 0x000fe400078ec0ff */
[----:B------:R-:W-:Y:S02]  /*111fb0*/  LOP3.LUT R11, R11, 0xffff, RZ, 0xc0, !PT ;  /* 0x0000ffff0b0b7812 */ /* 0x000fe400078ec0ff */
[----:B------:R-:W-:Y:S02]  /*111fc0*/  PRMT R57, R12, 0x3340, R13 ;  /* 0x000033400c397816 */ /* 0x000fe4000000000d */
[----:B0-----:R-:W-:-:S02]  /*111fd0*/  PRMT R3, R25, 0x3340, R26 ;  /* 0x0000334019037816 */ /* 0x001fc4000000001a */
[----:B-1----:R-:W-:Y:S02]  /*111fe0*/  PRMT R2, R19, 0x3340, R27 ;  /* 0x0000334013027816 */ /* 0x002fe4000000001b */
[----:B------:R-:W-:-:S05]  /*111ff0*/  PRMT R11, R11, 0x3340, R0 ;  /* 0x000033400b0b7816 */ /* 0x000fca0000000000 */
[----:B------:R-:W-:Y:S04]  /*112000*/  STL [R1+0x582c], R11 ;  /* 0x00582c0b01007387 */ /* 0x000fe80000100800 */
[----:B------:R-:W-:Y:S04]  /*112010*/  STL [R1+0x57a8], R57 ;  /* 0x0057a83901007387 */ /* 0x000fe80000100800 */
[----:B------:R0:W-:Y:S04]  /*112020*/  STL [R1+0x25c], R3 ;  /* 0x00025c0301007387 */ /* 0x0001e80000100800 */
[----:B------:R1:W-:Y:S01]  /*112030*/  STL [R1+0x258], R2 ;  /* 0x0002580201007387 */ /* 0x0003e20000100800 */
[----:B----4-:R-:W-:-:S02]  /*112040*/  SHF.R.U32.HI R19, RZ, 0x8, R33 ;  /* 0x00000008ff137819 */ /* 0x010fc40000011621 */
[----:B------:R-:W-:Y:S02]  /*112050*/  SHF.R.U32.HI R12, RZ, 0x8, R37 ;  /* 0x00000008ff0c7819 */ /* 0x000fe40000011625 */
[----:B------:R-:W-:Y:S01]  /*112060*/  SHF.R.U32.HI R13, RZ, 0x8, R42 ;  /* 0x00000008ff0d7819 */ /* 0x000fe2000001162a */
[----:B------:R-:W4:Y:S01]  /*112070*/  LDL.LU R37, [R1+0x1d0] ;  /* 0x0001d00001257983 */ /* 0x000f220000300800 */
[----:B------:R-:W-:Y:S02]  /*112080*/  LOP3.LUT R12, R12, 0xffff, RZ, 0xc0, !PT ;  /* 0x0000ffff0c0c7812 */ /* 0x000fe400078ec0ff */
[----:B------:R-:W-:Y:S02]  /*112090*/  SHF.R.U32.HI R25, RZ, 0x8, R48 ;  /* 0x00000008ff197819 */ /* 0x000fe40000011630 */
[----:B------:R-:W-:Y:S02]  /*1120a0*/  LOP3.LUT R13, R13, 0xffff, RZ, 0xc0, !PT ;  /* 0x0000ffff0d0d7812 */ /* 0x000fe400078ec0ff */
[----:B------:R-:W-:-:S02]  /*1120b0*/  LOP3.LUT R19, R19, 0xffff, RZ, 0xc0, !PT ;  /* 0x0000ffff13137812 */ /* 0x000fc400078ec0ff */
[----:B------:R-:W-:Y:S02]  /*1120c0*/  LOP3.LUT R25, R25, 0xffff, RZ, 0xc0, !PT ;  /* 0x0000ffff19197812 */ /* 0x000fe400078ec0ff */
[--C-:B------:R-:W-:Y:S02]  /*1120d0*/  PRMT R12, R12, 0x3340, R0.reuse ;  /* 0x000033400c0c7816 */ /* 0x100fe40000000000 */
[----:B------:R-:W-:Y:S02]  /*1120e0*/  PRMT R13, R13, 0x3340, R0 ;  /* 0x000033400d0d7816 */ /* 0x000fe40000000000 */
[----:B0-----:R-:W-:Y:S01]  /*1120f0*/  PRMT R3, R19, 0x3340, R25 ;  /* 0x0000334013037816 */ /* 0x001fe20000000019 */
[----:B------:R-:W-:Y:S04]  /*112100*/  STL [R1+0x5830], R12 ;  /* 0x0058300c01007387 */ /* 0x000fe80000100800 */
[----:B------:R-:W-:Y:S04]  /*112110*/  STL [R1+0x5834], R13 ;  /* 0x0058340d01007387 */ /* 0x000fe80000100800 */
[----:B------:R-:W4:Y:S04]  /*112120*/  LDL.LU R42, [R1+0x80] ;  /* 0x00008000012a7983 */ /* 0x000f280000300800 */
[----:B------:R0:W-:Y:S04]  /*112130*/  STL [R1+0x250], R3 ;  /* 0x0002500301007387 */ /* 0x0001e80000100800 */
[----:B------:R-:W4:Y:S01]  /*112140*/  LDL.LU R48, [R1+0x84] ;  /* 0x0000840001307983 */ /* 0x000f220000300800 */
[----:B---3--:R-:W-:-:S03]  /*112150*/  SHF.R.U32.HI R26, RZ, 0x8, R47 ;  /* 0x00000008ff1a7819 */ /* 0x008fc6000001162f */
[----:B------:R-:W3:Y:S01]  /*112160*/  LDL.LU R47, [R1+0x4f4] ;  /* 0x0004f400012f7983 */ /* 0x000ee20000300800 */
[----:B------:R-:W-:-:S04]  /*112170*/  LOP3.LUT R26, R26, 0xffff, RZ, 0xc0, !PT ;  /* 0x0000ffff1a1a7812 */ /* 0x000fc800078ec0ff */
[----:B-1----:R-:W-:Y:S02]  /*112180*/  PRMT R2, R26, 0x3340, R0 ;  /* 0x000033401a027816 */ /* 0x002fe40000000000 */
[----:B--2---:R-:W-:Y:S02]  /*112190*/  SHF.R.U32.HI R19, RZ, 0x8, R40 ;  /* 0x00000008ff137819 */ /* 0x004fe40000011628 */
[----:B------:R-:W-:Y:S01]  /*1121a0*/  SHF.R.U32.HI R26, RZ, 0x8, R38 ;  /* 0x00000008ff1a7819 */ /* 0x000fe20000011626 */
[----:B------:R1:W-:Y:S01]  /*1121b0*/  STL [R1+0x1bc], R2 ;  /* 0x0001bc0201007387 */ /* 0x0003e20000100800 */
[----:B------:R-:W-:-:S03]  /*1121c0*/  SHF.R.U32.HI R29, RZ, 0x8, R39 ;  /* 0x00000008ff1d7819 */ /* 0x000fc60000011627 */
[----:B------:R-:W2:Y:S04]  /*1121d0*/  LDL.LU R40, [R1+0x4ec] ;  /* 0x0004ec0001287983 */ /* 0x000ea80000300800 */
[----:B------:R-:W2:Y:S01]  /*1121e0*/  LDL.LU R38, [R1+0x4f8] ;  /* 0x0004f80001267983 */ /* 0x000ea20000300800 */
[----:B------:R-:W-:-:S03]  /*1121f0*/  SHF.R.U32.HI R27, RZ, 0x8, R41 ;  /* 0x00000008ff1b7819 */ /* 0x000fc60000011629 */
[----:B------:R-:W2:Y:S01]  /*112200*/  LDL.LU R39, [R1+0x44c] ;  /* 0x00044c0001277983 */ /* 0x000ea20000300800 */
[----:B------:R-:W-:Y:S02]  /*112210*/  SHF.R.U32.HI R25, RZ, 0x8, R43 ;  /* 0x00000008ff197819 */ /* 0x000fe4000001162b */
[----:B------:R-:W-:Y:S01]  /*112220*/  SHF.R.U32.HI R30, RZ, 0x8, R46 ;  /* 0x00000008ff1e7819 */ /* 0x000fe2000001162e */
[----:B------:R-:W2:Y:S04]  /*112230*/  LDL.LU R41, [R1+0x444] ;  /* 0x0004440001297983 */ /* 0x000ea80000300800 */
[----:B------:R-:W2:Y:S04]  /*112240*/  LDL.LU R43, [R1+0x98] ;  /* 0x00009800012b7983 */ /* 0x000ea80000300800 */
[----:B------:R-:W2:Y:S01]  /*112250*/  LDL.LU R46, [R1+0x90] ;  /* 0x00009000012e7983 */ /* 0x000ea20000300800 */
[----:B------:R-:W-:-:S02]  /*112260*/  SHF.R.U32.HI R28, RZ, 0x8, R34 ;  /* 0x00000008ff1c7819 */ /* 0x000fc40000011622 */
[----:B------:R-:W-:Y:S02]  /*112270*/  LOP3.LUT R26, R26, 0xffff, RZ, 0xc0, !PT ;  /* 0x0000ffff1a1a7812 */ /* 0x000fe400078ec0ff */
[----:B------:R-:W-:Y:S02]  /*112280*/  LOP3.LUT R27, R27, 0xffff, RZ, 0xc0, !PT ;  /* 0x0000ffff1b1b7812 */ /* 0x000fe400078ec0ff */
[----:B------:R-:W-:Y:S02]  /*112290*/  LOP3.LUT R28, R28, 0xffff, RZ, 0xc0, !PT ;  /* 0x0000ffff1c1c7812 */ /* 0x000fe400078ec0ff */
[----:B------:R-:W-:Y:S02]  /*1122a0*/  LOP3.LUT R29, R29, 0xffff, RZ, 0xc0, !PT ;  /* 0x0000ffff1d1d7812 */ /* 0x000fe400078ec0ff */
[----:B------:R-:W-:Y:S02]  /*1122b0*/  LOP3.LUT R30, R30, 0xffff, RZ, 0xc0, !PT ;  /* 0x0000ffff1e1e7812 */ /* 0x000fe400078ec0ff */
[----:B------:R-:W-:-:S02]  /*1122c0*/  LOP3.LUT R19, R19, 0xffff, RZ, 0xc0, !PT ;  /* 0x0000ffff13137812 */ /* 0x000fc400078ec0ff */
[----:B------:R-:W-:Y:S02]  /*1122d0*/  LOP3.LUT R25, R25, 0xffff, RZ, 0xc0, !PT ;  /* 0x0000ffff19197812 */ /* 0x000fe400078ec0ff */
[----:B------:R-:W-:Y:S02]  /*1122e0*/  PRMT R59, R26, 0x3340, R27 ;  /* 0x000033401a3b7816 */ /* 0x000fe4000000001b */
[----:B------:R-:W-:Y:S02]  /*1122f0*/  PRMT R4, R28, 0x3340, R29 ;  /* 0x000033401c047816 */ /* 0x000fe4000000001d */
[----:B0-----:R-:W-:Y:S02]  /*112300*/  PRMT R3, R30, 0x3340, R0 ;  /* 0x000033401e037816 */ /* 0x001fe40000000000 */
[----:B-1----:R-:W-:Y:S01]  /*112310*/  PRMT R2, R19, 0x3340, R25 ;  /* 0x0000334013027816 */ /* 0x002fe20000000019 */
[----:B------:R-:W-:Y:S04]  /*112320*/  STL [R1+0x57ac], R59 ;  /* 0x0057ac3b01007387 */ /* 0x000fe80000100800 */
[----:B------:R-:W-:Y:S04]  /*112330*/  STL [R1+0x248], R4 ;  /* 0x0002480401007387 */ /* 0x000fe80000100800 */
[----:B------:R-:W-:Y:S04]  /*112340*/  STL [R1+0x190], R3 ;  /* 0x0001900301007387 */ /* 0x000fe80000100800 */
[----:B------:R0:W-:Y:S01]  /*112350*/  STL [R1+0x244], R2 ;  /* 0x0002440201007387 */ /* 0x0001e20000100800 */
[----:B----4-:R-:W-:-:S03]  /*112360*/  SHF.R.U32.HI R26, RZ, 0x8, R42 ;  /* 0x00000008ff1a7819 */ /* 0x010fc6000001162a */
[----:B------:R-:W4:Y:S01]  /*112370*/  LDL.LU R42, [R1+0x528] ;  /* 0x00052800012a7983 */ /* 0x000f220000300800 */
[----:B------:R-:W-:-:S03]  /*112380*/  SHF.R.U32.HI R27, RZ, 0x8, R48 ;  /* 0x00000008ff1b7819 */ /* 0x000fc60000011630 */
[----:B------:R-:W4:Y:S01]  /*112390*/  LDL.LU R48, [R1+0x514] ;  /* 0x0005140001307983 */ /* 0x000f220000300800 */
[----:B------:R-:W-:Y:S02]  /*1123a0*/  SHF.R.U32.HI R25, RZ, 0x8, R37 ;  /* 0x00000008ff197819 */ /* 0x000fe40000011625 */
[----:B------:R-:W-:Y:S02]  /*1123b0*/  LOP3.LUT R26, R26, 0xffff, RZ, 0xc0, !PT ;  /* 0x0000ffff1a1a7812 */ /* 0x000fe400078ec0ff */
[----:B------:R-:W-:-:S04]  /*1123c0*/  LOP3.LUT R25, R25, 0xffff, RZ, 0xc0, !PT ;  /* 0x0000ffff19197812 */ /* 0x000fc800078ec0ff */
[----:B0-----:R-:W-:Y:S02]  /*1123d0*/  PRMT R2, R25, 0x3340, R26 ;  /* 0x0000334019027816 */ /* 0x001fe4000000001a */
[----:B------:R-:W-:Y:S02]  /*1123e0*/  SHF.R.U32.HI R19, RZ, 0x8, R14 ;  /* 0x00000008ff137819 */ /* 0x000fe4000001160e */
[----:B------:R-:W-:Y:S01]  /*1123f0*/  SHF.R.U32.HI R14, RZ, 0x8, R15 ;  /* 0x00000008ff0e7819 */ /* 0x000fe2000001160f */
[----:B------:R0:W-:Y:S01]  /*112400*/  STL [R1+0x23c], R2 ;  /* 0x00023c0201007387 */ /* 0x0001e20000100800 */
[----:B---3--:R-:W-:-:S03]  /*112410*/  SHF.R.U32.HI R15, RZ, 0x8, R47 ;  /* 0x00000008ff0f7819 */ /* 0x008fc6000001162f */
[----:B------:R-:W3:Y:S01]  /*112420*/  LDL.LU R47, [R1+0x508] ;  /* 0x00050800012f7983 */ /* 0x000ee20000300800 */
[----:B------:R-:W-:Y:S02]  /*112430*/  LOP3.LUT R27, R27, 0xffff, RZ, 0xc0, !PT ;  /* 0x0000ffff1b1b7812 */ /* 0x000fe400078ec0ff */
[----:B------:R-:W-:Y:S02]  /*112440*/  LOP3.LUT R19, R19, 0xffff, RZ, 0xc0, !PT ;  /* 0x0000ffff13137812 */ /* 0x000fe400078ec0ff */
[----:B------:R-:W-:Y:S02]  /*112450*/  LOP3.LUT R28, R14, 0xffff, RZ, 0xc0, !PT ;  /* 0x0000ffff0e1c7812 */ /* 0x000fe400078ec0ff */
[----:B------:R-:W-:Y:S02]  /*112460*/  PRMT R14, R27, 0x3340, R0 ;  /* 0x000033401b0e7816 */ /* 0x000fe40000000000 */
[----:B------:R-:W-:Y:S02]  /*112470*/  PRMT R52, R19, 0x3340, R28 ;  /* 0x0000334013347816 */ /* 0x000fe4000000001c */
[----:B------:R-:W-:-:S02]  /*112480*/  LOP3.LUT R15, R15, 0xffff, RZ, 0xc0, !PT ;  /* 0x0000ffff0f0f7812 */ /* 0x000fc400078ec0ff */
[----:B--2---:R-:W-:Y:S02]  /*112490*/  SHF.R.U32.HI R26, RZ, 0x8, R40 ;  /* 0x00000008ff1a7819 */ /* 0x004fe40000011628 */
[----:B------:R-:W-:Y:S02]  /*1124a0*/  SHF.R.U32.HI R25, RZ, 0x8, R38 ;  /* 0x00000008ff197819 */ /* 0x000fe40000011626 */
[----:B------:R-:W-:Y:S02]  /*1124b0*/  SHF.R.U32.HI R27, RZ, 0x8, R39 ;  /* 0x00000008ff1b7819 */ /* 0x000fe40000011627 */
[----:B------:R-:W-:Y:S02]  /*1124c0*/  LOP3.LUT R26, R26, 0xffff, RZ, 0xc0, !PT ;  /* 0x0000ffff1a1a7812 */ /* 0x000fe400078ec0ff */
[----:B------:R-:W-:Y:S02]  /*1124d0*/  SHF.R.U32.HI R28, RZ, 0x8, R41 ;  /* 0x00000008ff1c7819 */ /* 0x000fe40000011629 */
[----:B------:R-:W-:-:S02]  /*1124e0*/  LOP3.LUT R27, R27, 0xffff, RZ, 0xc0, !PT ;  /* 0x0000ffff1b1b7812 */ /* 0x000fc400078ec0ff */
[----:B------:R-:W-:Y:S02]  /*1124f0*/  PRMT R15, R15, 0x3340, R0 ;  /* 0x000033400f0f7816 */ /* 0x000fe40000000000 */
[----:B------:R-:W-:Y:S02]  /*112500*/  SHF.R.U32.HI R19, RZ, 0x8, R43 ;  /* 0x00000008ff137819 */ /* 0x000fe4000001162b */
[----:B------:R-:W-:Y:S02]  /*112510*/  SHF.R.U32.HI R29, RZ, 0x8, R46 ;  /* 0x00000008ff1d7819 */ /* 0x000fe4000001162e */
[----:B------:R-:W-:Y:S02]  /*112520*/  LOP3.LUT R25, R25, 0xffff, RZ, 0xc0, !PT ;  /* 0x0000ffff19197812 */ /* 0x000fe400078ec0ff */
[----:B------:R-:W-:Y:S02]  /*112530*/  LOP3.LUT R28, R28, 0xffff, RZ, 0xc0, !PT ;  /* 0x0000ffff1c1c7812 */ /* 0x000fe400078ec0ff */
[----:B------:R-:W-:-:S02]  /*112540*/  LOP3.LUT R29, R29, 0xffff, RZ, 0xc0, !PT ;  /* 0x0000ffff1d1d7812 */ /* 0x000fc400078ec0ff */
[----:B0-----:R-:W-:Y:S01]  /*112550*/  PRMT R2, R26, 0x3340, R27 ;  /* 0x000033401a027816 */ /* 0x001fe2000000001b */
[----:B------:R-:W-:Y:S01]  /*112560*/  STL [R1+0x5838], R14 ;  /* 0x0058380e01007387 */ /* 0x000fe20000100800 */
[----:B------:R-:W-:Y:S02]  /*112570*/  LOP3.LUT R19, R19, 0xffff, RZ, 0xc0, !PT ;  /* 0x0000ffff13137812 */ /* 0x000fe400078ec0ff */
[----:B------:R-:W-:Y:S01]  /*112580*/  PRMT R4, R25, 0x3340, R28 ;  /* 0x0000334019047816 */ /* 0x000fe2000000001c */
[----:B------:R-:W-:Y:S01]  /*112590*/  STL [R1+0x583c], R15 ;  /* 0x00583c0f01007387 */ /* 0x000fe20000100800 */
[----:B------:R-:W-:-:S03]  /*1125a0*/  PRMT R3, R29, 0x3340, R0 ;  /* 0x000033401d037816 */ /* 0x000fc60000000000 */
[----:B------:R-:W-:Y:S04]  /*1125b0*/  STL [R1+0x57b0], R52 ;  /* 0x0057b03401007387 */ /* 0x000fe80000100800 */
[----:B------:R0:W-:Y:S04]  /*1125c0*/  STL [R1+0x238], R2 ;  /* 0x0002380201007387 */ /* 0x0001e80000100800 */
[----:B------:R-:W-:Y:S04]  /*1125d0*/  STL [R1+0x234], R4 ;  /* 0x0002340401007387 */ /* 0x000fe80000100800 */
[----:B------:R-:W2:Y:S01]  /*1125e0*/  LDL.LU R36, [R1+0x50c] ;  /* 0x00050c0001247983 */ /* 0x000ea20000300800 */
[----:B0-----:R-:W-:-:S03]  /*1125f0*/  PRMT R2, R19, 0x3340, R0 ;  /* 0x0000334013027816 */ /* 0x001fc60000000000 */
[----:B------:R-:W-:Y:S04]  /*112600*/  STL [R1+0x18c], R3 ;  /* 0x00018c0301007387 */ /* 0x000fe80000100800 */
[----:B------:R-:W2:Y:S04]  /*112610*/  LDL.LU R34, [R1+0x510] ;  /* 0x0005100001227983 */ /* 0x000ea80000300800 */
[----:B------:R0:W-:Y:S04]  /*112620*/  STL [R1+0x180], R2 ;  /* 0x0001800201007387 */ /* 0x0001e80000100800 */
[----:B------:R-:W2:Y:S04]  /*112630*/  LDL.LU R37, [R1+0x468] ;  /* 0x0004680001257983 */ /* 0x000ea80000300800 */
[----:B------:R-:W2:Y:S04]  /*112640*/  LDL.LU R40, [R1+0x45c] ;  /* 0x00045c0001287983 */ /* 0x000ea80000300800 */
[----:B------:R-:W2:Y:S04]  /*112650*/  LDL.LU R41, [R1+0x340] ;  /* 0x0003400001297983 */ /* 0x000ea80000300800 */
[----:B------:R-:W2:Y:S01]  /*112660*/  LDL.LU R43, [R1+0x1f4] ;  /* 0x0001f400012b7983 */ /* 0x000ea20000300800 */
[----:B------:R-:W-:-:S02]  /*112670*/  SHF.R.U32.HI R25, RZ, 0x8, R16 ;  /* 0x00000008ff197819 */ /* 0x000fc40000011610 */
[----:B------:R-:W-:Y:S01]  /*112680*/  SHF.R.U32.HI R17, RZ, 0x8, R17 ;  /* 0x00000008ff117819 */ /* 0x000fe20000011611 */
[----:B------:R-:W2:Y:S01]  /*112690*/  LDL.LU R46, [R1+0x214] ;  /* 0x00021400012e7983 */ /* 0x000ea20000300800 */
[----:B------:R-:W-:Y:S02]  /*1126a0*/  LOP3.LUT R25, R25, 0xffff, RZ, 0xc0, !PT ;  /* 0x0000ffff19197812 */ /* 0x000fe400078ec0ff */
[----:B------:R-:W-:Y:S01]  /*1126b0*/  LOP3.LUT R17, R17, 0xffff, RZ, 0xc0, !PT ;  /* 0x0000ffff11117812 */ /* 0x000fe200078ec0ff */
[----:B------:R-:W2:Y:S03]  /*1126c0*/  LDL.LU R33, [R1+0xb4] ;  /* 0x0000b40001217983 */ /* 0x000ea60000300800 */
[----:B0-----:R-:W-:Y:S02]  /*1126d0*/  PRMT R2, R25, 0x3340, R17 ;  /* 0x0000334019027816 */ /* 0x001fe40000000011 */
[----:B----4-:R-:W-:-:S04]  /*1126e0*/  SHF.R.U32.HI R19, RZ, 0x8, R42 ;  /* 0x00000008ff137819 */ /* 0x010fc8000001162a */
[----:B------:R-:W-:Y:S02]  /*1126f0*/  LOP3.LUT R19, R19, 0xffff, RZ, 0xc0, !PT ;  /* 0x0000ffff13137812 */ /* 0x000fe400078ec0ff */
[----:B------:R-:W-:-:S04]  /*112700*/  SHF.R.U32.HI R16, RZ, 0x8, R48 ;  /* 0x00000008ff107819 */ /* 0x000fc80000011630 */
[----:B------:R-:W-:-:S04]  /*112710*/  LOP3.LUT R16, R16, 0xffff, RZ, 0xc0, !PT ;  /* 0x0000ffff10107812 */ /* 0x000fc800078ec0ff */
[----:B------:R-:W-:-:S05]  /*112720*/  PRMT R3, R19, 0x3340, R16 ;  /* 0x0000334013037816 */ /* 0x000fca0000000010 */
[----:B------:R-:W-:Y:S04]  /*112730*/  STL [R1+0x228], R3 ;  /* 0x0002280301007387 */ /* 0x000fe80000100800 */
[----:B------:R-:W4:Y:S04]  /*112740*/  LDL.LU R38, [R1+0x57c] ;  /* 0x00057c0001267983 */ /* 0x000f280000300800 */
[----:B------:R0:W-:Y:S04]  /*112750*/  STL [R1+0x218], R2 ;  /* 0x0002180201007387 */ /* 0x0001e80000100800 */
[----:B------:R-:W4:Y:S04]  /*112760*/  LDL.LU R39, [R1+0x544] ;  /* 0x0005440001277983 */ /* 0x000f280000300800 */
[----:B------:R-:W4:Y:S04]  /*112770*/  LDL.LU R42, [R1+0x550] ;  /* 0x00055000012a7983 */ /* 0x000f280000300800 */
[----:B------:R-:W4:Y:S01]  /*112780*/  LDL.LU R48, [R1+0xb8] ;  /* 0x0000b80001307983 */ /* 0x000f220000300800 */
[----:B---3--:R-:W-:-:S03]  /*112790*/  SHF.R.U32.HI R26, RZ, 0x8, R47 ;  /* 0x00000008ff1a7819 */ /* 0x008fc6000001162f */
[----:B------:R-:W3:Y:S01]  /*1127a0*/  LDL.LU R47, [R1+0x570] ;  /* 0x00057000012f7983 */ /* 0x000ee20000300800 */
[----:B------:R-:W-:-:S04]  /*1127b0*/  SHF.R.U32.HI R18, RZ, 0x8, R18 ;  /* 0x00000008ff127819 */ /* 0x000fc80000011612 */
[----:B------:R-:W-:-:S04]  /*1127c0*/  LOP3.LUT R18, R18, 0xffff, RZ, 0xc0, !PT ;  /* 0x0000ffff12127812 */ /* 0x000fc800078ec0ff */
[----:B------:R-:W-:Y:S02]  /*1127d0*/  PRMT R16, R18, 0x3340, R0 ;  /* 0x0000334012107816 */ /* 0x000fe40000000000 */
[----:B------:R-:W-:-:S04]  /*1127e0*/  LOP3.LUT R26, R26, 0xffff, RZ, 0xc0, !PT ;  /* 0x0000ffff1a1a7812 */ /* 0x000fc800078ec0ff */
[----:B------:R-:W-:Y:S01]  /*1127f0*/  PRMT R17, R26, 0x3340, R0 ;  /* 0x000033401a117816 */ /* 0x000fe20000000000 */
[----:B------:R-:W-:Y:S04]  /*112800*/  STL [R1+0x5840], R16 ;  /* 0x0058401001007387 */ /* 0x000fe80000100800 */
[----:B------:R-:W-:Y:S01]  /*112810*/  STL [R1+0x5800], R17 ;  /* 0x0058001101007387 */ /* 0x000fe20000100800 */
[----:B--2---:R-:W-:-:S04]  /*112820*/  SHF.R.U32.HI R18, RZ, 0x8, R36 ;  /* 0x00000008ff127819 */ /* 0x004fc80000011624 */
[----:B------:R-:W-:Y:S02]  /*112830*/  LOP3.LUT R18, R18, 0xffff, RZ, 0xc0, !PT ;  /* 0x0000ffff12127812 */ /* 0x000fe400078ec0ff */
[----:B------:R-:W-:Y:S02]  /*112840*/  SHF.R.U32.HI R25, RZ, 0x8, R34 ;  /* 0x00000008ff197819 */ /* 0x000fe40000011622 */
[----:B------:R-:W-:-:S04]  /*112850*/  SHF.R.U32.HI R28, RZ, 0x8, R40 ;  /* 0x00000008ff1c7819 */ /* 0x000fc80000011628 */
[----:B------:R-:W-:Y:S02]  /*112860*/  LOP3.LUT R28, R28, 0xffff, RZ, 0xc0, !PT ;  /* 0x0000ffff1c1c7812 */ /* 0x000fe400078ec0ff */
[----:B------:R-:W-:-:S04]  /*112870*/  SHF.R.U32.HI R29, RZ, 0x8, R43 ;  /* 0x00000008ff1d7819 */ /* 0x000fc8000001162b */
[----:B------:R-:W-:Y:S02]  /*112880*/  LOP3.LUT R29, R29, 0xffff, RZ, 0xc0, !PT ;  /* 0x0000ffff1d1d7812 */ /* 0x000fe400078ec0ff */
[----:B------:R-:W-:Y:S02]  /*112890*/  SHF.R.U32.HI R26, RZ, 0x8, R41 ;  /* 0x00000008ff1a7819 */ /* 0x000fe40000011629 */
[----:B0-----:R-:W-:Y:S02]  /*1128a0*/  PRMT R2, R18, 0x3340, R28 ;  /* 0x0000334012027816 */ /* 0x001fe4000000001c */
[----:B------:R-:W-:Y:S02]  /*1128b0*/  PRMT R18, R29, 0x3340, R0 ;  /* 0x000033401d127816 */ /* 0x000fe40000000000 */
[----:B------:R-:W-:Y:S02]  /*1128c0*/  LOP3.LUT R25, R25, 0xffff, RZ, 0xc0, !PT ;  /* 0x0000ffff19197812 */ /* 0x000fe400078ec0ff */
[----:B------:R-:W-:Y:S01]  /*1128d0*/  LOP3.LUT R26, R26, 0xffff, RZ, 0xc0, !PT ;  /* 0x0000ffff1a1a7812 */ /* 0x000fe200078ec0ff */
[----:B------:R-:W-:Y:S04]  /*1128e0*/  STL [R1+0x5844], R18 ;  /* 0x0058441201007387 */ /* 0x000fe80000100800 */
[----:B------:R0:W-:Y:S01]  /*1128f0*/  STL [R1+0x214], R2 ;  /* 0x0002140201007387 */ /* 0x0001e20000100800 */
[----:B------:R-:W-:-:S03]  /*112900*/  SHF.R.U32.HI R19, RZ, 0x8, R37 ;  /* 0x00000008ff137819 */ /* 0x000fc60000011625 */
[----:B------:R-:W2:Y:S04]  /*112910*/  LDL.LU R34, [R1+0x54c] ;  /* 0x00054c0001227983 */ /* 0x000ea80000300800 */
[----:B------:R-:W2:Y:S01]  /*112920*/  LDL.LU R37, [R1+0x548] ;  /* 0x0005480001257983 */ /* 0x000ea20000300800 */
[----:B0-----:R-:W-:-:S05]  /*112930*/  PRMT R2, R25, 0x3340, R26 ;  /* 0x0000334019027816 */ /* 0x001fca000000001a */
[----:B------:R0:W-:Y:S04]  /*112940*/  STL [R1+0x210], R2 ;  /* 0x0002100201007387 */ /* 0x0001e80000100800 */
[----:B------:R-:W2:Y:S01]  /*112950*/  LDL.LU R40, [R1+0x538] ;  /* 0x0005380001287983 */ /* 0x000ea20000300800 */
[----:B------:R-:W-:Y:S02]  /*112960*/  SHF.R.U32.HI R27, RZ, 0x8, R46 ;  /* 0x00000008ff1b7819 */ /* 0x000fe4000001162e */
[----:B------:R-:W-:Y:S01]  /*112970*/  LOP3.LUT R19, R19, 0xffff, RZ, 0xc0, !PT ;  /* 0x0000ffff13137812 */ /* 0x000fe200078ec0ff */
[----:B------:R-:W2:Y:S01]  /*112980*/  LDL.LU R41, [R1+0x480] ;  /* 0x0004800001297983 */ /* 0x000ea20000300800 */
[----:B------:R-:W-:-:S03]  /*112990*/  LOP3.LUT R27, R27, 0xffff, RZ, 0xc0, !PT ;  /* 0x0000ffff1b1b7812 */ /* 0x000fc600078ec0ff */
[----:B------:R-:W2:Y:S01]  /*1129a0*/  LDL.LU R43, [R1+0x35c] ;  /* 0x00035c00012b7983 */ /* 0x000ea20000300800 */
[----:B0-----:R-:W-:-:S03]  /*1129b0*/  PRMT R2, R19, 0x3340, R27 ;  /* 0x0000334013027816 */ /* 0x001fc6000000001b */
[----:B------:R-:W2:Y:S01]  /*1129c0*/  LDL.LU R46, [R1+0x478] ;  /* 0x00047800012e7983 */ /* 0x000ea20000300800 */
[----:B------:R-:W-:-:S03]  /*1129d0*/  SHF.R.U32.HI R27, RZ, 0x8, R33 ;  /* 0x00000008ff1b7819 */ /* 0x000fc60000011621 */
[----:B------:R0:W-:Y:S01]  /*1129e0*/  STL [R1+0x20c], R2 ;  /* 0x00020c0201007387 */ /* 0x0001e20000100800 */
[----:B----4-:R-:W-:Y:S02]  /*1129f0*/  SHF.R.U32.HI R19, RZ, 0x8, R39 ;  /* 0x00000008ff137819 */ /* 0x010fe40000011627 */
[----:B------:R-:W-:Y:S02]  /*112a00*/  SHF.R.U32.HI R29, RZ, 0x8, R42 ;  /* 0x00000008ff1d7819 */ /* 0x000fe4000001162a */
[----:B------:R-:W-:Y:S02]  /*112a10*/  LOP3.LUT R19, R19, 0xffff, RZ, 0xc0, !PT ;  /* 0x0000ffff13137812 */ /* 0x000fe400078ec0ff */
[----:B------:R-:W-:Y:S02]  /*112a20*/  LOP3.LUT R29, R29, 0xffff, RZ, 0xc0, !PT ;  /* 0x0000ffff1d1d7812 */ /* 0x000fe400078ec0ff */
[--C-:B------:R-:W-:Y:S02]  /*112a30*/  PRMT R19, R19, 0x3340, R0.reuse ;  /* 0x0000334013137816 */ /* 0x100fe40000000000 */
[----:B0-----:R-:W-:-:S02]  /*112a40*/  PRMT R2, R29, 0x3340, R0 ;  /* 0x000033401d027816 */ /* 0x001fc40000000000 */
[----:B------:R-:W-:Y:S01]  /*112a50*/  SHF.R.U32.HI R25, RZ, 0x8, R38 ;  /* 0x00000008ff197819 */ /* 0x000fe20000011626 */
[----:B------:R-:W-:Y:S04]  /*112a60*/  STL [R1+0x5848], R19 ;  /* 0x0058481301007387 */ /* 0x000fe80000100800 */
[----:B------:R-:W4:Y:S04]  /*112a70*/  LDL.LU R33, [R1+0x358] ;  /* 0x0003580001217983 */ /* 0x000f280000300800 */
[----:B------:R-:W4:Y:S04]  /*112a80*/  LDL.LU R38, [R1+0x5bc] ;  /* 0x0005bc0001267983 */ /* 0x000f280000300800 */
[----:B------:R0:W-:Y:S04]  /*112a90*/  STL [R1+0x17c], R2 ;  /* 0x00017c0201007387 */ /* 0x0001e80000100800 */
[----:B------:R-:W4:Y:S04]  /*112aa0*/  LDL.LU R39, [R1+0x598] ;  /* 0x0005980001277983 */ /* 0x000f280000300800 */
[----:B------:R-:W4:Y:S01]  /*112ab0*/  LDL.LU R42, [R1+0xd4] ;  /* 0x0000d400012a7983 */ /* 0x000f220000300800 */
[----:B------:R-:W-:-:S03]  /*112ac0*/  SHF.R.U32.HI R28, RZ, 0x8, R48 ;  /* 0x00000008ff1c7819 */ /* 0x000fc60000011630 */
[----:B------:R-:W4:Y:S01]  /*112ad0*/  LDL.LU R48, [R1+0x5b8] ;  /* 0x0005b80001307983 */ /* 0x000f220000300800 */
[----:B---3--:R-:W-:-:S03]  /*112ae0*/  SHF.R.U32.HI R26, RZ, 0x8, R47 ;  /* 0x00000008ff1a7819 */ /* 0x008fc6000001162f */
[----:B------:R-:W3:Y:S01]  /*112af0*/  LDL.LU R47, [R1+0xcc] ;  /* 0x0000cc00012f7983 */ /* 0x000ee20000300800 */
[----:B------:R-:W-:Y:S02]  /*112b00*/  LOP3.LUT R27, R27, 0xffff, RZ, 0xc0, !PT ;  /* 0x0000ffff1b1b7812 */ /* 0x000fe400078ec0ff */
[----:B------:R-:W-:Y:S02]  /*112b10*/  LOP3.LUT R28, R28, 0xffff, RZ, 0xc0, !PT ;  /* 0x0000ffff1c1c7812 */ /* 0x000fe400078ec0ff */
[----:B------:R-:W-:Y:S02]  /*112b20*/  LOP3.LUT R25, R25, 0xffff, RZ, 0xc0, !PT ;  /* 0x0000ffff19197812 */ /* 0x000fe400078ec0ff */
[----:B------:R-:W-:Y:S02]  /*112b30*/  LOP3.LUT R26, R26, 0xffff, RZ, 0xc0, !PT ;  /* 0x0000ffff1a1a7812 */ /* 0x000fe400078ec0ff */
[----:B0-----:R-:W-:Y:S02]  /*112b40*/  PRMT R2, R27, 0x3340, R28 ;  /* 0x000033401b027816 */ /* 0x001fe4000000001c */
[----:B------:R-:W-:-:S05]  /*112b50*/  PRMT R44, R25, 0x3340, R26 ;  /* 0x00003340192c7816 */ /* 0x000fca000000001a */
[----:B------:R-:W-:Y:S04]  /*112b60*/  STL [R1+0x57b4], R44 ;  /* 0x0057b42c01007387 */ /* 0x000fe80000100800 */
[----:B------:R0:W-:Y:S01]  /*112b70*/  STL [R1+0x1fc], R2 ;  /* 0x0001fc0201007387 */ /* 0x0001e20000100800 */
[----:B--2---:R-:W-:-:S03]  /*112b80*/  SHF.R.U32.HI R28, RZ, 0x8, R34 ;  /* 0x00000008ff1c7819 */ /* 0x004fc60000011622 */
[----:B------:R-:W2:Y:S01]  /*112b90*/  LDL.LU R34, [R1+0x578] ;  /* 0x0005780001227983 */ /* 0x000ea20000300800 */
[----:B------:R-:W-:Y:S02]  /*112ba0*/  LOP3.LUT R28, R28, 0xffff, RZ, 0xc0, !PT ;  /* 0x0000ffff1c1c7812 */ /* 0x000fe400078ec0ff */
[----:B------:R-:W-:-:S04]  /*112bb0*/  SHF.R.U32.HI R29, RZ, 0x8, R40 ;  /* 0x00000008ff1d7819 */ /* 0x000fc80000011628 */
[----:B------:R-:W-:-:S04]  /*112bc0*/  LOP3.LUT R29, R29, 0xffff, RZ, 0xc0, !PT ;  /* 0x0000ffff1d1d7812 */ /* 0x000fc800078ec0ff */
[----:B0-----:R-:W-:Y:S02]  /*112bd0*/  PRMT R2, R28, 0x3340, R29 ;  /* 0x000033401c027816 */ /* 0x001fe4000000001d */
[----:B------:R-:W-:Y:S02]  /*112be0*/  SHF.R.U32.HI R25, RZ, 0x8, R37 ;  /* 0x00000008ff197819 */ /* 0x000fe40000011625 */
[----:B------:R-:W2:Y:S04]  /*112bf0*/  LDL.LU R37, [R1+0x574] ;  /* 0x0005740001257983 */ /* 0x000ea80000300800 */
[----:B------:R0:W-:Y:S04]  /*112c00*/  STL [R1+0x1f8], R2 ;  /* 0x0001f80201007387 */ /* 0x0001e80000100800 */
[----:B------:R-:W2:Y:S01]  /*112c10*/  LDL.LU R40, [R1+0x490] ;  /* 0x0004900001287983 */ /* 0x000ea20000300800 */
[----:B------:R-:W-:-:S02]  /*112c20*/  SHF.R.U32.HI R26, RZ, 0x8, R41 ;  /* 0x00000008ff1a7819 */ /* 0x000fc40000011629 */
[----:B------:R-:W-:Y:S01]  /*112c30*/  SHF.R.U32.HI R30, RZ, 0x8, R43 ;  /* 0x00000008ff1e7819 */ /* 0x000fe2000001162b */
[----:B------:R-:W2:Y:S01]  /*112c40*/  LDL.LU R41, [R1+0x398] ;  /* 0x0003980001297983 */ /* 0x000ea20000300800 */
[----:B------:R-:W-:-:S03]  /*112c50*/  SHF.R.U32.HI R27, RZ, 0x8, R46 ;  /* 0x00000008ff1b7819 */ /* 0x000fc6000001162e */
[----:B------:R-:W2:Y:S04]  /*112c60*/  LDL.LU R43, [R1+0x390] ;  /* 0x00039000012b7983 */ /* 0x000ea80000300800 */
[----:B------:R-:W2:Y:S01]  /*112c70*/  LDL.LU R46, [R1+0x388] ;  /* 0x00038800012e7983 */ /* 0x000ea20000300800 */
[----:B------:R-:W-:Y:S02]  /*112c80*/  LOP3.LUT R30, R30, 0xffff, RZ, 0xc0, !PT ;  /* 0x0000ffff1e1e7812 */ /* 0x000fe400078ec0ff */
[----:B------:R-:W-:Y:S02]  /*112c90*/  LOP3.LUT R27, R27, 0xffff, RZ, 0xc0, !PT ;  /* 0x0000ffff1b1b7812 */ /* 0x000fe400078ec0ff */
[----:B------:R-:W-:Y:S02]  /*112ca0*/  LOP3.LUT R25, R25, 0xffff, RZ, 0xc0, !PT ;  /* 0x0000ffff19197812 */ /* 0x000fe400078ec0ff */
[----:B------:R-:W-:-:S02]  /*112cb0*/  LOP3.LUT R26, R26, 0xffff, RZ, 0xc0, !PT ;  /* 0x0000ffff1a1a7812 */ /* 0x000fc400078ec0ff */
[--C-:B------:R-:W-:Y:S02]  /*112cc0*/  PRMT R4, R30, 0x3340, R0.reuse ;  /* 0x000033401e047816 */ /* 0x100fe40000000000 */
[----:B------:R-:W-:Y:S02]  /*112cd0*/  PRMT R3, R27, 0x3340, R0 ;  /* 0x000033401b037816 */ /* 0x000fe40000000000 */
[----:B0-----:R-:W-:Y:S01]  /*112ce0*/  PRMT R2, R25, 0x3340, R26 ;  /* 0x0000334019027816 */ /* 0x001fe2000000001a */
[----:B------:R-:W-:Y:S04]  /*112cf0*/  STL [R1+0x170], R4 ;  /* 0x0001700401007387 */ /* 0x000fe80000100800 */
[----:B------:R-:W-:Y:S01]  /*112d00*/  STL [R1+0x174], R3 ;  /* 0x0001740301007387 */ /* 0x000fe20000100800 */
[----:B----4-:R-:W-:-:S03]  /*112d10*/  SHF.R.U32.HI R25, RZ, 0x8, R38 ;  /* 0x00000008ff197819 */ /* 0x010fc60000011626 */
[----:B------:R0:W-:Y:S04]  /*112d20*/  STL [R1+0x1f4], R2 ;  /* 0x0001f40201007387 */ /* 0x0001e80000100800 */
[----:B------:R-:W4:Y:S01]  /*112d30*/  LDL.LU R38, [R1+0x5d8] ;  /* 0x0005d80001267983 */ /* 0x000f220000300800 */
[----:B------:R-:W-:-:S03]  /*112d40*/  SHF.R.U32.HI R30, RZ, 0x8, R39 ;  /* 0x00000008ff1e7819 */ /* 0x000fc60000011627 */
[----:B------:R-:W4:Y:S01]  /*112d50*/  LDL.LU R39, [R1+0xf4] ;  /* 0x0000f40001277983 */ /* 0x000f220000300800 */
[----:B------:R-:W-:-:S03]  /*112d60*/  SHF.R.U32.HI R28, RZ, 0x8, R42 ;  /* 0x00000008ff1c7819 */ /* 0x000fc6000001162a */
        /* <DEDUP_REMOVED lines=8> */
[----:B------:R-:W-:Y:S02]  /*112df0*/  SHF.R.U32.HI R27, RZ, 0x8, R33 ;  /* 0x00000008ff1b7819 */ /* 0x000fe40000011621 */
[----:B------:R-:W-:Y:S02]  /*112e00*/  PRMT R35, R25, 0x3340, R26 ;  /* 0x0000334019237816 */ /* 0x000fe4000000001a */
[----:B0-----:R-:W-:-:S02]  /*112e10*/  PRMT R2, R30, 0x3340, R0 ;  /* 0x000033401e027816 */ /* 0x001fc40000000000 */
[----:B------:R-:W-:Y:S02]  /*112e20*/  LOP3.LUT R27, R27, 0xffff, RZ, 0xc0, !PT ;  /* 0x0000ffff1b1b7812 */ /* 0x000fe400078ec0ff */
[----:B------:R-:W-:Y:S02]  /*112e30*/  LOP3.LUT R28, R28, 0xffff, RZ, 0xc0, !PT ;  /* 0x0000ffff1c1c7812 */ /* 0x000fe400078ec0ff */
[----:B------:R-:W-:Y:S01]  /*112e40*/  LOP3.LUT R29, R29, 0xffff, RZ, 0xc0, !PT ;  /* 0x0000ffff1d1d7812 */ /* 0x000fe200078ec0ff */
[----:B------:R-:W-:Y:S01]  /*112e50*/  STL [R1+0x57b8], R35 ;  /* 0x0057b82301007387 */ /* 0x000fe20000100800 */
[----:B------:R-:W-:-:S03]  /*112e60*/  PRMT R3, R27, 0x3340, R28 ;  /* 0x000033401b037816 */ /* 0x000fc6000000001c */
[----:B------:R0:W-:Y:S02]  /*112e70*/  STL [R1+0x158], R2 ;  /* 0x0001580201007387 */ /* 0x0001e40000100800 */
[----:B0-----:R-:W-:Y:S02]  /*112e80*/  PRMT R2, R29, 0x3340, R0 ;  /* 0x000033401d027816 */ /* 0x001fe40000000000 */
[----:B------:R0:W-:Y:S04]  /*112e90*/  STL [R1+0x1ec], R3 ;  /* 0x0001ec0301007387 */ /* 0x0001e80000100800 */
[----:B------:R1:W-:Y:S01]  /*112ea0*/  STL [R1+0x160], R2 ;  /* 0x0001600201007387 */ /* 0x0003e20000100800 */
[----:B--2---:R-:W-:-:S04]  /*112eb0*/  SHF.R.U32.HI R28, RZ, 0x8, R34 ;  /* 0x00000008ff1c7819 */ /* 0x004fc80000011622 */
[----:B------:R-:W-:Y:S02]  /*112ec0*/  LOP3.LUT R28, R28, 0xffff, RZ, 0xc0, !PT ;  /* 0x0000ffff1c1c7812 */ /* 0x000fe400078ec0ff */
[----:B------:R-:W-:-:S04]  /*112ed0*/  SHF.R.U32.HI R29, RZ, 0x8, R40 ;  /* 0x00000008ff1d7819 */ /* 0x000fc80000011628 */
[----:B------:R-:W-:-:S04]  /*112ee0*/  LOP3.LUT R29, R29, 0xffff, RZ, 0xc0, !PT ;  /* 0x0000ffff1d1d7812 */ /* 0x000fc800078ec0ff */
[----:B0-----:R-:W-:Y:S02]  /*112ef0*/  PRMT R3, R28, 0x3340, R29 ;  /* 0x000033401c037816 */ /* 0x001fe4000000001d */
[----:B------:R-:W-:Y:S02]  /*112f00*/  SHF.R.U32.HI R26, RZ, 0x8, R41 ;  /* 0x00000008ff1a7819 */ /* 0x000fe40000011629 */
[----:B------:R-:W-:Y:S01]  /*112f10*/  SHF.R.U32.HI R30, RZ, 0x8, R43 ;  /* 0x00000008ff1e7819 */ /* 0x000fe2000001162b */
[----:B------:R-:W2:Y:S01]  /*112f20*/  LDL.LU R41, [R1+0x4b4] ;  /* 0x0004b40001297983 */ /* 0x000ea20000300800 */
[----:B------:R-:W-:-:S03]  /*112f30*/  SHF.R.U32.HI R27, RZ, 0x8, R46 ;  /* 0x00000008ff1b7819 */ /* 0x000fc6000001162e */
[----:B------:R0:W-:Y:S01]  /*112f40*/  STL [R1+0x1e4], R3 ;  /* 0x0001e40301007387 */ /* 0x0001e20000100800 */
[----:B------:R-:W-:-:S03]  /*112f50*/  LOP3.LUT R30, R30, 0xffff, RZ, 0xc0, !PT ;  /* 0x0000ffff1e1e7812 */ /* 0x000fc600078ec0ff */
[----:B------:R-:W2:Y:S01]  /*112f60*/  LDL.LU R43, [R1+0x100] ;  /* 0x00010000012b7983 */ /* 0x000ea20000300800 */
[----:B------:R-:W-:-:S03]  /*112f70*/  SHF.R.U32.HI R25, RZ, 0x8, R37 ;  /* 0x00000008ff197819 */ /* 0x000fc60000011625 */
[----:B------:R-:W2:Y:S01]  /*112f80*/  LDL.LU R46, [R1+0x3a0] ;  /* 0x0003a000012e7983 */ /* 0x000ea20000300800 */
[----:B-1----:R-:W-:Y:S02]  /*112f90*/  PRMT R2, R30, 0x3340, R0 ;  /* 0x000033401e027816 */ /* 0x002fe40000000000 */
[----:B------:R-:W-:Y:S02]  /*112fa0*/  LOP3.LUT R25, R25, 0xffff, RZ, 0xc0, !PT ;  /* 0x0000ffff19197812 */ /* 0x000fe400078ec0ff */
[----:B------:R-:W-:Y:S02]  /*112fb0*/  LOP3.LUT R26, R26, 0xffff, RZ, 0xc0, !PT ;  /* 0x0000ffff1a1a7812 */ /* 0x000fe400078ec0ff */
[----:B------:R-:W-:Y:S01]  /*112fc0*/  LOP3.LUT R27, R27, 0xffff, RZ, 0xc0, !PT ;  /* 0x0000ffff1b1b7812 */ /* 0x000fe200078ec0ff */
[----:B------:R1:W-:Y:S01]  /*112fd0*/  STL [R1+0x140], R2 ;  /* 0x0001400201007387 */ /* 0x0003e20000100800 */
[----:B0-----:R-:W-:Y:S02]  /*112fe0*/  PRMT R3, R25, 0x3340, R26 ;  /* 0x0000334019037816 */ /* 0x001fe4000000001a */
[----:B------:R-:W-:-:S03]  /*112ff0*/  SHF.R.U32.HI R28, RZ, 0x8, R21 ;  /* 0x00000008ff1c7819 */ /* 0x000fc60000011615 */
[----:B------:R0:W-:Y:S01]  /*113000*/  STL [R1+0x1e0], R3 ;  /* 0x0001e00301007387 */ /* 0x0001e20000100800 */
[----:B-1----:R-:W-:-:S05]  /*113010*/  PRMT R2, R27, 0x3340, R0 ;  /* 0x000033401b027816 */ /* 0x002fca0000000000 */
[----:B------:R1:W-:Y:S01]  /*113020*/  STL [R1+0x144], R2 ;  /* 0x0001440201007387 */ /* 0x0003e20000100800 */
[----:B----4-:R-:W-:-:S03]  /*113030*/  SHF.R.U32.HI R21, RZ, 0x8, R42 ;  /* 0x00000008ff157819 */ /* 0x010fc6000001162a */
[----:B------:R-:W4:Y:S04]  /*113040*/  LDL.LU R34, [R1+0x5f4] ;  /* 0x0005f40001227983 */ /* 0x000f280000300800 */
[----:B------:R-:W4:Y:S04]  /*113050*/  LDL.LU R37, [R1+0x5f0] ;  /* 0x0005f00001257983 */ /* 0x000f280000300800 */
[----:B------:R-:W4:Y:S04]  /*113060*/  LDL.LU R40, [R1+0x5a4] ;  /* 0x0005a40001287983 */ /* 0x000f280000300800 */
[----:B------:R-:W4:Y:S01]  /*113070*/  LDL.LU R42, [R1+0x5ec] ;  /* 0x0005ec00012a7983 */ /* 0x000f220000300800 */
[----:B------:R-:W-:-:S03]  /*113080*/  SHF.R.U32.HI R27, RZ, 0x8, R48 ;  /* 0x00000008ff1b7819 */ /* 0x000fc60000011630 */
[----:B------:R-:W4:Y:S01]  /*113090*/  LDL.LU R48, [R1+0x5b0] ;  /* 0x0005b00001307983 */ /* 0x000f220000300800 */
        /* <DEDUP_REMOVED lines=14> */
[----:B0-----:R-:W-:Y:S02]  /*113180*/  PRMT R3, R29, 0x3340, R0 ;  /* 0x000033401d037816 */ /* 0x001fe40000000000 */
[----:B-1----:R-:W-:Y:S01]  /*113190*/  PRMT R2, R26, 0x3340, R27 ;  /* 0x000033401a027816 */ /* 0x002fe2000000001b */
[----:B------:R-:W-:Y:S04]  /*1131a0*/  STL [R1+0x57bc], R32 ;  /* 0x0057bc2001007387 */ /* 0x000fe80000100800 */
[----:B------:R-:W-:Y:S04]  /*1131b0*/  STL [R1+0x1d4], R4 ;  /* 0x0001d40401007387 */ /* 0x000fe80000100800 */
[----:B------:R-:W-:Y:S04]  /*1131c0*/  STL [R1+0x12c], R3 ;  /* 0x00012c0301007387 */ /* 0x000fe80000100800 */
[----:B------:R0:W-:Y:S01]  /*1131d0*/  STL [R1+0x1cc], R2 ;  /* 0x0001cc0201007387 */ /* 0x0001e20000100800 */
[----:B------:R-:W-:-:S02]  /*1131e0*/  SHF.R.U32.HI R20, RZ, 0x8, R20 ;  /* 0x00000008ff147819 */ /* 0x000fc40000011614 */
[----:B------:R-:W-:Y:S01]  /*1131f0*/  SHF.R.U32.HI R22, RZ, 0x8, R22 ;  /* 0x00000008ff167819 */ /* 0x000fe20000011616 */
[----:B------:R-:W3:Y:S01]  /*113200*/  LDL.LU R33, [R1+0x4d4] ;  /* 0x0004d40001217983 */ /* 0x000ee20000300800 */
[----:B------:R-:W-:-:S03]  /*113210*/  LOP3.LUT R26, R20, 0xffff, RZ, 0xc0, !PT ;  /* 0x0000ffff141a7812 */ /* 0x000fc600078ec0ff */
[----:B------:R-:W3:Y:S01]  /*113220*/  LDL.LU R38, [R1+0x4c0] ;  /* 0x0004c00001267983 */ /* 0x000ee20000300800 */
[----:B------:R-:W-:Y:S02]  /*113230*/  LOP3.LUT R22, R22, 0xffff, RZ, 0xc0, !PT ;  /* 0x0000ffff16167812 */ /* 0x000fe400078ec0ff */
[----:B------:R-:W-:-:S04]  /*113240*/  SHF.R.U32.HI R24, RZ, 0x8, R24 ;  /* 0x00000008ff187819 */ /* 0x000fc80000011618 */
[----:B------:R-:W-:Y:S02]  /*113250*/  LOP3.LUT R24, R24, 0xffff, RZ, 0xc0, !PT ;  /* 0x0000ffff18187812 */ /* 0x000fe400078ec0ff */
[----:B--2---:R-:W-:-:S04]  /*113260*/  SHF.R.U32.HI R21, RZ, 0x8, R41 ;  /* 0x00000008ff157819 */ /* 0x004fc80000011629 */
[----:B------:R-:W-:Y:S02]  /*113270*/  LOP3.LUT R21, R21, 0xffff, RZ, 0xc0, !PT ;  /* 0x0000ffff15157812 */ /* 0x000fe400078ec0ff */
[----:B------:R-:W-:-:S04]  /*113280*/  SHF.R.U32.HI R23, RZ, 0x8, R46 ;  /* 0x00000008ff177819 */ /* 0x000fc8000001162e */
[----:B------:R-:W-:-:S04]  /*113290*/  LOP3.LUT R23, R23, 0xffff, RZ, 0xc0, !PT ;  /* 0x0000ffff17177812 */ /* 0x000fc800078ec0ff */
[----:B0-----:R-:W-:-:S05]  /*1132a0*/  PRMT R2, R21, 0x3340, R23 ;  /* 0x0000334015027816 */ /* 0x001fca0000000017 */
[----:B------:R0:W-:Y:S01]  /*1132b0*/  STL [R1+0x1c4], R2 ;  /* 0x0001c40201007387 */ /* 0x0001e20000100800 */
[----:B------:R-:W-:-:S03]  /*1132c0*/  SHF.R.U32.HI R25, RZ, 0x8, R43 ;  /* 0x00000008ff197819 */ /* 0x000fc6000001162b */
[----:B------:R-:W2:Y:S04]  /*1132d0*/  LDL.LU R39, [R1+0x11c] ;  /* 0x00011c0001277983 */ /* 0x000ea80000300800 */
[----:B------:R-:W2:Y:S01]  /*1132e0*/  LDL.LU R41, [R1+0x610] ;  /* 0x0006100001297983 */ /* 0x000ea20000300800 */
[----:B0-----:R-:W-:-:S03]  /*1132f0*/  PRMT R2, R26, 0x3340, R22 ;  /* 0x000033401a027816 */ /* 0x001fc60000000016 */
[----:B------:R-:W2:Y:S01]  /*113300*/  LDL.LU R43, [R1+0x3b0] ;  /* 0x0003b000012b7983 */ /* 0x000ea20000300800 */
[----:B----4-:R-:W-:-:S03]  /*113310*/  SHF.R.U32.HI R23, RZ, 0x8, R34 ;  /* 0x00000008ff177819 */ /* 0x010fc60000011622 */
[----:B------:R-:W4:Y:S01]  /*113320*/  LDL.LU R46, [R1+0x3ac] ;  /* 0x0003ac00012e7983 */ /* 0x000f220000300800 */
[----:B------:R-:W-:Y:S02]  /*113330*/  LOP3.LUT R23, R23, 0xffff, RZ, 0xc0, !PT ;  /* 0x0000ffff17177812 */ /* 0x000fe400078ec0ff */
[----:B------:R-:W-:Y:S01]  /*113340*/  SHF.R.U32.HI R26, RZ, 0x8, R42 ;  /* 0x00000008ff1a7819 */ /* 0x000fe2000001162a */
[----:B------:R0:W-:Y:S03]  /*113350*/  STL [R1+0x1b8], R2 ;  /* 0x0001b80201007387 */ /* 0x0001e60000100800 */
[----:B------:R-:W-:Y:S01]  /*113360*/  LOP3.LUT R26, R26, 0xffff, RZ, 0xc0, !PT ;  /* 0x0000ffff1a1a7812 */ /* 0x000fe200078ec0ff */
[----:B------:R-:W4:Y:S01]  /*113370*/  LDL.LU R36, [R1+0x61c] ;  /* 0x00061c0001247983 */ /* 0x000f220000300800 */
[----:B------:R-:W-:Y:S02]  /*113380*/  PRMT R21, R24, 0x3340, R0 ;  /* 0x0000334018157816 */ /* 0x000fe40000000000 */
[----:B0-----:R-:W-:Y:S01]  /*113390*/  PRMT R2, R23, 0x3340, R26 ;  /* 0x0000334017027816 */ /* 0x001fe2000000001a */
[----:B------:R-:W4:Y:S01]  /*1133a0*/  LDL.LU R34, [R1+0x618] ;  /* 0x0006180001227983 */ /* 0x000f220000300800 */
[----:B------:R-:W-:-:S02]  /*1133b0*/  SHF.R.U32.HI R24, RZ, 0x8, R37 ;  /* 0x00000008ff187819 */ /* 0x000fc40000011625 */
[----:B------:R-:W-:Y:S01]  /*1133c0*/  SHF.R.U32.HI R22, RZ, 0x8, R40 ;  /* 0x00000008ff167819 */ /* 0x000fe20000011628 */
[----:B------:R0:W-:Y:S04]  /*1133d0*/  STL [R1+0x1ac], R2 ;  /* 0x0001ac0201007387 */ /* 0x0001e80000100800 */
[----:B------:R-:W4:Y:S04]  /*1133e0*/  LDL.LU R37, [R1+0x114] ;  /* 0x0001140001257983 */ /* 0x000f280000300800 */
[----:B------:R-:W4:Y:S01]  /*1133f0*/  LDL.LU R40, [R1+0x60c] ;  /* 0x00060c0001287983 */ /* 0x000f220000300800 */
[----:B------:R-:W-:-:S03]  /*113400*/  LOP3.LUT R25, R25, 0xffff, RZ, 0xc0, !PT ;  /* 0x0000ffff19197812 */ /* 0x000fc600078ec0ff */
[----:B------:R-:W4:Y:S01]  /*113410*/  LDL.LU R42, [R1+0x608] ;  /* 0x00060800012a7983 */ /* 0x000f220000300800 */
[----:B------:R-:W-:Y:S02]  /*113420*/  PRMT R20, R25, 0x3340, R0 ;  /* 0x0000334019147816 */ /* 0x000fe40000000000 */
[----:B------:R-:W-:Y:S02]  /*113430*/  SHF.R.U32.HI R25, RZ, 0x8, R48 ;  /* 0x00000008ff197819 */ /* 0x000fe40000011630 */
[----:B------:R-:W4:Y:S01]  /*113440*/  LDL.LU R48, [R1+0x5c8] ;  /* 0x0005c80001307983 */ /* 0x000f220000300800 */
[----:B---3--:R-:W-:-:S03]  /*113450*/  SHF.R.U32.HI R27, RZ, 0x8, R47 ;  /* 0x00000008ff1b7819 */ /* 0x008fc6000001162f */
[----:B------:R-:W3:Y:S01]  /*113460*/  LDL.LU R47, [R1+0x108] ;  /* 0x00010800012f7983 */ /* 0x000ee20000300800 */
[----:B------:R-:W-:Y:S02]  /*113470*/  LOP3.LUT R27, R27, 0xffff, RZ, 0xc0, !PT ;  /* 0x0000ffff1b1b7812 */ /* 0x000fe400078ec0ff */
[----:B------:R-:W-:Y:S02]  /*113480*/  LOP3.LUT R24, R24, 0xffff, RZ, 0xc0, !PT ;  /* 0x0000ffff18187812 */ /* 0x000fe400078ec0ff */
[----:B------:R-:W-:Y:S02]  /*113490*/  PRMT R23, R27, 0x3340, R0 ;  /* 0x000033401b177816 */ /* 0x000fe40000000000 */
[----:B------:R-:W-:-:S04]  /*1134a0*/  LOP3.LUT R25, R25, 0xffff, RZ, 0xc0, !PT ;  /* 0x0000ffff19197812 */ /* 0x000fc800078ec0ff */
[----:B0-----:R-:W-:-:S05]  /*1134b0*/  PRMT R2, R24, 0x3340, R25 ;  /* 0x0000334018027816 */ /* 0x001fca0000000019 */
[----:B------:R0:W-:Y:S01]  /*1134c0*/  STL [R1+0x1a8], R2 ;  /* 0x0001a80201007387 */ /* 0x0001e20000100800 */
[----:B------:R-:W-:-:S04]  /*1134d0*/  SHF.R.U32.HI R26, RZ, 0x8, R33 ;  /* 0x00000008ff1a7819 */ /* 0x000fc80000011621 */
[----:B------:R-:W-:Y:S02]  /*1134e0*/  LOP3.LUT R26, R26, 0xffff, RZ, 0xc0, !PT ;  /* 0x0000ffff1a1a7812 */ /* 0x000fe400078ec0ff */
[----:B------:R-:W-:-:S04]  /*1134f0*/  SHF.R.U32.HI R24, RZ, 0x8, R38 ;  /* 0x00000008ff187819 */ /* 0x000fc80000011626 */
[----:B------:R-:W-:Y:S02]  /*113500*/  LOP3.LUT R24, R24, 0xffff, RZ, 0xc0, !PT ;  /* 0x0000ffff18187812 */ /* 0x000fe400078ec0ff */
[----:B--2---:R-:W-:Y:S02]  /*113510*/  SHF.R.U32.HI R27, RZ, 0x8, R39 ;  /* 0x00000008ff1b7819 */ /* 0x004fe40000011627 */
[----:B------:R-:W-:Y:S02]  /*113520*/  SHF.R.U32.HI R29, RZ, 0x8, R41 ;  /* 0x00000008ff1d7819 */ /* 0x000fe40000011629 */
[----:B------:R-:W-:Y:S02]  /*113530*/  LOP3.LUT R27, R27, 0xffff, RZ, 0xc0, !PT ;  /* 0x0000ffff1b1b7812 */ /* 0x000fe400078ec0ff */
[----:B------:R-:W-:Y:S02]  /*113540*/  LOP3.LUT R29, R29, 0xffff, RZ, 0xc0, !PT ;  /* 0x0000ffff1d1d7812 */ /* 0x000fe400078ec0ff */
[----:B----4-:R-:W-:-:S02]  /*113550*/  SHF.R.U32.HI R28, RZ, 0x8, R46 ;  /* 0x00000008ff1c7819 */ /* 0x010fc4000001162e */
[--C-:B------:R-:W-:Y:S02]  /*113560*/  PRMT R4, R29, 0x3340, R0.reuse ;  /* 0x000033401d047816 */ /* 0x100fe40000000000 */
[----:B------:R-:W-:Y:S02]  /*113570*/  LOP3.LUT R28, R28, 0xffff, RZ, 0xc0, !PT ;  /* 0x0000ffff1c1c7812 */ /* 0x000fe400078ec0ff */
[----:B------:R-:W-:Y:S01]  /*113580*/  PRMT R3, R26, 0x3340, R27 ;  /* 0x000033401a037816 */ /* 0x000fe2000000001b */
[----:B------:R-:W-:Y:S01]  /*113590*/  STL [R1+0x128], R4 ;  /* 0x0001280401007387 */ /* 0x000fe20000100800 */
[----:B0-----:R-:W-:-:S03]  /*1135a0*/  PRMT R2, R28, 0x3340, R0 ;  /* 0x000033401c027816 */ /* 0x001fc60000000000 */
[----:B------:R-:W2:Y:S01]  /*1135b0*/  LDL.LU R33, [R1+0x5c4] ;  /* 0x0005c40001217983 */ /* 0x000ea20000300800 */
[----:B------:R-:W-:-:S03]  /*1135c0*/  SHF.R.U32.HI R25, RZ, 0x8, R43 ;  /* 0x00000008ff197819 */ /* 0x000fc6000001162b */
[----:B------:R-:W-:Y:S04]  /*1135d0*/  STL [R1+0x1a0], R3 ;  /* 0x0001a00301007387 */ /* 0x000fe80000100800 */
[----:B------:R-:W4:Y:S01]  /*1135e0*/  LDL.LU R38, [R1+0x4e4] ;  /* 0x0004e40001267983 */ /* 0x000f220000300800 */
[----:B------:R-:W-:-:S03]  /*1135f0*/  SHF.R.U32.HI R28, RZ, 0x8, R36 ;  /* 0x00000008ff1c7819 */ /* 0x000fc60000011624 */
[----:B------:R0:W-:Y:S01]  /*113600*/  STL [R1+0x124], R2 ;  /* 0x0001240201007387 */ /* 0x0001e20000100800 */
[----:B------:R-:W-:-:S03]  /*113610*/  LOP3.LUT R25, R25, 0xffff, RZ, 0xc0, !PT ;  /* 0x0000ffff19197812 */ /* 0x000fc600078ec0ff */
[----:B------:R-:W4:Y:S04]  /*113620*/  LDL.LU R39, [R1+0x3e4] ;  /* 0x0003e40001277983 */ /* 0x000f280000300800 */
[----:B------:R-:W4:Y:S01]  /*113630*/  LDL.LU R41, [R1+0x63c] ;  /* 0x00063c0001297983 */ /* 0x000f220000300800 */
[----:B------:R-:W-:-:S03]  /*113640*/  SHF.R.U32.HI R29, RZ, 0x8, R40 ;  /* 0x00000008ff1d7819 */ /* 0x000fc60000011628 */
[----:B------:R-:W4:Y:S01]  /*113650*/  LDL.LU R43, [R1+0x4e8] ;  /* 0x0004e800012b7983 */ /* 0x000f220000300800 */
[----:B------:R-:W-:-:S03]  /*113660*/  LOP3.LUT R28, R28, 0xffff, RZ, 0xc0, !PT ;  /* 0x0000ffff1c1c7812 */ /* 0x000fc600078ec0ff */
[----:B------:R-:W4:Y:S01]  /*113670*/  LDL.LU R46, [R1+0x3e8] ;  /* 0x0003e800012e7983 */ /* 0x000f220000300800 */
[----:B------:R-:W-:Y:S02]  /*113680*/  LOP3.LUT R29, R29, 0xffff, RZ, 0xc0, !PT ;  /* 0x0000ffff1d1d7812 */ /* 0x000fe400078ec0ff */
[----:B------:R-:W-:Y:S02]  /*113690*/  PRMT R60, R24, 0x3340, R25 ;  /* 0x00003340183c7816 */ /* 0x000fe40000000019 */
[----:B0-----:R-:W-:Y:S02]  /*1136a0*/  PRMT R2, R28, 0x3340, R29 ;  /* 0x000033401c027816 */ /* 0x001fe4000000001d */
[----:B------:R-:W-:Y:S01]  /*1136b0*/  SHF.R.U32.HI R25, RZ, 0x8, R34 ;  /* 0x00000008ff197819 */ /* 0x000fe20000011622 */
[----:B------:R-:W-:Y:S01]  /*1136c0*/  STL [R1+0x57c0], R60 ;  /* 0x0057c03c01007387 */ /* 0x000fe20000100800 */
[----:B------:R-:W-:-:S03]  /*1136d0*/  SHF.R.U32.HI R24, RZ, 0x8, R37 ;  /* 0x00000008ff187819 */ /* 0x000fc60000011625 */
[----:B------:R-:W4:Y:S04]  /*1136e0*/  LDL.LU R34, [R1+0x634] ;  /* 0x0006340001227983 */ /* 0x000f280000300800 */
[----:B------:R-:W4:Y:S04]  /*1136f0*/  LDL.LU R37, [R1+0x3d0] ;  /* 0x0003d00001257983 */ /* 0x000f280000300800 */
[----:B------:R0:W-:Y:S04]  /*113700*/  STL [R1+0x19c], R2 ;  /* 0x00019c0201007387 */ /* 0x0001e80000100800 */
[----:B------:R-:W4:Y:S01]  /*113710*/  LDL.LU R40, [R1+0x5cc] ;  /* 0x0005cc0001287983 */ /* 0x000f220000300800 */
[----:B------:R-:W-:-:S02]  /*113720*/  SHF.R.U32.HI R26, RZ, 0x8, R42 ;  /* 0x00000008ff1a7819 */ /* 0x000fc4000001162a */
[----:B------:R-:W-:Y:S01]  /*113730*/  SHF.R.U32.HI R30, RZ, 0x8, R48 ;  /* 0x00000008ff1e7819 */ /* 0x000fe20000011630 */
[----:B------:R-:W4:Y:S04]  /*113740*/  LDL.LU R42, [R1+0x62c] ;  /* 0x00062c00012a7983 */ /* 0x000f280000300800 */
[----:B------:R-:W4:Y:S01]  /*113750*/  LDL.LU R48, [R1+0x3c8] ;  /* 0x0003c80001307983 */ /* 0x000f220000300800 */
[----:B---3--:R-:W-:-:S03]  /*113760*/  SHF.R.U32.HI R27, RZ, 0x8, R47 ;  /* 0x00000008ff1b7819 */ /* 0x008fc6000001162f */
[----:B------:R-:W3:Y:S01]  /*113770*/  LDL.LU R47, [R1+0x13c] ;  /* 0x00013c00012f7983 */ /* 0x000ee20000300800 */
[----:B------:R-:W-:Y:S02]  /*113780*/  LOP3.LUT R30, R30, 0xffff, RZ, 0xc0, !PT ;  /* 0x0000ffff1e1e7812 */ /* 0x000fe400078ec0ff */
[----:B------:R-:W-:Y:S02]  /*113790*/  LOP3.LUT R24, R24, 0xffff, RZ, 0xc0, !PT ;  /* 0x0000ffff18187812 */ /* 0x000fe400078ec0ff */
[----:B------:R-:W-:Y:S02]  /*1137a0*/  LOP3.LUT R25, R25, 0xffff, RZ, 0xc0, !PT ;  /* 0x0000ffff19197812 */ /* 0x000fe400078ec0ff */
[----:B------:R-:W-:Y:S02]  /*1137b0*/  LOP3.LUT R26, R26, 0xffff, RZ, 0xc0, !PT ;  /* 0x0000ffff1a1a7812 */ /* 0x000fe400078ec0ff */
[----:B------:R-:W-:Y:S02]  /*1137c0*/  LOP3.LUT R27, R27, 0xffff, RZ, 0xc0, !PT ;  /* 0x0000ffff1b1b7812 */ /* 0x000fe400078ec0ff */
[----:B------:R-:W-:-:S02]  /*1137d0*/  PRMT R4, R30, 0x3340, R0 ;  /* 0x000033401e047816 */ /* 0x000fc40000000000 */
[----:B------:R-:W-:Y:S02]  /*1137e0*/  PRMT R3, R25, 0x3340, R26 ;  /* 0x0000334019037816 */ /* 0x000fe4000000001a */
[----:B0-----:R-:W-:Y:S01]  /*1137f0*/  PRMT R2, R24, 0x3340, R27 ;  /* 0x0000334018027816 */ /* 0x001fe2000000001b */
[----:B------:R-:W-:Y:S04]  /*113800*/  STL [R1+0x110], R4 ;  /* 0x0001100401007387 */ /* 0x000fe80000100800 */
[----:B------:R0:W-:Y:S04]  /*113810*/  STL [R1+0x198], R3 ;  /* 0x0001980301007387 */ /* 0x0001e80000100800 */
[----:B------:R1:W-:Y:S01]  /*113820*/  STL [R1+0x194], R2 ;  /* 0x0001940201007387 */ /* 0x0003e20000100800 */
[----:B--2---:R-:W-:-:S02]  /*113830*/  SHF.R.U32.HI R26, RZ, 0x8, R33 ;  /* 0x00000008ff1a7819 */ /* 0x004fc40000011621 */
[----:B----4-:R-:W-:Y:S02]  /*113840*/  SHF.R.U32.HI R24, RZ, 0x8, R38 ;  /* 0x00000008ff187819 */ /* 0x010fe40000011626 */
[----:B------:R-:W2:Y:S01]  /*113850*/  LDL.LU R38, [R1+0x5e0] ;  /* 0x0005e00001267983 */ /* 0x000ea20000300800 */
[----:B------:R-:W-:Y:S02]  /*113860*/  SHF.R.U32.HI R29, RZ, 0x8, R39 ;  /* 0x00000008ff1d7819 */ /* 0x000fe40000011627 */
[----:B------:R-:W-:Y:S01]  /*113870*/  SHF.R.U32.HI R28, RZ, 0x8, R41 ;  /* 0x00000008ff1c7819 */ /* 0x000fe20000011629 */
[----:B------:R-:W4:Y:S01]  /*113880*/  LDL.LU R39, [R1+0x5d0] ;  /* 0x0005d00001277983 */ /* 0x000f220000300800 */
[----:B------:R-:W-:Y:S02]  /*113890*/  LOP3.LUT R29, R29, 0xffff, RZ, 0xc0, !PT ;  /* 0x0000ffff1d1d7812 */ /* 0x000fe400078ec0ff */
[----:B------:R-:W-:Y:S01]  /*1138a0*/  LOP3.LUT R24, R24, 0xffff, RZ, 0xc0, !PT ;  /* 0x0000ffff18187812 */ /* 0x000fe200078ec0ff */
[----:B------:R-:W4:Y:S01]  /*1138b0*/  LDL.LU R41, [R1+0x648] ;  /* 0x0006480001297983 */ /* 0x000f220000300800 */
[----:B------:R-:W-:-:S02]  /*1138c0*/  SHF.R.U32.HI R25, RZ, 0x8, R46 ;  /* 0x00000008ff197819 */ /* 0x000fc4000001162e */
[----:B------:R-:W-:Y:S02]  /*1138d0*/  LOP3.LUT R28, R28, 0xffff, RZ, 0xc0, !PT ;  /* 0x0000ffff1c1c7812 */ /* 0x000fe400078ec0ff */
[----:B------:R-:W-:Y:S02]  /*1138e0*/  LOP3.LUT R25, R25, 0xffff, RZ, 0xc0, !PT ;  /* 0x0000ffff19197812 */ /* 0x000fe400078ec0ff */
[----:B------:R-:W-:Y:S02]  /*1138f0*/  SHF.R.U32.HI R27, RZ, 0x8, R43 ;  /* 0x00000008ff1b7819 */ /* 0x000fe4000001162b */
[--C-:B0-----:R-:W-:Y:S01]  /*113900*/  PRMT R3, R29, 0x3340, R0.reuse ;  /* 0x000033401d037816 */ /* 0x101fe20000000000 */
[----:B------:R-:W4:Y:S01]  /*113910*/  LDL.LU R43, [R1+0x3f8] ;  /* 0x0003f800012b7983 */ /* 0x000f220000300800 */
[----:B------:R-:W-:Y:S02]  /*113920*/  PRMT R57, R24, 0x3340, R25 ;  /* 0x0000334018397816 */ /* 0x000fe40000000019 */
[----:B-1----:R-:W-:Y:S01]  /*113930*/  PRMT R2, R28, 0x3340, R0 ;  /* 0x000033401c027816 */ /* 0x002fe20000000000 */
[----:B------:R-:W4:Y:S01]  /*113940*/  LDL.LU R46, [R1+0x3f4] ;  /* 0x0003f400012e7983 */ /* 0x000f220000300800 */
[----:B------:R-:W-:-:S02]  /*113950*/  LOP3.LUT R26, R26, 0xffff, RZ, 0xc0, !PT ;  /* 0x0000ffff1a1a7812 */ /* 0x000fc400078ec0ff */
[----:B------:R-:W-:Y:S01]  /*113960*/  LOP3.LUT R27, R27, 0xffff, RZ, 0xc0, !PT ;  /* 0x0000ffff1b1b7812 */ /* 0x000fe200078ec0ff */
[----:B------:R-:W-:Y:S04]  /*113970*/  STL [R1+0xfc], R3 ;  /* 0x0000fc0301007387 */ /* 0x000fe80000100800 */
[----:B------:R-:W-:Y:S01]  /*113980*/  STL [R1+0x57c4], R57 ;  /* 0x0057c43901007387 */ /* 0x000fe20000100800 */
[----:B------:R-:W-:-:S03]  /*113990*/  SHF.R.U32.HI R29, RZ, 0x8, R40 ;  /* 0x00000008ff1d7819 */ /* 0x000fc60000011628 */
[----:B------:R0:W-:Y:S01]  /*1139a0*/  STL [R1+0x114], R2 ;  /* 0x0001140201007387 */ /* 0x0001e20000100800 */
[----:B------:R-:W-:Y:S02]  /*1139b0*/  LOP3.LUT R29, R29, 0xffff, RZ, 0xc0, !PT ;  /* 0x0000ffff1d1d7812 */ /* 0x000fe400078ec0ff */
[----:B0-----:R-:W-:Y:S02]  /*1139c0*/  PRMT R2, R26, 0x3340, R27 ;  /* 0x000033401a027816 */ /* 0x001fe4000000001b */
[----:B------:R-:W-:-:S03]  /*1139d0*/  SHF.R.U32.HI R25, RZ, 0x8, R42 ;  /* 0x00000008ff197819 */ /* 0x000fc6000001162a */
[----:B------:R0:W-:Y:S01]  /*1139e0*/  STL [R1+0x188], R2 ;  /* 0x0001880201007387 */ /* 0x0001e20000100800 */
[----:B------:R-:W-:-:S03]  /*1139f0*/  SHF.R.U32.HI R27, RZ, 0x8, R48 ;  /* 0x00000008ff1b7819 */ /* 0x000fc60000011630 */
[----:B------:R-:W4:Y:S04]  /*113a00*/  LDL.LU R42, [R1+0x40] ;  /* 0x00004000012a7983 */ /* 0x000f280000300800 */
[----:B------:R-:W4:Y:S01]  /*113a10*/  LDL.LU R48, [R1+0x5dc] ;  /* 0x0005dc0001307983 */ /* 0x000f220000300800 */
[----:B0-----:R-:W-:-:S05]  /*113a20*/  PRMT R2, R29, 0x3340, R0 ;  /* 0x000033401d027816 */ /* 0x001fca0000000000 */
[----:B------:R0:W-:Y:S01]  /*113a30*/  STL [R1+0x104], R2 ;  /* 0x0001040201007387 */ /* 0x0001e20000100800 */
[----:B---3--:R-:W-:-:S03]  /*113a40*/  SHF.R.U32.HI R28, RZ, 0x8, R47 ;  /* 0x00000008ff1c7819 */ /* 0x008fc6000001162f */
[----:B------:R-:W3:Y:S01]  /*113a50*/  LDL.LU R47, [R1+0x4fc] ;  /* 0x0004fc00012f7983 */ /* 0x000ee20000300800 */
[----:B------:R-:W-:Y:S02]  /*113a60*/  SHF.R.U32.HI R26, RZ, 0x8, R37 ;  /* 0x00000008ff1a7819 */ /* 0x000fe40000011625 */
[----:B------:R-:W-:Y:S02]  /*113a70*/  SHF.R.U32.HI R24, RZ, 0x8, R34 ;  /* 0x00000008ff187819 */ /* 0x000fe40000011622 */
[----:B------:R-:W-:Y:S02]  /*113a80*/  LOP3.LUT R26, R26, 0xffff, RZ, 0xc0, !PT ;  /* 0x0000ffff1a1a7812 */ /* 0x000fe400078ec0ff */
[----:B------:R-:W-:Y:S02]  /*113a90*/  LOP3.LUT R27, R27, 0xffff, RZ, 0xc0, !PT ;  /* 0x0000ffff1b1b7812 */ /* 0x000fe400078ec0ff */
[----:B------:R-:W-:Y:S02]  /*113aa0*/  LOP3.LUT R28, R28, 0xffff, RZ, 0xc0, !PT ;  /* 0x0000ffff1c1c7812 */ /* 0x000fe400078ec0ff */
[----:B------:R-:W-:-:S02]  /*113ab0*/  LOP3.LUT R24, R24, 0xffff, RZ, 0xc0, !PT ;  /* 0x0000ffff18187812 */ /* 0x000fc400078ec0ff */
[----:B------:R-:W-:Y:S02]  /*113ac0*/  LOP3.LUT R25, R25, 0xffff, RZ, 0xc0, !PT ;  /* 0x0000ffff19197812 */ /* 0x000fe400078ec0ff */
[----:B------:R-:W-:Y:S02]  /*113ad0*/  PRMT R4, R26, 0x3340, R27 ;  /* 0x000033401a047816 */ /* 0x000fe4000000001b */
[----:B------:R-:W-:Y:S02]  /*113ae0*/  PRMT R3, R28, 0x3340, R0 ;  /* 0x000033401c037816 */ /* 0x000fe40000000000 */
[----:B0-----:R-:W-:Y:S01]  /*113af0*/  PRMT R2, R24, 0x3340, R25 ;  /* 0x0000334018027816 */ /* 0x001fe20000000019 */
[----:B------:R-:W-:Y:S01]  /*113b00*/  STL [R1+0x184], R4 ;  /* 0x0001840401007387 */ /* 0x000fe20000100800 */
[----:B------:R-:W-:Y:S02]  /*113b10*/  SHF.R.U32.HI R24, RZ, 0x8, R49 ;  /* 0x00000008ff187819 */ /* 0x000fe40000011631 */
[----:B------:R-:W-:Y:S01]  /*113b20*/  SHF.R.U32.HI R25, RZ, 0x8, R50 ;  /* 0x00000008ff197819 */ /* 0x000fe20000011632 */
[----:B------:R-:W-:Y:S01]  /*113b30*/  STL [R1+0x108], R3 ;  /* 0x0001080301007387 */ /* 0x000fe20000100800 */
[----:B------:R-:W-:-:S03]  /*113b40*/  LOP3.LUT R24, R24, 0xffff, RZ, 0xc0, !PT ;  /* 0x0000ffff18187812 */ /* 0x000fc600078ec0ff */
[----:B------:R0:W-:Y:S01]  /*113b50*/  STL [R1+0x178], R2 ;  /* 0x0001780201007387 */ /* 0x0001e20000100800 */
[----:B------:R-:W-:-:S03]  /*113b60*/  LOP3.LUT R25, R25, 0xffff, RZ, 0xc0, !PT ;  /* 0x0000ffff19197812 */ /* 0x000fc600078ec0ff */
[----:B------:R-:W3:Y:S04]  /*113b70*/  LDL.LU R33, [R1+0x4f0] ;  /* 0x0004f00001217983 */ /* 0x000ee80000300800 */
[----:B------:R-:W3:Y:S01]  /*113b80*/  LDL.LU R34, [R1+0x67c] ;  /* 0x00067c0001227983 */ /* 0x000ee20000300800 */
[----:B------:R-:W-:-:S03]  /*113b90*/  PRMT R59, R24, 0x3340, R25 ;  /* 0x00003340183b7816 */ /* 0x000fc60000000019 */
[----:B------:R-:W3:Y:S04]  /*113ba0*/  LDL.LU R37, [R1+0x418] ;  /* 0x0004180001257983 */ /* 0x000ee80000300800 */
[----:B------:R-:W3:Y:S01]  /*113bb0*/  LDL.LU R40, [R1+0x66c] ;  /* 0x00066c0001287983 */ /* 0x000ee20000300800 */
[----:B------:R-:W-:Y:S02]  /*113bc0*/  SHF.R.U32.HI R25, RZ, 0x8, R56 ;  /* 0x00000008ff197819 */ /* 0x000fe40000011638 */
[----:B--2---:R-:W-:Y:S02]  /*113bd0*/  SHF.R.U32.HI R28, RZ, 0x8, R38 ;  /* 0x00000008ff1c7819 */ /* 0x004fe40000011626 */
[----:B------:R-:W2:Y:S02]  /*113be0*/  LDL.LU R38, [R1+0x668] ;  /* 0x0006680001267983 */ /* 0x000ea40000300800 */
[----:B------:R-:W-:-:S02]  /*113bf0*/  LOP3.LUT R28, R28, 0xffff, RZ, 0xc0, !PT ;  /* 0x0000ffff1c1c7812 */ /* 0x000fc400078ec0ff */
[----:B----4-:R-:W-:-:S04]  /*113c00*/  SHF.R.U32.HI R30, RZ, 0x8, R41 ;  /* 0x00000008ff1e7819 */ /* 0x010fc80000011629 */
[----:B------:R-:W-:Y:S02]  /*113c10*/  LOP3.LUT R30, R30, 0xffff, RZ, 0xc0, !PT ;  /* 0x0000ffff1e1e7812 */ /* 0x000fe400078ec0ff */
[----:B------:R-:W-:Y:S02]  /*113c20*/  SHF.R.U32.HI R26, RZ, 0x8, R39 ;  /* 0x00000008ff1a7819 */ /* 0x000fe40000011627 */
[----:B0-----:R-:W-:Y:S02]  /*113c30*/  PRMT R2, R30, 0x3340, R0 ;  /* 0x000033401e027816 */ /* 0x001fe40000000000 */
[----:B------:R-:W-:Y:S02]  /*113c40*/  SHF.R.U32.HI R29, RZ, 0x8, R43 ;  /* 0x00000008ff1d7819 */ /* 0x000fe4000001162b */
[----:B------:R-:W-:Y:S02]  /*113c50*/  SHF.R.U32.HI R27, RZ, 0x8, R46 ;  /* 0x00000008ff1b7819 */ /* 0x000fe4000001162e */
[----:B------:R-:W-:Y:S01]  /*113c60*/  LOP3.LUT R29, R29, 0xffff, RZ, 0xc0, !PT ;  /* 0x0000ffff1d1d7812 */ /* 0x000fe200078ec0ff */
[----:B------:R-:W4:Y:S01]  /*113c70*/  LDL.LU R46, [R1+0x408] ;  /* 0x00040800012e7983 */ /* 0x000f220000300800 */
[----:B------:R-:W-:-:S02]  /*113c80*/  LOP3.LUT R26, R26, 0xffff, RZ, 0xc0, !PT ;  /* 0x0000ffff1a1a7812 */ /* 0x000fc400078ec0ff */
[----:B------:R-:W-:Y:S01]  /*113c90*/  LOP3.LUT R27, R27, 0xffff, RZ, 0xc0, !PT ;  /* 0x0000ffff1b1b7812 */ /* 0x000fe200078ec0ff */
[----:B------:R-:W-:Y:S04]  /*113ca0*/  STL [R1+0x57c8], R59 ;  /* 0x0057c83b01007387 */ /* 0x000fe80000100800 */
[----:B------:R0:W-:Y:S01]  /*113cb0*/  STL [R1+0xc0], R2 ;  /* 0x0000c00201007387 */ /* 0x0001e20000100800 */
[----:B------:R-:W-:Y:S02]  /*113cc0*/  PRMT R3, R26, 0x3340, R27 ;  /* 0x000033401a037816 */ /* 0x000fe4000000001b */
[----:B0-----:R-:W-:-:S03]  /*113cd0*/  PRMT R2, R28, 0x3340, R29 ;  /* 0x000033401c027816 */ /* 0x001fc6000000001d */
[----:B------:R0:W-:Y:S04]  /*113ce0*/  STL [R1+0x16c], R3 ;  /* 0x00016c0301007387 */ /* 0x0001e80000100800 */
[----:B------:R1:W-:Y:S04]  /*113cf0*/  STL [R1+0x164], R2 ;  /* 0x0001640201007387 */ /* 0x0003e80000100800 */
[----:B------:R-:W4:Y:S04]  /*113d00*/  LDL.LU R56, [R1+0x5854] ;  /* 0x0058540001387983 */ /* 0x000f280000300800 */
[----:B------:R-:W4:Y:S01]  /*113d10*/  LDL.LU R39, [R1+0x664] ;  /* 0x0006640001277983 */ /* 0x000f220000300800 */
[----:B------:R-:W-:-:S04]  /*113d20*/  SHF.R.U32.HI R28, RZ, 0x8, R48 ;  /* 0x00000008ff1c7819 */ /* 0x000fc80000011630 */
[----:B------:R-:W-:-:S04]  /*113d30*/  LOP3.LUT R28, R28, 0xffff, RZ, 0xc0, !PT ;  /* 0x0000ffff1c1c7812 */ /* 0x000fc800078ec0ff */
[----:B0-----:R-:W-:Y:S02]  /*113d40*/  PRMT R3, R28, 0x3340, R0 ;  /* 0x000033401c037816 */ /* 0x001fe40000000000 */
[----:B------:R-:W-:-:S03]  /*113d50*/  SHF.R.U32.HI R24, RZ, 0x8, R42 ;  /* 0x00000008ff187819 */ /* 0x000fc6000001162a */
[----:B------:R0:W-:Y:S04]  /*113d60*/  STL [R1+0xec], R3 ;  /* 0x0000ec0301007387 */ /* 0x0001e80000100800 */
[----:B------:R-:W4:Y:S01]  /*113d70*/  LDL.LU R41, [R1+0x660] ;  /* 0x0006600001297983 */ /* 0x000f220000300800 */
[----:B---3--:R-:W-:-:S04]  /*113d80*/  SHF.R.U32.HI R27, RZ, 0x8, R47 ;  /* 0x00000008ff1b7819 */ /* 0x008fc8000001162f */
[----:B------:R-:W-:-:S04]  /*113d90*/  LOP3.LUT R27, R27, 0xffff, RZ, 0xc0, !PT ;  /* 0x0000ffff1b1b7812 */ /* 0x000fc800078ec0ff */
[----:B-1----:R-:W-:-:S05]  /*113da0*/  PRMT R2, R27, 0x3340, R0 ;  /* 0x000033401b027816 */ /* 0x002fca0000000000 */
[----:B------:R1:W-:Y:S04]  /*113db0*/  STL [R1+0xe8], R2 ;  /* 0x0000e80201007387 */ /* 0x0003e80000100800 */
[----:B------:R-:W3:Y:S04]  /*113dc0*/  LDL.LU R43, [R1+0x65c] ;  /* 0x00065c00012b7983 */ /* 0x000ee80000300800 */
[----:B------:R-:W3:Y:S04]  /*113dd0*/  LDL.LU R42, [R1+0x658] ;  /* 0x00065800012a7983 */ /* 0x000ee80000300800 */
[----:B------:R-:W3:Y:S04]  /*113de0*/  LDL.LU R48, [R1+0x5e8] ;  /* 0x0005e80001307983 */ /* 0x000ee80000300800 */
[----:B------:R-:W3:Y:S01]  /*113df0*/  LDL.LU R47, [R1+0x654] ;  /* 0x00065400012f7983 */ /* 0x000ee20000300800 */
[----:B------:R-:W-:-:S02]  /*113e00*/  SHF.R.U32.HI R26, RZ, 0x8, R54 ;  /* 0x00000008ff1a7819 */ /* 0x000fc40000011636 */
[----:B------:R-:W-:Y:S02]  /*113e10*/  LOP3.LUT R24, R24, 0xffff, RZ, 0xc0, !PT ;  /* 0x0000ffff18187812 */ /* 0x000fe400078ec0ff */
[----:B------:R-:W-:Y:S02]  /*113e20*/  LOP3.LUT R25, R25, 0xffff, RZ, 0xc0, !PT ;  /* 0x0000ffff19197812 */ /* 0x000fe400078ec0ff */
[----:B------:R-:W-:Y:S02]  /*113e30*/  LOP3.LUT R26, R26, 0xffff, RZ, 0xc0, !PT ;  /* 0x0000ffff1a1a7812 */ /* 0x000fe400078ec0ff */
[----:B------:R-:W-:Y:S02]  /*113e40*/  SHF.R.U32.HI R27, RZ, 0x8, R34 ;  /* 0x00000008ff1b7819 */ /* 0x000fe40000011622 */
[----:B0-----:R-:W-:Y:S02]  /*113e50*/  PRMT R3, R24, 0x3340, R25 ;  /* 0x0000334018037816 */ /* 0x001fe40000000019 */
[----:B------:R-:W-:-:S02]  /*113e60*/  SHF.R.U32.HI R28, RZ, 0x8, R40 ;  /* 0x00000008ff1c7819 */ /* 0x000fc40000011628 */
[----:B-1----:R-:W-:Y:S02]  /*113e70*/  PRMT R2, R26, 0x3340, R0 ;  /* 0x000033401a027816 */ /* 0x002fe40000000000 */
[----:B------:R-:W-:Y:S02]  /*113e80*/  LOP3.LUT R27, R27, 0xffff, RZ, 0xc0, !PT ;  /* 0x0000ffff1b1b7812 */ /* 0x000fe400078ec0ff */
[----:B------:R-:W-:Y:S01]  /*113e90*/  LOP3.LUT R28, R28, 0xffff, RZ, 0xc0, !PT ;  /* 0x0000ffff1c1c7812 */ /* 0x000fe200078ec0ff */
[----:B------:R0:W-:Y:S04]  /*113ea0*/  STL [R1+0x15c], R3 ;  /* 0x00015c0301007387 */ /* 0x0001e80000100800 */
[----:B------:R-:W-:Y:S01]  /*113eb0*/  STL [R1+0xf0], R2 ;  /* 0x0000f00201007387 */ /* 0x000fe20000100800 */
[----:B------:R-:W-:-:S03]  /*113ec0*/  SHF.R.U32.HI R24, RZ, 0x8, R33 ;  /* 0x00000008ff187819 */ /* 0x000fc60000011621 */
[----:B------:R-:W3:Y:S01]  /*113ed0*/  LDL.LU R36, [R1+0x5e4] ;  /* 0x0005e40001247983 */ /* 0x000ee20000300800 */
[----:B0-----:R-:W-:Y:S02]  /*113ee0*/  PRMT R3, R27, 0x3340, R28 ;  /* 0x000033401b037816 */ /* 0x001fe4000000001c */
[----:B------:R-:W-:-:S03]  /*113ef0*/  SHF.R.U32.HI R25, RZ, 0x8, R37 ;  /* 0x00000008ff197819 */ /* 0x000fc60000011625 */
[----:B------:R0:W-:Y:S04]  /*113f00*/  STL [R1+0x150], R3 ;  /* 0x0001500301007387 */ /* 0x0001e80000100800 */
[----:B------:R-:W3:Y:S01]  /*113f10*/  LDL.LU R33, [R1+0x504] ;  /* 0x0005040001217983 */ /* 0x000ee20000300800 */
[----:B------:R-:W-:Y:S02]  /*113f20*/  LOP3.LUT R24, R24, 0xffff, RZ, 0xc0, !PT ;  /* 0x0000ffff18187812 */ /* 0x000fe400078ec0ff */
[----:B------:R-:W-:-:S04]  /*113f30*/  LOP3.LUT R25, R25, 0xffff, RZ, 0xc0, !PT ;  /* 0x0000ffff19197812 */ /* 0x000fc800078ec0ff */
[----:B0-----:R-:W-:Y:S02]  /*113f40*/  PRMT R3, R24, 0x3340, R25 ;  /* 0x0000334018037816 */ /* 0x001fe40000000019 */
[----:B--2---:R-:W-:-:S04]  /*113f50*/  SHF.R.U32.HI R29, RZ, 0x8, R38 ;  /* 0x00000008ff1d7819 */ /* 0x004fc80000011626 */
[----:B------:R-:W-:-:S04]  /*113f60*/  LOP3.LUT R29, R29, 0xffff, RZ, 0xc0, !PT ;  /* 0x0000ffff1d1d7812 */ /* 0x000fc800078ec0ff */
[----:B------:R-:W-:-:S05]  /*113f70*/  PRMT R2, R29, 0x3340, R0 ;  /* 0x000033401d027816 */ /* 0x000fca0000000000 */
[----:B------:R0:W-:Y:S04]  /*113f80*/  STL [R1+0xd8], R2 ;  /* 0x0000d80201007387 */ /* 0x0001e80000100800 */
[----:B------:R-:W2:Y:S04]  /*113f90*/  LDL.LU R34, [R1+0x68c] ;  /* 0x00068c0001227983 */ /* 0x000ea80000300800 */
[----:B------:R-:W2:Y:S04]  /*113fa0*/  LDL.LU R37, [R1+0x42c] ;  /* 0x00042c0001257983 */ /* 0x000ea80000300800 */
[----:B------:R-:W2:Y:S04]  /*113fb0*/  LDL.LU R40, [R1+0x688] ;  /* 0x0006880001287983 */ /* 0x000ea80000300800 */
[----:B------:R-:W2:Y:S01]  /*113fc0*/  LDL.LU R38, [R1+0x500] ;  /* 0x0005000001267983 */ /* 0x000ea20000300800 */
[----:B----4-:R-:W-:-:S03]  /*113fd0*/  SHF.R.U32.HI R26, RZ, 0x8, R46 ;  /* 0x00000008ff1a7819 */ /* 0x010fc6000001162e */
[----:B------:R-:W4:Y:S01]  /*113fe0*/  LDL.LU R46, [R1+0x424] ;  /* 0x00042400012e7983 */ /* 0x000f220000300800 */
[----:B------:R-:W-:-:S04]  /*113ff0*/  LOP3.LUT R26, R26, 0xffff, RZ, 0xc0, !PT ;  /* 0x0000ffff1a1a7812 */ /* 0x000fc800078ec0ff */
[----:B0-----:R-:W-:Y:S01]  /*114000*/  PRMT R2, R26, 0x3340, R0 ;  /* 0x000033401a027816 */ /* 0x001fe20000000000 */
[----:B------:R-:W-:Y:S04]  /*114010*/  STL [R1+0x14c], R3 ;  /* 0x00014c0301007387 */ /* 0x000fe80000100800 */
[----:B------:R0:W-:Y:S01]  /*114020*/  STL [R1+0xdc], R2 ;  /* 0x0000dc0201007387 */ /* 0x0001e20000100800 */
[----:B------:R-:W-:-:S04]  /*114030*/  SHF.R.U32.HI R24, RZ, 0x8, R39 ;  /* 0x00000008ff187819 */ /* 0x000fc80000011627 */
[----:B------:R-:W-:Y:S02]  /*114040*/  LOP3.LUT R24, R24, 0xffff, RZ, 0xc0, !PT ;  /* 0x0000ffff18187812 */ /* 0x000fe400078ec0ff */
[----:B------:R-:W-:-:S04]  /*114050*/  SHF.R.U32.HI R27, RZ, 0x8, R41 ;  /* 0x00000008ff1b7819 */ /* 0x000fc80000011629 */
[----:B------:R-:W-:Y:S02]  /*114060*/  LOP3.LUT R27, R27, 0xffff, RZ, 0xc0, !PT ;  /* 0x0000ffff1b1b7812 */ /* 0x000fe400078ec0ff */
[----:B---3--:R-:W-:Y:S02]  /*114070*/  SHF.R.U32.HI R25, RZ, 0x8, R43 ;  /* 0x00000008ff197819 */ /* 0x008fe4000001162b */
[----:B------:R-:W-:Y:S02]  /*114080*/  SHF.R.U32.HI R28, RZ, 0x8, R42 ;  /* 0x00000008ff1c7819 */ /* 0x000fe4000001162a */
[----:B------:R-:W-:Y:S02]  /*114090*/  SHF.R.U32.HI R29, RZ, 0x8, R48 ;  /* 0x00000008ff1d7819 */ /* 0x000fe40000011630 */
[----:B------:R-:W-:Y:S02]  /*1140a0*/  LOP3.LUT R28, R28, 0xffff, RZ, 0xc0, !PT ;  /* 0x0000ffff1c1c7812 */ /* 0x000fe400078ec0ff */
[----:B------:R-:W-:-:S02]  /*1140b0*/  SHF.R.U32.HI R26, RZ, 0x8, R47 ;  /* 0x00000008ff1a7819 */ /* 0x000fc4000001162f */
[----:B------:R-:W-:Y:S02]  /*1140c0*/  LOP3.LUT R29, R29, 0xffff, RZ, 0xc0, !PT ;  /* 0x0000ffff1d1d7812 */ /* 0x000fe400078ec0ff */
[----:B------:R-:W-:Y:S02]  /*1140d0*/  LOP3.LUT R25, R25, 0xffff, RZ, 0xc0, !PT ;  /* 0x0000ffff19197812 */ /* 0x000fe400078ec0ff */
[----:B0-----:R-:W-:Y:S02]  /*1140e0*/  PRMT R2, R27, 0x3340, R28 ;  /* 0x000033401b027816 */ /* 0x001fe4000000001c */
[----:B------:R-:W-:Y:S02]  /*1140f0*/  LOP3.LUT R26, R26, 0xffff, RZ, 0xc0, !PT ;  /* 0x0000ffff1a1a7812 */ /* 0x000fe400078ec0ff */
[----:B------:R-:W-:Y:S01]  /*114100*/  PRMT R4, R29, 0x3340, R0 ;  /* 0x000033401d047816 */ /* 0x000fe20000000000 */
[----:B------:R0:W-:Y:S01]  /*114110*/  STL [R1+0x148], R2 ;  /* 0x0001480201007387 */ /* 0x0001e20000100800 */
[----:B------:R-:W-:-:S03]  /*114120*/  PRMT R3, R24, 0x3340, R25 ;  /* 0x0000334018037816 */ /* 0x000fc60000000019 */
[----:B------:R-:W-:Y:S04]  /*114130*/  STL [R1+0xc8], R4 ;  /* 0x0000c80401007387 */ /* 0x000fe80000100800 */
[----:B------:R-:W3:Y:S01]  /*114140*/  LDL.LU R39, [R1+0x684] ;  /* 0x0006840001277983 */ /* 0x000ee20000300800 */
[----:B0-----:R-:W-:-:S03]  /*114150*/  PRMT R2, R26, 0x3340, R0 ;  /* 0x000033401a027816 */ /* 0x001fc60000000000 */
[----:B------:R0:W-:Y:S04]  /*114160*/  STL [R1+0x13c], R3 ;  /* 0x00013c0301007387 */ /* 0x0001e80000100800 */
[----:B------:R-:W3:Y:S04]  /*114170*/  LDL.LU R41, [R1+0x680] ;  /* 0x0006800001297983 */ /* 0x000ee80000300800 */
[----:B------:R1:W-:Y:S04]  /*114180*/  STL [R1+0xcc], R2 ;  /* 0x0000cc0201007387 */ /* 0x0003e80000100800 */
[----:B------:R-:W3:Y:S04]  /*114190*/  LDL.LU R43, [R1+0x678] ;  /* 0x00067800012b7983 */ /* 0x000ee80000300800 */
[----:B------:R-:W3:Y:S04]  /*1141a0*/  LDL.LU R42, [R1+0x674] ;  /* 0x00067400012a7983 */ /* 0x000ee80000300800 */
[----:B------:R-:W3:Y:S04]  /*1141b0*/  LDL.LU R48, [R1+0x5fc] ;  /* 0x0005fc0001307983 */ /* 0x000ee80000300800 */
[----:B------:R-:W3:Y:S01]  /*1141c0*/  LDL.LU R47, [R1+0x670] ;  /* 0x00067000012f7983 */ /* 0x000ee20000300800 */
[----:B------:R-:W-:-:S04]  /*1141d0*/  SHF.R.U32.HI R28, RZ, 0x8, R36 ;  /* 0x00000008ff1c7819 */ /* 0x000fc80000011624 */
[----:B------:R-:W-:Y:S02]  /*1141e0*/  LOP3.LUT R28, R28, 0xffff, RZ, 0xc0, !PT ;  /* 0x0000ffff1c1c7812 */ /* 0x000fe400078ec0ff */
[----:B------:R-:W-:-:S04]  /*1141f0*/  SHF.R.U32.HI R24, RZ, 0x8, R33 ;  /* 0x00000008ff187819 */ /* 0x000fc80000011621 */
[----:B------:R-:W-:Y:S02]  /*114200*/  LOP3.LUT R24, R24, 0xffff, RZ, 0xc0, !PT ;  /* 0x0000ffff18187812 */ /* 0x000fe400078ec0ff */
[----:B--2---:R-:W-:Y:S02]  /*114210*/  SHF.R.U32.HI R26, RZ, 0x8, R34 ;  /* 0x00000008ff1a7819 */ /* 0x004fe40000011622 */
[----:B------:R-:W-:Y:S02]  /*114220*/  SHF.R.U32.HI R29, RZ, 0x8, R37 ;  /* 0x00000008ff1d7819 */ /* 0x000fe40000011625 */
[----:B------:R-:W-:Y:S02]  /*114230*/  SHF.R.U32.HI R27, RZ, 0x8, R40 ;  /* 0x00000008ff1b7819 */ /* 0x000fe40000011628 */
[----:B------:R-:W-:Y:S02]  /*114240*/  LOP3.LUT R26, R26, 0xffff, RZ, 0xc0, !PT ;  /* 0x0000ffff1a1a7812 */ /* 0x000fe400078ec0ff */
[----:B------:R-:W-:-:S02]  /*114250*/  LOP3.LUT R27, R27, 0xffff, RZ, 0xc0, !PT ;  /* 0x0000ffff1b1b7812 */ /* 0x000fc400078ec0ff */
[----:B------:R-:W-:Y:S02]  /*114260*/  LOP3.LUT R29, R29, 0xffff, RZ, 0xc0, !PT ;  /* 0x0000ffff1d1d7812 */ /* 0x000fe400078ec0ff */
[----:B----4-:R-:W-:Y:S02]  /*114270*/  SHF.R.U32.HI R30, RZ, 0x8, R46 ;  /* 0x00000008ff1e7819 */ /* 0x010fe4000001162e */
[----:B------:R-:W-:Y:S02]  /*114280*/  PRMT R52, R26, 0x3340, R27 ;  /* 0x000033401a347816 */ /* 0x000fe4000000001b */
[----:B------:R-:W-:Y:S02]  /*114290*/  LOP3.LUT R30, R30, 0xffff, RZ, 0xc0, !PT ;  /* 0x0000ffff1e1e7812 */ /* 0x000fe400078ec0ff */
[----:B0-----:R-:W-:Y:S01]  /*1142a0*/  PRMT R3, R28, 0x3340, R29 ;  /* 0x000033401c037816 */ /* 0x001fe2000000001d */
[----:B------:R-:W-:Y:S01]  /*1142b0*/  STL [R1+0x57cc], R52 ;  /* 0x0057cc3401007387 */ /* 0x000fe20000100800 */
[----:B-1----:R-:W-:-:S03]  /*1142c0*/  PRMT R2, R30, 0x3340, R0 ;  /* 0x000033401e027816 */ /* 0x002fc60000000000 */
[----:B------:R-:W2:Y:S04]  /*1142d0*/  LDL.LU R33, [R1+0x5f8] ;  /* 0x0005f80001217983 */ /* 0x000ea80000300800 */
[----:B------:R-:W-:Y:S04]  /*1142e0*/  STL [R1+0x138], R3 ;  /* 0x0001380301007387 */ /* 0x000fe80000100800 */
[----:B------:R-:W4:Y:S01]  /*1142f0*/  LDL.LU R34, [R1+0x51c] ;  /* 0x00051c0001227983 */ /* 0x000f220000300800 */
[----:B------:R-:W-:-:S03]  /*114300*/  SHF.R.U32.HI R25, RZ, 0x8, R38 ;  /* 0x00000008ff197819 */ /* 0x000fc60000011626 */
[----:B------:R0:W-:Y:S04]  /*114310*/  STL [R1+0x98], R2 ;  /* 0x0000980201007387 */ /* 0x0001e80000100800 */
[----:B------:R-:W4:Y:S04]  /*114320*/  LDL.LU R37, [R1+0x518] ;  /* 0x0005180001257983 */ /* 0x000f280000300800 */
[----:B------:R-:W4:Y:S04]  /*114330*/  LDL.LU R40, [R1+0x448] ;  /* 0x0004480001287983 */ /* 0x000f280000300800 */
[----:B------:R-:W4:Y:S04]  /*114340*/  LDL.LU R38, [R1+0x43c] ;  /* 0x00043c0001267983 */ /* 0x000f280000300800 */
[----:B------:R-:W4:Y:S01]  /*114350*/  LDL.LU R46, [R1+0x440] ;  /* 0x00044000012e7983 */ /* 0x000f220000300800 */
[----:B------:R-:W-:-:S04]  /*114360*/  LOP3.LUT R25, R25, 0xffff, RZ, 0xc0, !PT ;  /* 0x0000ffff19197812 */ /* 0x000fc800078ec0ff */
[----:B0-----:R-:W-:-:S05]  /*114370*/  PRMT R2, R24, 0x3340, R25 ;  /* 0x0000334018027816 */ /* 0x001fca0000000019 */
[----:B------:R0:W-:Y:S01]  /*114380*/  STL [R1+0x134], R2 ;  /* 0x0001340201007387 */ /* 0x0001e20000100800 */
[----:B---3--:R-:W-:-:S04]  /*114390*/  SHF.R.U32.HI R27, RZ, 0x8, R39 ;  /* 0x00000008ff1b7819 */ /* 0x008fc80000011627 */
[----:B------:R-:W-:Y:S02]  /*1143a0*/  LOP3.LUT R27, R27, 0xffff, RZ, 0xc0, !PT ;  /* 0x0000ffff1b1b7812 */ /* 0x000fe400078ec0ff */
[----:B------:R-:W-:-:S04]  /*1143b0*/  SHF.R.U32.HI R28, RZ, 0x8, R43 ;  /* 0x00000008ff1c7819 */ /* 0x000fc8000001162b */
[----:B------:R-:W-:Y:S02]  /*1143c0*/  LOP3.LUT R28, R28, 0xffff, RZ, 0xc0, !PT ;  /* 0x0000ffff1c1c7812 */ /* 0x000fe400078ec0ff */
[----:B------:R-:W-:Y:S02]  /*1143d0*/  SHF.R.U32.HI R29, RZ, 0x8, R48 ;  /* 0x00000008ff1d7819 */ /* 0x000fe40000011630 */
[----:B------:R-:W-:Y:S02]  /*1143e0*/  SHF.R.U32.HI R26, RZ, 0x8, R47 ;  /* 0x00000008ff1a7819 */ /* 0x000fe4000001162f */
[----:B------:R-:W-:Y:S02]  /*1143f0*/  LOP3.LUT R29, R29, 0xffff, RZ, 0xc0, !PT ;  /* 0x0000ffff1d1d7812 */ /* 0x000fe400078ec0ff */
[----:B------:R-:W-:Y:S02]  /*114400*/  LOP3.LUT R26, R26, 0xffff, RZ, 0xc0, !PT ;  /* 0x0000ffff1a1a7812 */ /* 0x000fe400078ec0ff */
[----:B------:R-:W-:-:S02]  /*114410*/  PRMT R4, R27, 0x3340, R28 ;  /* 0x000033401b047816 */ /* 0x000fc4000000001c */
[--C-:B------:R-:W-:Y:S02]  /*114420*/  PRMT R3, R29, 0x3340, R0.reuse ;  /* 0x000033401d037816 */ /* 0x100fe40000000000 */
[----:B0-----:R-:W-:Y:S01]  /*114430*/  PRMT R2, R26, 0x3340, R0 ;  /* 0x000033401a027816 */ /* 0x001fe20000000000 */
[----:B------:R-:W-:Y:S01]  /*114440*/  STL [R1+0x120], R4 ;  /* 0x0001200401007387 */ /* 0x000fe20000100800 */
[----:B------:R-:W-:-:S03]  /*114450*/  SHF.R.U32.HI R24, RZ, 0x8, R41 ;  /* 0x00000008ff187819 */ /* 0x000fc60000011629 */
[----:B------:R-:W3:Y:S04]  /*114460*/  LDL.LU R36, [R1+0x698] ;  /* 0x0006980001247983 */ /* 0x000ee80000300800 */
[----:B------:R-:W-:Y:S01]  /*114470*/  STL [R1+0xb4], R3 ;  /* 0x0000b40301007387 */ /* 0x000fe20000100800 */
[----:B------:R-:W-:-:S03]  /*114480*/  SHF.R.U32.HI R25, RZ, 0x8, R42 ;  /* 0x00000008ff197819 */ /* 0x000fc6000001162a */
[----:B------:R-:W3:Y:S04]  /*114490*/  LDL.LU R39, [R1+0x690] ;  /* 0x0006900001277983 */ /* 0x000ee80000300800 */
[----:B------:R0:W-:Y:S04]  /*1144a0*/  STL [R1+0xb0], R2 ;  /* 0x0000b00201007387 */ /* 0x0001e80000100800 */
[----:B------:R-:W3:Y:S04]  /*1144b0*/  LDL.LU R41, [R1+0x5c] ;  /* 0x00005c0001297983 */ /* 0x000ee80000300800 */
[----:B------:R-:W3:Y:S04]  /*1144c0*/  LDL.LU R43, [R1+0x694] ;  /* 0x00069400012b7983 */ /* 0x000ee80000300800 */
[----:B------:R-:W3:Y:S04]  /*1144d0*/  LDL.LU R42, [R1+0x614] ;  /* 0x00061400012a7983 */ /* 0x000ee80000300800 */
[----:B------:R-:W3:Y:S04]  /*1144e0*/  LDL.LU R48, [R1+0x58] ;  /* 0x0000580001307983 */ /* 0x000ee80000300800 */
[----:B------:R-:W3:Y:S01]  /*1144f0*/  LDL.LU R47, [R1+0x604] ;  /* 0x00060400012f7983 */ /* 0x000ee20000300800 */
[----:B------:R-:W-:-:S02]  /*114500*/  LOP3.LUT R24, R24, 0xffff, RZ, 0xc0, !PT ;  /* 0x0000ffff18187812 */ /* 0x000fc400078ec0ff */
[----:B------:R-:W-:-:S04]  /*114510*/  LOP3.LUT R25, R25, 0xffff, RZ, 0xc0, !PT ;  /* 0x0000ffff19197812 */ /* 0x000fc800078ec0ff */
[----:B------:R-:W-:-:S05]  /*114520*/  PRMT R44, R24, 0x3340, R25 ;  /* 0x00003340182c7816 */ /* 0x000fca0000000019 */
[----:B------:R-:W-:Y:S01]  /*114530*/  STL [R1+0x57d0], R44 ;  /* 0x0057d02c01007387 */ /* 0x000fe20000100800 */
[----:B--2---:R-:W-:Y:S02]  /*114540*/  SHF.R.U32.HI R24, RZ, 0x8, R33 ;  /* 0x00000008ff187819 */ /* 0x004fe40000011621 */
[----:B----4-:R-:W-:-:S04]  /*114550*/  SHF.R.U32.HI R27, RZ, 0x8, R34 ;  /* 0x00000008ff1b7819 */ /* 0x010fc80000011622 */
[----:B------:R-:W-:Y:S02]  /*114560*/  LOP3.LUT R27, R27, 0xffff, RZ, 0xc0, !PT ;  /* 0x0000ffff1b1b7812 */ /* 0x000fe400078ec0ff */
[----:B------:R-:W-:Y:S02]  /*114570*/  SHF.R.U32.HI R25, RZ, 0x8, R37 ;  /* 0x00000008ff197819 */ /* 0x000fe40000011625 */
[----:B------:R-:W-:Y:S02]  /*114580*/  SHF.R.U32.HI R28, RZ, 0x8, R40 ;  /* 0x00000008ff1c7819 */ /* 0x000fe40000011628 */
[----:B------:R-:W-:Y:S02]  /*114590*/  SHF.R.U32.HI R29, RZ, 0x8, R38 ;  /* 0x00000008ff1d7819 */ /* 0x000fe40000011626 */
[----:B------:R-:W-:Y:S02]  /*1145a0*/  LOP3.LUT R28, R28, 0xffff, RZ, 0xc0, !PT ;  /* 0x0000ffff1c1c7812 */ /* 0x000fe400078ec0ff */
[----:B------:R-:W-:-:S02]  /*1145b0*/  SHF.R.U32.HI R26, RZ, 0x8, R46 ;  /* 0x00000008ff1a7819 */ /* 0x000fc4000001162e */
[----:B------:R-:W-:Y:S02]  /*1145c0*/  LOP3.LUT R29, R29, 0xffff, RZ, 0xc0, !PT ;  /* 0x0000ffff1d1d7812 */ /* 0x000fe400078ec0ff */
        /* <DEDUP_REMOVED lines=8> */
[----:B------:R-:W2:Y:S01]  /*114650*/  LDL.LU R33, [R1+0x600] ;  /* 0x0006000001217983 */ /* 0x000ea20000300800 */
[----:B0-----:R-:W-:-:S03]  /*114660*/  PRMT R2, R26, 0x3340, R0 ;  /* 0x000033401a027816 */ /* 0x001fc60000000000 */
[----:B------:R0:W-:Y:S04]  /*114670*/  STL [R1+0x118], R3 ;  /* 0x0001180301007387 */ /* 0x0001e80000100800 */
[----:B------:R-:W4:Y:S04]  /*114680*/  LDL.LU R34, [R1+0x52c] ;  /* 0x00052c0001227983 */ /* 0x000f280000300800 */
[----:B------:R1:W-:Y:S04]  /*114690*/  STL [R1+0x9c], R2 ;  /* 0x00009c0201007387 */ /* 0x0003e80000100800 */
[----:B------:R-:W4:Y:S04]  /*1146a0*/  LDL.LU R37, [R1+0x69c] ;  /* 0x00069c0001257983 */ /* 0x000f280000300800 */
[----:B------:R-:W4:Y:S04]  /*1146b0*/  LDL.LU R40, [R1+0x458] ;  /* 0x0004580001287983 */ /* 0x000f280000300800 */
[----:B------:R-:W4:Y:S04]  /*1146c0*/  LDL.LU R38, [R1+0x450] ;  /* 0x0004500001267983 */ /* 0x000f280000300800 */
[----:B------:R-:W4:Y:S01]  /*1146d0*/  LDL.LU R46, [R1+0x8c] ;  /* 0x00008c00012e7983 */ /* 0x000f220000300800 */
[----:B---3--:R-:W-:-:S03]  /*1146e0*/  SHF.R.U32.HI R28, RZ, 0x8, R39 ;  /* 0x00000008ff1c7819 */ /* 0x008fc60000011627 */
[----:B------:R-:W3:Y:S01]  /*1146f0*/  LDL.LU R39, [R1+0x628] ;  /* 0x0006280001277983 */ /* 0x000ee20000300800 */
[----:B------:R-:W-:Y:S02]  /*114700*/  LOP3.LUT R28, R28, 0xffff, RZ, 0xc0, !PT ;  /* 0x0000ffff1c1c7812 */ /* 0x000fe400078ec0ff */
[----:B------:R-:W-:-:S04]  /*114710*/  SHF.R.U32.HI R29, RZ, 0x8, R42 ;  /* 0x00000008ff1d7819 */ /* 0x000fc8000001162a */
[----:B------:R-:W-:Y:S02]  /*114720*/  LOP3.LUT R29, R29, 0xffff, RZ, 0xc0, !PT ;  /* 0x0000ffff1d1d7812 */ /* 0x000fe400078ec0ff */
[----:B------:R-:W-:Y:S02]  /*114730*/  SHF.R.U32.HI R30, RZ, 0x8, R47 ;  /* 0x00000008ff1e7819 */ /* 0x000fe4000001162f */
[----:B0-----:R-:W-:Y:S02]  /*114740*/  PRMT R3, R28, 0x3340, R29 ;  /* 0x000033401c037816 */ /* 0x001fe4000000001d */
[----:B------:R-:W-:-:S04]  /*114750*/  LOP3.LUT R30, R30, 0xffff, RZ, 0xc0, !PT ;  /* 0x0000ffff1e1e7812 */ /* 0x000fc800078ec0ff */
[----:B-1----:R-:W-:Y:S01]  /*114760*/  PRMT R2, R30, 0x3340, R0 ;  /* 0x000033401e027816 */ /* 0x002fe20000000000 */
[----:B------:R-:W-:Y:S01]  /*114770*/  STL [R1+0x10c], R3 ;  /* 0x00010c0301007387 */ /* 0x000fe20000100800 */
[----:B------:R-:W-:Y:S02]  /*114780*/  SHF.R.U32.HI R24, RZ, 0x8, R41 ;  /* 0x00000008ff187819 */ /* 0x000fe40000011629 */
[----:B------:R-:W-:Y:S01]  /*114790*/  SHF.R.U32.HI R27, RZ, 0x8, R43 ;  /* 0x00000008ff1b7819 */ /* 0x000fe2000001162b */
[----:B------:R-:W3:Y:S04]  /*1147a0*/  LDL.LU R41, [R1+0xac] ;  /* 0x0000ac0001297983 */ /* 0x000ee80000300800 */
[----:B------:R0:W-:Y:S04]  /*1147b0*/  STL [R1+0x84], R2 ;  /* 0x0000840201007387 */ /* 0x0001e80000100800 */
[----:B------:R-:W3:Y:S01]  /*1147c0*/  LDL.LU R43, [R1+0x620] ;  /* 0x00062000012b7983 */ /* 0x000ee20000300800 */
[----:B------:R-:W-:-:S03]  /*1147d0*/  SHF.R.U32.HI R25, RZ, 0x8, R48 ;  /* 0x00000008ff197819 */ /* 0x000fc60000011630 */
[----:B------:R-:W3:Y:S04]  /*1147e0*/  LDL.LU R42, [R1+0x624] ;  /* 0x00062400012a7983 */ /* 0x000ee80000300800 */
[----:B------:R-:W3:Y:S04]  /*1147f0*/  LDL.LU R48, [R1+0x7c] ;  /* 0x00007c0001307983 */ /* 0x000ee80000300800 */
[----:B------:R-:W3:Y:S01]  /*114800*/  LDL.LU R47, [R1+0x78] ;  /* 0x00007800012f7983 */ /* 0x000ee20000300800 */
[----:B------:R-:W-:Y:S02]  /*114810*/  SHF.R.U32.HI R26, RZ, 0x8, R36 ;  /* 0x00000008ff1a7819 */ /* 0x000fe40000011624 */
[----:B------:R-:W-:-:S02]  /*114820*/  LOP3.LUT R24, R24, 0xffff, RZ, 0xc0, !PT ;  /* 0x0000ffff18187812 */ /* 0x000fc400078ec0ff */
[----:B------:R-:W-:Y:S02]  /*114830*/  LOP3.LUT R25, R25, 0xffff, RZ, 0xc0, !PT ;  /* 0x0000ffff19197812 */ /* 0x000fe400078ec0ff */
[----:B------:R-:W-:Y:S02]  /*114840*/  LOP3.LUT R26, R26, 0xffff, RZ, 0xc0, !PT ;  /* 0x0000ffff1a1a7812 */ /* 0x000fe400078ec0ff */
[----:B------:R-:W-:Y:S02]  /*114850*/  LOP3.LUT R27, R27, 0xffff, RZ, 0xc0, !PT ;  /* 0x0000ffff1b1b7812 */ /* 0x000fe400078ec0ff */
[----:B------:R-:W-:Y:S02]  /*114860*/  PRMT R35, R24, 0x3340, R25 ;  /* 0x0000334018237816 */ /* 0x000fe40000000019 */
[----:B0-----:R-:W-:-:S03]  /*114870*/  PRMT R2, R26, 0x3340, R27 ;  /* 0x000033401a027816 */ /* 0x001fc6000000001b */
[----:B------:R-:W-:Y:S04]  /*114880*/  STL [R1+0x57d4], R35 ;  /* 0x0057d42301007387 */ /* 0x000fe80000100800 */
[----:B------:R0:W-:Y:S01]  /*114890*/  STL [R1+0x100], R2 ;  /* 0x0001000201007387 */ /* 0x0001e20000100800 */
[----:B--2---:R-:W-:-:S03]  /*1148a0*/  SHF.R.U32.HI R26, RZ, 0x8, R33 ;  /* 0x00000008ff1a7819 */ /* 0x004fc60000011621 */
[----:B------:R-:W2:Y:S01]  /*1148b0*/  LDL.LU R33, [R1+0x6ac] ;  /* 0x0006ac0001217983 */ /* 0x000ea20000300800 */
[----:B----4-:R-:W-:-:S04]  /*1148c0*/  SHF.R.U32.HI R29, RZ, 0x8, R37 ;  /* 0x00000008ff1d7819 */ /* 0x010fc80000011625 */
[----:B------:R-:W-:-:S04]  /*1148d0*/  LOP3.LUT R29, R29, 0xffff, RZ, 0xc0, !PT ;  /* 0x0000ffff1d1d7812 */ /* 0x000fc800078ec0ff */
[----:B0-----:R-:W-:Y:S02]  /*1148e0*/  PRMT R2, R29, 0x3340, R0 ;  /* 0x000033401d027816 */ /* 0x001fe40000000000 */
[----:B------:R-:W-:Y:S02]  /*1148f0*/  SHF.R.U32.HI R24, RZ, 0x8, R34 ;  /* 0x00000008ff187819 */ /* 0x000fe40000011622 */
[----:B------:R-:W4:Y:S01]  /*114900*/  LDL.LU R34, [R1+0x554] ;  /* 0x0005540001227983 */ /* 0x000f220000300800 */
[----:B------:R-:W-:-:S03]  /*114910*/  SHF.R.U32.HI R27, RZ, 0x8, R40 ;  /* 0x00000008ff1b7819 */ /* 0x000fc60000011628 */
[----:B------:R0:W-:Y:S01]  /*114920*/  STL [R1+0x4c], R2 ;  /* 0x00004c0201007387 */ /* 0x0001e20000100800 */
[----:B------:R-:W-:-:S03]  /*114930*/  SHF.R.U32.HI R25, RZ, 0x8, R38 ;  /* 0x00000008ff197819 */ /* 0x000fc60000011626 */
[----:B------:R-:W4:Y:S01]  /*114940*/  LDL.LU R37, [R1+0x6a0] ;  /* 0x0006a00001257983 */ /* 0x000f220000300800 */
[----:B------:R-:W-:-:S03]  /*114950*/  SHF.R.U32.HI R28, RZ, 0x8, R46 ;  /* 0x00000008ff1c7819 */ /* 0x000fc6000001162e */
[----:B------:R-:W4:Y:S04]  /*114960*/  LDL.LU R40, [R1+0x6a8] ;  /* 0x0006a80001287983 */ /* 0x000f280000300800 */
[----:B------:R-:W4:Y:S01]  /*114970*/  LDL.LU R38, [R1+0x474] ;  /* 0x0004740001267983 */ /* 0x000f220000300800 */
[----:B------:R-:W-:Y:S02]  /*114980*/  LOP3.LUT R26, R26, 0xffff, RZ, 0xc0, !PT ;  /* 0x0000ffff1a1a7812 */ /* 0x000fe400078ec0ff */
[----:B------:R-:W-:Y:S01]  /*114990*/  LOP3.LUT R27, R27, 0xffff, RZ, 0xc0, !PT ;  /* 0x0000ffff1b1b7812 */ /* 0x000fe200078ec0ff */
[----:B------:R-:W4:Y:S01]  /*1149a0*/  LDL.LU R46, [R1+0x464] ;  /* 0x00046400012e7983 */ /* 0x000f220000300800 */
[----:B------:R-:W-:Y:S02]  /*1149b0*/  LOP3.LUT R28, R28, 0xffff, RZ, 0xc0, !PT ;  /* 0x0000ffff1c1c7812 */ /* 0x000fe400078ec0ff */
[----:B------:R-:W-:-:S02]  /*1149c0*/  LOP3.LUT R24, R24, 0xffff, RZ, 0xc0, !PT ;  /* 0x0000ffff18187812 */ /* 0x000fc400078ec0ff */
[----:B------:R-:W-:Y:S02]  /*1149d0*/  LOP3.LUT R25, R25, 0xffff, RZ, 0xc0, !PT ;  /* 0x0000ffff19197812 */ /* 0x000fe400078ec0ff */
[----:B------:R-:W-:Y:S02]  /*1149e0*/  PRMT R4, R26, 0x3340, R27 ;  /* 0x000033401a047816 */ /* 0x000fe4000000001b */
[----:B------:R-:W-:Y:S02]  /*1149f0*/  PRMT R3, R28, 0x3340, R0 ;  /* 0x000033401c037816 */ /* 0x000fe40000000000 */
[----:B0-----:R-:W-:Y:S01]  /*114a00*/  PRMT R2, R24, 0x3340, R25 ;  /* 0x0000334018027816 */ /* 0x001fe20000000019 */
[----:B------:R-:W-:Y:S04]  /*114a10*/  STL [R1+0xf8], R4 ;  /* 0x0000f80401007387 */ /* 0x000fe80000100800 */
[----:B------:R-:W-:Y:S04]  /*114a20*/  STL [R1+0x8c], R3 ;  /* 0x00008c0301007387 */ /* 0x000fe80000100800 */
[----:B------:R0:W-:Y:S01]  /*114a30*/  STL [R1+0xf4], R2 ;  /* 0x0000f40201007387 */ /* 0x0001e20000100800 */
[----:B---3--:R-:W-:-:S03]  /*114a40*/  SHF.R.U32.HI R24, RZ, 0x8, R39 ;  /* 0x00000008ff187819 */ /* 0x008fc60000011627 */
[----:B------:R-:W3:Y:S01]  /*114a50*/  LDL.LU R39, [R1+0x6a4] ;  /* 0x0006a40001277983 */ /* 0x000ee20000300800 */
[----:B------:R-:W-:-:S04]  /*114a60*/  SHF.R.U32.HI R29, RZ, 0x8, R43 ;  /* 0x00000008ff1d7819 */ /* 0x000fc8000001162b */
[----:B------:R-:W-:-:S04]  /*114a70*/  LOP3.LUT R29, R29, 0xffff, RZ, 0xc0, !PT ;  /* 0x0000ffff1d1d7812 */ /* 0x000fc800078ec0ff */
[----:B0-----:R-:W-:Y:S02]  /*114a80*/  PRMT R2, R29, 0x3340, R0 ;  /* 0x000033401d027816 */ /* 0x001fe40000000000 */
[----:B------:R-:W-:Y:S02]  /*114a90*/  SHF.R.U32.HI R26, RZ, 0x8, R41 ;  /* 0x00000008ff1a7819 */ /* 0x000fe40000011629 */
[----:B------:R-:W3:Y:S04]  /*114aa0*/  LDL.LU R41, [R1+0x630] ;  /* 0x0006300001297983 */ /* 0x000ee80000300800 */
[----:B------:R0:W-:Y:S04]  /*114ab0*/  STL [R1+0x78], R2 ;  /* 0x0000780201007387 */ /* 0x0001e80000100800 */
[----:B------:R-:W3:Y:S01]  /*114ac0*/  LDL.LU R43, [R1+0x6c0] ;  /* 0x0006c000012b7983 */ /* 0x000ee20000300800 */
[----:B------:R-:W-:-:S02]  /*114ad0*/  SHF.R.U32.HI R25, RZ, 0x8, R42 ;  /* 0x00000008ff197819 */ /* 0x000fc4000001162a */
[----:B------:R-:W-:Y:S01]  /*114ae0*/  SHF.R.U32.HI R27, RZ, 0x8, R48 ;  /* 0x00000008ff1b7819 */ /* 0x000fe20000011630 */
[----:B------:R-:W3:Y:S01]  /*114af0*/  LDL.LU R42, [R1+0x638] ;  /* 0x00063800012a7983 */ /* 0x000ee20000300800 */
[----:B------:R-:W-:-:S03]  /*114b00*/  SHF.R.U32.HI R28, RZ, 0x8, R47 ;  /* 0x00000008ff1c7819 */ /* 0x000fc6000001162f */
[----:B------:R-:W3:Y:S04]  /*114b10*/  LDL.LU R48, [R1+0x56c] ;  /* 0x00056c0001307983 */ /* 0x000ee80000300800 */
[----:B------:R-:W3:Y:S01]  /*114b20*/  LDL.LU R47, [R1+0x568] ;  /* 0x00056800012f7983 */ /* 0x000ee20000300800 */
[----:B------:R-:W-:Y:S02]  /*114b30*/  LOP3.LUT R26, R26, 0xffff, RZ, 0xc0, !PT ;  /* 0x0000ffff1a1a7812 */ /* 0x000fe400078ec0ff */
[----:B------:R-:W-:Y:S02]  /*114b40*/  LOP3.LUT R27, R27, 0xffff, RZ, 0xc0, !PT ;  /* 0x0000ffff1b1b7812 */ /* 0x000fe400078ec0ff */
[----:B------:R-:W-:Y:S02]  /*114b50*/  LOP3.LUT R24, R24, 0xffff, RZ, 0xc0, !PT ;  /* 0x0000ffff18187812 */ /* 0x000fe400078ec0ff */
[----:B------:R-:W-:-:S02]  /*114b60*/  LOP3.LUT R25, R25, 0xffff, RZ, 0xc0, !PT ;  /* 0x0000ffff19197812 */ /* 0x000fc400078ec0ff */
[----:B------:R-:W-:Y:S02]  /*114b70*/  LOP3.LUT R28, R28, 0xffff, RZ, 0xc0, !PT ;  /* 0x0000ffff1c1c7812 */ /* 0x000fe400078ec0ff */
[----:B------:R-:W-:Y:S02]  /*114b80*/  PRMT R4, R26, 0x3340, R27 ;  /* 0x000033401a047816 */ /* 0x000fe4000000001b */
[----:B0-----:R-:W-:Y:S02]  /*114b90*/  PRMT R2, R24, 0x3340, R25 ;  /* 0x0000334018027816 */ /* 0x001fe40000000019 */
[----:B------:R-:W-:Y:S01]  /*114ba0*/  PRMT R3, R28, 0x3340, R0 ;  /* 0x000033401c037816 */ /* 0x000fe20000000000 */
[----:B------:R0:W-:Y:S04]  /*114bb0*/  STL [R1+0xe4], R4 ;  /* 0x0000e40401007387 */ /* 0x0001e80000100800 */
[----:B------:R1:W-:Y:S04]  /*114bc0*/  STL [R1+0x7c], R3 ;  /* 0x00007c0301007387 */ /* 0x0003e80000100800 */
[----:B------:R1:W-:Y:S01]  /*114bd0*/  STL [R1+0xd4], R2 ;  /* 0x0000d40201007387 */ /* 0x0003e20000100800 */
[----:B--2---:R-:W-:-:S04]  /*114be0*/  SHF.R.U32.HI R25, RZ, 0x8, R33 ;  /* 0x00000008ff197819 */ /* 0x004fc80000011621 */
[----:B------:R-:W-:Y:S02]  /*114bf0*/  LOP3.LUT R25, R25, 0xffff, RZ, 0xc0, !PT ;  /* 0x0000ffff19197812 */ /* 0x000fe400078ec0ff */
[----:B----4-:R-:W-:Y:S02]  /*114c00*/  SHF.R.U32.HI R24, RZ, 0x8, R34 ;  /* 0x00000008ff187819 */ /* 0x010fe40000011622 */
        /* <DEDUP_REMOVED lines=8> */
[----:B-1----:R-:W-:Y:S02]  /*114c90*/  PRMT R3, R25, 0x3340, R26 ;  /* 0x0000334019037816 */ /* 0x002fe4000000001a */
[----:B------:R-:W-:Y:S01]  /*114ca0*/  PRMT R2, R24, 0x3340, R27 ;  /* 0x0000334018027816 */ /* 0x000fe2000000001b */
[----:B------:R-:W-:Y:S04]  /*114cb0*/  STL [R1+0x6c], R4 ;  /* 0x00006c0401007387 */ /* 0x000fe80000100800 */
[----:B------:R-:W2:Y:S04]  /*114cc0*/  LDL.LU R36, [R1+0x6c4] ;  /* 0x0006c40001247983 */ /* 0x000ea80000300800 */
[----:B------:R-:W-:Y:S04]  /*114cd0*/  STL [R1+0xc4], R3 ;  /* 0x0000c40301007387 */ /* 0x000fe80000100800 */
[----:B------:R-:W4:Y:S01]  /*114ce0*/  LDL.LU R33, [R1+0x47c] ;  /* 0x00047c0001217983 */ /* 0x000f220000300800 */
[----:B------:R-:W-:-:S03]  /*114cf0*/  SHF.R.U32.HI R28, RZ, 0x8, R46 ;  /* 0x00000008ff1c7819 */ /* 0x000fc6000001162e */
[----:B------:R0:W-:Y:S04]  /*114d00*/  STL [R1+0xbc], R2 ;  /* 0x0000bc0201007387 */ /* 0x0001e80000100800 */
[----:B------:R-:W4:Y:S04]  /*114d10*/  LDL.LU R34, [R1+0x6bc] ;  /* 0x0006bc0001227983 */ /* 0x000f280000300800 */
[----:B------:R-:W4:Y:S01]  /*114d20*/  LDL.LU R37, [R1+0x380] ;  /* 0x0003800001257983 */ /* 0x000f220000300800 */
[----:B------:R-:W-:-:S03]  /*114d30*/  LOP3.LUT R28, R28, 0xffff, RZ, 0xc0, !PT ;  /* 0x0000ffff1c1c7812 */ /* 0x000fc600078ec0ff */
[----:B------:R-:W4:Y:S04]  /*114d40*/  LDL.LU R40, [R1+0x6b8] ;  /* 0x0006b80001287983 */ /* 0x000f280000300800 */
[----:B------:R-:W4:Y:S01]  /*114d50*/  LDL.LU R46, [R1+0x378] ;  /* 0x00037800012e7983 */ /* 0x000f220000300800 */
[----:B0-----:R-:W-:-:S05]  /*114d60*/  PRMT R2, R28, 0x3340, R0 ;  /* 0x000033401c027816 */ /* 0x001fca0000000000 */
[----:B------:R0:W-:Y:S01]  /*114d70*/  STL [R1+0x70], R2 ;  /* 0x0000700201007387 */ /* 0x0001e20000100800 */
[----:B---3--:R-:W-:Y:S02]  /*114d80*/  SHF.R.U32.HI R26, RZ, 0x8, R39 ;  /* 0x00000008ff1a7819 */ /* 0x008fe40000011627 */
[----:B------:R-:W-:-:S04]  /*114d90*/  SHF.R.U32.HI R29, RZ, 0x8, R43 ;  /* 0x00000008ff1d7819 */ /* 0x000fc8000001162b */
[----:B------:R-:W-:Y:S02]  /*114da0*/  LOP3.LUT R29, R29, 0xffff, RZ, 0xc0, !PT ;  /* 0x0000ffff1d1d7812 */ /* 0x000fe400078ec0ff */
[----:B------:R-:W-:Y:S02]  /*114db0*/  SHF.R.U32.HI R25, RZ, 0x8, R48 ;  /* 0x00000008ff197819 */ /* 0x000fe40000011630 */
[----:B0-----:R-:W-:Y:S01]  /*114dc0*/  PRMT R2, R29, 0x3340, R0 ;  /* 0x000033401d027816 */ /* 0x001fe20000000000 */
[----:B------:R-:W3:Y:S01]  /*114dd0*/  LDL.LU R48, [R1+0x6b4] ;  /* 0x0006b40001307983 */ /* 0x000ee20000300800 */
[----:B------:R-:W-:-:S03]  /*114de0*/  SHF.R.U32.HI R28, RZ, 0x8, R47 ;  /* 0x00000008ff1c7819 */ /* 0x000fc6000001162f */
[----:B------:R-:W3:Y:S01]  /*114df0*/  LDL.LU R47, [R1+0x6b0] ;  /* 0x0006b000012f7983 */ /* 0x000ee20000300800 */
[----:B------:R-:W-:-:S03]  /*114e00*/  SHF.R.U32.HI R24, RZ, 0x8, R41 ;  /* 0x00000008ff187819 */ /* 0x000fc60000011629 */
[----:B------:R-:W3:Y:S04]  /*114e10*/  LDL.LU R38, [R1+0x640] ;  /* 0x0006400001267983 */ /* 0x000ee80000300800 */
[----:B------:R-:W3:Y:S04]  /*114e20*/  LDL.LU R39, [R1+0x590] ;  /* 0x0005900001277983 */ /* 0x000ee80000300800 */
[----:B------:R0:W-:Y:S04]  /*114e30*/  STL [R1+0x5c], R2 ;  /* 0x00005c0201007387 */ /* 0x0001e80000100800 */
        /* <DEDUP_REMOVED lines=11> */
[----:B------:R-:W-:-:S05]  /*114ef0*/  PRMT R32, R24, 0x3340, R25 ;  /* 0x0000334018207816 */ /* 0x000fca0000000019 */
[----:B------:R-:W-:Y:S04]  /*114f00*/  STL [R1+0x57d8], R32 ;  /* 0x0057d82001007387 */ /* 0x000fe80000100800 */
[----:B------:R-:W-:Y:S04]  /*114f10*/  STL [R1+0xb8], R3 ;  /* 0x0000b80301007387 */ /* 0x000fe80000100800 */
[----:B------:R0:W-:Y:S01]  /*114f20*/  STL [R1+0x60], R2 ;  /* 0x0000600201007387 */ /* 0x0001e20000100800 */
[----:B--2---:R-:W-:-:S04]  /*114f30*/  SHF.R.U32.HI R27, RZ, 0x8, R36 ;  /* 0x00000008ff1b7819 */ /* 0x004fc80000011624 */
[----:B------:R-:W-:Y:S02]  /*114f40*/  LOP3.LUT R27, R27, 0xffff, RZ, 0xc0, !PT ;  /* 0x0000ffff1b1b7812 */ /* 0x000fe400078ec0ff */
[----:B----4-:R-:W-:Y:S02]  /*114f50*/  SHF.R.U32.HI R24, RZ, 0x8, R33 ;  /* 0x00000008ff187819 */ /* 0x010fe40000011621 */
[----:B------:R-:W-:-:S04]  /*114f60*/  SHF.R.U32.HI R28, RZ, 0x8, R34 ;  /* 0x00000008ff1c7819 */ /* 0x000fc80000011622 */
[----:B------:R-:W-:Y:S02]  /*114f70*/  LOP3.LUT R28, R28, 0xffff, RZ, 0xc0, !PT ;  /* 0x0000ffff1c1c7812 */ /* 0x000fe400078ec0ff */
[----:B------:R-:W-:Y:S02]  /*114f80*/  SHF.R.U32.HI R25, RZ, 0x8, R37 ;  /* 0x00000008ff197819 */ /* 0x000fe40000011625 */
[----:B------:R-:W-:Y:S02]  /*114f90*/  SHF.R.U32.HI R29, RZ, 0x8, R40 ;  /* 0x00000008ff1d7819 */ /* 0x000fe40000011628 */
[----:B0-----:R-:W-:Y:S02]  /*114fa0*/  PRMT R2, R27, 0x3340, R28 ;  /* 0x000033401b027816 */ /* 0x001fe4000000001c */
[----:B------:R-:W-:Y:S02]  /*114fb0*/  SHF.R.U32.HI R26, RZ, 0x8, R46 ;  /* 0x00000008ff1a7819 */ /* 0x000fe4000001162e */
[----:B------:R-:W-:-:S02]  /*114fc0*/  LOP3.LUT R29, R29, 0xffff, RZ, 0xc0, !PT ;  /* 0x0000ffff1d1d7812 */ /* 0x000fc400078ec0ff */
[----:B------:R-:W-:Y:S02]  /*114fd0*/  LOP3.LUT R24, R24, 0xffff, RZ, 0xc0, !PT ;  /* 0x0000ffff18187812 */ /* 0x000fe400078ec0ff */
[----:B------:R-:W-:Y:S02]  /*114fe0*/  LOP3.LUT R25, R25, 0xffff, RZ, 0xc0, !PT ;  /* 0x0000ffff19197812 */ /* 0x000fe400078ec0ff */
[----:B------:R-:W-:Y:S02]  /*114ff0*/  LOP3.LUT R26, R26, 0xffff, RZ, 0xc0, !PT ;  /* 0x0000ffff1a1a7812 */ /* 0x000fe400078ec0ff */
[----:B------:R-:W-:Y:S01]  /*115000*/  PRMT R4, R29, 0x3340, R0 ;  /* 0x000033401d047816 */ /* 0x000fe20000000000 */
[----:B------:R0:W-:Y:S01]  /*115010*/  STL [R1+0xac], R2 ;  /* 0x0000ac0201007387 */ /* 0x0001e20000100800 */
[----:B------:R-:W-:-:S03]  /*115020*/  PRMT R3, R24, 0x3340, R25 ;  /* 0x0000334018037816 */ /* 0x000fc60000000019 */
[----:B------:R-:W-:Y:S04]  /*115030*/  STL [R1+0x50], R4 ;  /* 0x0000500401007387 */ /* 0x000fe80000100800 */
[----:B------:R-:W2:Y:S01]  /*115040*/  LDL.LU R46, [R1+0x488] ;  /* 0x00048800012e7983 */ /* 0x000ea20000300800 */
[----:B0-----:R-:W-:-:S03]  /*115050*/  PRMT R2, R26, 0x3340, R0 ;  /* 0x000033401a027816 */ /* 0x001fc60000000000 */
[----:B------:R-:W-:Y:S04]  /*115060*/  STL [R1+0xa4], R3 ;  /* 0x0000a40301007387 */ /* 0x000fe80000100800 */
[----:B------:R0:W-:Y:S04]  /*115070*/  STL [R1+0x54], R2 ;  /* 0x0000540201007387 */ /* 0x0001e80000100800 */
[----:B------:R-:W4:Y:S04]  /*115080*/  LDL.LU R34, [R1+0x354] ;  /* 0x0003540001227983 */ /* 0x000f280000300800 */
[----:B------:R-:W4:Y:S04]  /*115090*/  LDL.LU R37, [R1+0x39c] ;  /* 0x00039c0001257983 */ /* 0x000f280000300800 */
[----:B------:R-:W4:Y:S01]  /*1150a0*/  LDL.LU R40, [R1+0x6c8] ;  /* 0x0006c80001287983 */ /* 0x000f220000300800 */
[----:B---3--:R-:W-:-:S03]  /*1150b0*/  SHF.R.U32.HI R28, RZ, 0x8, R48 ;  /* 0x00000008ff1c7819 */ /* 0x008fc60000011630 */
[----:B------:R-:W3:Y:S01]  /*1150c0*/  LDL.LU R48, [R1+0x350] ;  /* 0x0003500001307983 */ /* 0x000ee20000300800 */
[----:B------:R-:W-:-:S03]  /*1150d0*/  SHF.R.U32.HI R25, RZ, 0x8, R47 ;  /* 0x00000008ff197819 */ /* 0x000fc6000001162f */
[----:B------:R-:W3:Y:S01]  /*1150e0*/  LDL.LU R47, [R1+0x3a4] ;  /* 0x0003a400012f7983 */ /* 0x000ee20000300800 */
[----:B------:R-:W-:Y:S02]  /*1150f0*/  SHF.R.U32.HI R24, RZ, 0x8, R38 ;  /* 0x00000008ff187819 */ /* 0x000fe40000011626 */
[----:B------:R-:W-:Y:S02]  /*115100*/  SHF.R.U32.HI R29, RZ, 0x8, R39 ;  /* 0x00000008ff1d7819 */ /* 0x000fe40000011627 */
        /* <DEDUP_REMOVED lines=8> */
[----:B------:R-:W-:Y:S02]  /*115190*/  LOP3.LUT R30, R30, 0xffff, RZ, 0xc0, !PT ;  /* 0x0000ffff1e1e7812 */ /* 0x000fe400078ec0ff */
[----:B------:R-:W-:Y:S02]  /*1151a0*/  LOP3.LUT R25, R25, 0xffff, RZ, 0xc0, !PT ;  /* 0x0000ffff19197812 */ /* 0x000fe400078ec0ff */
[----:B------:R-:W-:Y:S02]  /*1151b0*/  LOP3.LUT R26, R26, 0xffff, RZ, 0xc0, !PT ;  /* 0x0000ffff1a1a7812 */ /* 0x000fe400078ec0ff */
[----:B0-----:R-:W-:Y:S01]  /*1151c0*/  PRMT R2, R28, 0x3340, R29 ;  /* 0x000033401c027816 */ /* 0x001fe2000000001d */
[----:B------:R0:W-:Y:S01]  /*1151d0*/  STL [R1+0x57dc], R60 ;  /* 0x0057dc3c01007387 */ /* 0x0001e20000100800 */
[----:B------:R-:W-:-:S03]  /*1151e0*/  PRMT R24, R30, 0x3340, R0 ;  /* 0x000033401e187816 */ /* 0x000fc60000000000 */
[----:B------:R-:W3:Y:S04]  /*1151f0*/  LDL.LU R38, [R1+0x6cc] ;  /* 0x0006cc0001267983 */ /* 0x000ee80000300800 */
[----:B------:R-:W3:Y:S01]  /*115200*/  LDL.LU R39, [R1+0x650] ;  /* 0x0006500001277983 */ /* 0x000ee20000300800 */
[----:B0-----:R-:W-:-:S03]  /*115210*/  PRMT R60, R25, 0x3340, R26 ;  /* 0x00003340193c7816 */ /* 0x001fc6000000001a */
[----:B------:R0:W-:Y:S04]  /*115220*/  STL [R1+0x94], R2 ;  /* 0x0000940201007387 */ /* 0x0001e80000100800 */
[----:B------:R-:W3:Y:S04]  /*115230*/  LDL.LU R41, [R1+0x64c] ;  /* 0x00064c0001297983 */ /* 0x000ee80000300800 */
[----:B------:R-:W3:Y:S04]  /*115240*/  LDL.LU R42, [R1+0x5ac] ;  /* 0x0005ac00012a7983 */ /* 0x000ee80000300800 */
[----:B------:R-:W-:Y:S04]  /*115250*/  STL [R1+0x57e0], R24 ;  /* 0x0057e01801007387 */ /* 0x000fe80000100800 */
[----:B------:R-:W-:Y:S04]  /*115260*/  STL [R1+0x57e4], R60 ;  /* 0x0057e43c01007387 */ /* 0x000fe80000100800 */
[----:B------:R-:W3:Y:S01]  /*115270*/  LDL.LU R43, [R1+0x5a0] ;  /* 0x0005a000012b7983 */ /* 0x000ee20000300800 */
[----:B--2---:R-:W-:-:S03]  /*115280*/  SHF.R.U32.HI R26, RZ, 0x8, R46 ;  /* 0x00000008ff1a7819 */ /* 0x004fc6000001162e */
[----:B------:R-:W2:Y:S01]  /*115290*/  LDL.LU R46, [R1+0x4b0] ;  /* 0x0004b000012e7983 */ /* 0x000ea20000300800 */
[----:B------:R-:W-:Y:S02]  /*1152a0*/  LOP3.LUT R26, R26, 0xffff, RZ, 0xc0, !PT ;  /* 0x0000ffff1a1a7812 */ /* 0x000fe400078ec0ff */
[----:B----4-:R-:W-:Y:S02]  /*1152b0*/  SHF.R.U32.HI R27, RZ, 0x8, R34 ;  /* 0x00000008ff1b7819 */ /* 0x010fe40000011622 */
[----:B------:R-:W-:Y:S02]  /*1152c0*/  SHF.R.U32.HI R29, RZ, 0x8, R37 ;  /* 0x00000008ff1d7819 */ /* 0x000fe40000011625 */
[----:B------:R-:W-:Y:S02]  /*1152d0*/  SHF.R.U32.HI R25, RZ, 0x8, R40 ;  /* 0x00000008ff197819 */ /* 0x000fe40000011628 */
[----:B------:R-:W-:Y:S02]  /*1152e0*/  LOP3.LUT R29, R29, 0xffff, RZ, 0xc0, !PT ;  /* 0x0000ffff1d1d7812 */ /* 0x000fe400078ec0ff */
[----:B------:R-:W-:-:S02]  /*1152f0*/  LOP3.LUT R25, R25, 0xffff, RZ, 0xc0, !PT ;  /* 0x0000ffff19197812 */ /* 0x000fc400078ec0ff */
[----:B------:R-:W-:Y:S02]  /*115300*/  LOP3.LUT R27, R27, 0xffff, RZ, 0xc0, !PT ;  /* 0x0000ffff1b1b7812 */ /* 0x000fe400078ec0ff */
[----:B------:R-:W-:Y:S02]  /*115310*/  PRMT R25, R25, 0x3340, R0 ;  /* 0x0000334019197816 */ /* 0x000fe40000000000 */
[----:B------:R-:W-:Y:S02]  /*115320*/  PRMT R32, R26, 0x3340, R29 ;  /* 0x000033401a207816 */ /* 0x000fe4000000001d */
[----:B---3--:R-:W-:Y:S02]  /*115330*/  SHF.R.U32.HI R28, RZ, 0x8, R48 ;  /* 0x00000008ff1c7819 */ /* 0x008fe40000011630 */
[----:B------:R-:W3:Y:S01]  /*115340*/  LDL.LU R48, [R1+0x6d4] ;  /* 0x0006d40001307983 */ /* 0x000ee20000300800 */
[----:B------:R-:W-:Y:S02]  /*115350*/  SHF.R.U32.HI R30, RZ, 0x8, R47 ;  /* 0x00000008ff1e7819 */ /* 0x000fe4000001162f */
[----:B------:R-:W-:Y:S01]  /*115360*/  LOP3.LUT R28, R28, 0xffff, RZ, 0xc0, !PT ;  /* 0x0000ffff1c1c7812 */ /* 0x000fe200078ec0ff */
[----:B------:R-:W4:Y:S01]  /*115370*/  LDL.LU R37, [R1+0x6d0] ;  /* 0x0006d00001257983 */ /* 0x000f220000300800 */
[----:B------:R-:W-:-:S02]  /*115380*/  LOP3.LUT R30, R30, 0xffff, RZ, 0xc0, !PT ;  /* 0x0000ffff1e1e7812 */ /* 0x000fc400078ec0ff */
[----:B------:R-:W-:Y:S01]  /*115390*/  PRMT R57, R27, 0x3340, R28 ;  /* 0x000033401b397816 */ /* 0x000fe2000000001c */
[----:B------:R-:W4:Y:S01]  /*1153a0*/  LDL.LU R40, [R1+0x4a8] ;  /* 0x0004a80001287983 */ /* 0x000f220000300800 */
[----:B------:R-:W-:-:S03]  /*1153b0*/  PRMT R26, R30, 0x3340, R0 ;  /* 0x000033401e1a7816 */ /* 0x000fc60000000000 */
[----:B------:R-:W4:Y:S04]  /*1153c0*/  LDL.LU R47, [R1+0x3b4] ;  /* 0x0003b400012f7983 */ /* 0x000f280000300800 */
[----:B------:R-:W-:Y:S04]  /*1153d0*/  STL [R1+0x57e8], R25 ;  /* 0x0057e81901007387 */ /* 0x000fe80000100800 */
[----:B------:R-:W-:Y:S04]  /*1153e0*/  STL [R1+0x57ec], R32 ;  /* 0x0057ec2001007387 */ /* 0x000fe80000100800 */
[----:B------:R-:W-:Y:S04]  /*1153f0*/  STL [R1+0x57f0], R26 ;  /* 0x0057f01a01007387 */ /* 0x000fe80000100800 */
[----:B------:R-:W-:Y:S01]  /*115400*/  STL [R1+0x57f4], R57 ;  /* 0x0057f43901007387 */ /* 0x000fe20000100800 */
[----:B------:R-:W-:-:S03]  /*115410*/  SHF.R.U32.HI R27, RZ, 0x8, R38 ;  /* 0x00000008ff1b7819 */ /* 0x000fc60000011626 */
[----:B------:R-:W4:Y:S01]  /*115420*/  LDL.LU R38, [R1+0x384] ;  /* 0x0003840001267983 */ /* 0x000f220000300800 */
[----:B------:R-:W-:Y:S02]  /*115430*/  SHF.R.U32.HI R28, RZ, 0x8, R39 ;  /* 0x00000008ff1c7819 */ /* 0x000fe40000011627 */
[----:B------:R-:W-:Y:S02]  /*115440*/  SHF.R.U32.HI R29, RZ, 0x8, R42 ;  /* 0x00000008ff1d7819 */ /* 0x000fe4000001162a */
[----:B------:R-:W4:Y:S04]  /*115450*/  LDL.LU R42, [R1+0x6d8] ;  /* 0x0006d800012a7983 */ /* 0x000f280000300800 */
        /* <DEDUP_REMOVED lines=11> */
[----:B------:R-:W-:Y:S02]  /*115510*/  PRMT R27, R33, 0x3340, R0 ;  /* 0x00003340211b7816 */ /* 0x000fe40000000000 */
[----:B------:R-:W-:Y:S02]  /*115520*/  SHF.R.U32.HI R36, RZ, 0x8, R56 ;  /* 0x00000008ff247819 */ /* 0x000fe40000011638 */
[----:B--2---:R-:W-:Y:S02]  /*115530*/  SHF.R.U32.HI R30, RZ, 0x8, R46 ;  /* 0x00000008ff1e7819 */ /* 0x004fe4000001162e */
[----:B------:R-:W2:Y:S02]  /*115540*/  LDL.LU R46, [R1+0x6e0] ;  /* 0x0006e000012e7983 */ /* 0x000ea40000300800 */
[----:B------:R-:W-:-:S02]  /*115550*/  LOP3.LUT R30, R30, 0xffff, RZ, 0xc0, !PT ;  /* 0x0000ffff1e1e7812 */ /* 0x000fc400078ec0ff */
[----:B------:R-:W2:Y:S02]  /*115560*/  LDL.LU R41, [R1+0x6e4] ;  /* 0x0006e40001297983 */ /* 0x000ea40000300800 */
[----:B------:R-:W-:Y:S02]  /*115570*/  PRMT R28, R30, 0x3340, R0 ;  /* 0x000033401e1c7816 */ /* 0x000fe40000000000 */
[----:B------:R-:W-:Y:S04]  /*115580*/  STL [R1+0x57f8], R35 ;  /* 0x0057f82301007387 */ /* 0x000fe80000100800 */
[----:B------:R-:W-:Y:S01]  /*115590*/  STL [R1+0x57fc], R27 ;  /* 0x0057fc1b01007387 */ /* 0x000fe20000100800 */
[----:B---3--:R-:W-:-:S03]  /*1155a0*/  SHF.R.U32.HI R30, RZ, 0x8, R48 ;  /* 0x00000008ff1e7819 */ /* 0x008fc60000011630 */
[----:B------:R-:W3:Y:S01]  /*1155b0*/  LDL.LU R48, [R1+0x6ec] ;  /* 0x0006ec0001307983 */ /* 0x000ee20000300800 */
[----:B----4-:R-:W-:Y:S02]  /*1155c0*/  SHF.R.U32.HI R34, RZ, 0x8, R37 ;  /* 0x00000008ff227819 */ /* 0x010fe40000011625 */
[----:B------:R-:W-:Y:S02]  /*1155d0*/  SHF.R.U32.HI R29, RZ, 0x8, R40 ;  /* 0x00000008ff1d7819 */ /* 0x000fe40000011628 */
[----:B------:R-:W-:Y:S02]  /*1155e0*/  SHF.R.U32.HI R31, RZ, 0x8, R47 ;  /* 0x00000008ff1f7819 */ /* 0x000fe4000001162f */
[----:B------:R-:W-:Y:S01]  /*1155f0*/  LOP3.LUT R30, R30, 0xffff, RZ, 0xc0, !PT ;  /* 0x0000ffff1e1e7812 */ /* 0x000fe200078ec0ff */
[----:B------:R-:W4:Y:S01]  /*115600*/  LDL.LU R47, [R1+0x344] ;  /* 0x00034400012f7983 */ /* 0x000f220000300800 */
[----:B------:R-:W-:Y:S02]  /*115610*/  LOP3.LUT R34, R34, 0xffff, RZ, 0xc0, !PT ;  /* 0x0000ffff22227812 */ /* 0x000fe400078ec0ff */
[----:B------:R-:W-:-:S02]  /*115620*/  LOP3.LUT R29, R29, 0xffff, RZ, 0xc0, !PT ;  /* 0x0000ffff1d1d7812 */ /* 0x000fc400078ec0ff */
[----:B------:R-:W-:Y:S02]  /*115630*/  LOP3.LUT R31, R31, 0xffff, RZ, 0xc0, !PT ;  /* 0x0000ffff1f1f7812 */ /* 0x000fe400078ec0ff */
[----:B------:R-:W-:Y:S02]  /*115640*/  PRMT R59, R30, 0x3340, R34 ;  /* 0x000033401e3b7816 */ /* 0x000fe40000000022 */
[----:B------:R-:W-:Y:S02]  /*115650*/  PRMT R52, R29, 0x3340, R31 ;  /* 0x000033401d347816 */ /* 0x000fe4000000001f */
[----:B------:R-:W-:-:S04]  /*115660*/  SHF.R.U32.HI R33, RZ, 0x8, R38 ;  /* 0x00000008ff217819 */ /* 0x000fc80000011626 */
[----:B------:R-:W-:Y:S02]  /*115670*/  LOP3.LUT R29, R33, 0xffff, RZ, 0xc0, !PT ;  /* 0x0000ffff211d7812 */ /* 0x000fe400078ec0ff */
[----:B------:R-:W-:Y:S02]  /*115680*/  SHF.R.U32.HI R30, RZ, 0x8, R42 ;  /* 0x00000008ff1e7819 */ /* 0x000fe4000001162a */
[----:B------:R-:W4:Y:S01]  /*115690*/  LDL.LU R42, [R1+0x6f4] ;  /* 0x0006f400012a7983 */ /* 0x000f220000300800 */
[----:B------:R-:W-:-:S03]  /*1156a0*/  SHF.R.U32.HI R33, RZ, 0x8, R43 ;  /* 0x00000008ff217819 */ /* 0x000fc6000001162b */
[----:B------:R-:W4:Y:S04]  /*1156b0*/  LDL.LU R43, [R1+0x6f8] ;  /* 0x0006f800012b7983 */ /* 0x000f280000300800 */
[----:B------:R-:W4:Y:S01]  /*1156c0*/  LDL.LU R56, [R1+0x5850] ;  /* 0x0058500001387983 */ /* 0x000f220000300800 */
[----:B------:R-:W-:Y:S02]  /*1156d0*/  SHF.R.U32.HI R31, RZ, 0x8, R39 ;  /* 0x00000008ff1f7819 */ /* 0x000fe40000011627 */
[----:B--2---:R-:W-:Y:S02]  /*1156e0*/  SHF.R.U32.HI R34, RZ, 0x8, R46 ;  /* 0x00000008ff227819 */ /* 0x004fe4000001162e */
[----:B------:R-:W2:Y:S01]  /*1156f0*/  LDL.LU R46, [R1+0x700] ;  /* 0x00070000012e7983 */ /* 0x000ea20000300800 */
[----:B---3--:R-:W-:-:S02]  /*115700*/  SHF.R.U32.HI R38, RZ, 0x8, R48 ;  /* 0x00000008ff267819 */ /* 0x008fc40000011630 */
[----:B----4-:R-:W-:Y:S02]  /*115710*/  SHF.R.U32.HI R39, RZ, 0x8, R47 ;  /* 0x00000008ff277819 */ /* 0x010fe4000001162f */
[----:B------:R-:W-:Y:S02]  /*115720*/  SHF.R.U32.HI R40, RZ, 0x8, R56 ;  /* 0x00000008ff287819 */ /* 0x000fe40000011638 */
[----:B------:R-:W3:Y:S04]  /*115730*/  LDL.LU R56, [R1+0x584c] ;  /* 0x00584c0001387983 */ /* 0x000ee80000300800 */
[----:B------:R-:W4:Y:S04]  /*115740*/  LDL.LU R47, [R1+0x33c] ;  /* 0x00033c00012f7983 */ /* 0x000f280000300800 */
[----:B------:R-:W4:Y:S04]  /*115750*/  LDL.LU R48, [R1+0x704] ;  /* 0x0007040001307983 */ /* 0x000f280000300800 */
[----:B------:R-:W2:Y:S04]  /*115760*/  LDL.LU R4, [R1+0x708] ;  /* 0x0007080001047983 */ /* 0x000ea80000300800 */
[----:B------:R-:W4:Y:S01]  /*115770*/  LDL.LU R61, [R1+0x37c] ;  /* 0x00037c00013d7983 */ /* 0x000f220000300800 */
[----:B------:R-:W-:-:S02]  /*115780*/  SHF.R.U32.HI R37, RZ, 0x8, R41 ;  /* 0x00000008ff257819 */ /* 0x000fc40000011629 */
[----:B------:R-:W-:Y:S02]  /*115790*/  SHF.R.U32.HI R41, RZ, 0x8, R42 ;  /* 0x00000008ff297819 */ /* 0x000fe4000001162a */
[----:B------:R-:W-:Y:S01]  /*1157a0*/  SHF.R.U32.HI R42, RZ, 0x8, R45 ;  /* 0x00000008ff2a7819 */ /* 0x000fe2000001162d */
[----:B---3--:R-:W-:Y:S01]  /*1157b0*/  IMAD R45, R56, UR4, RZ ;  /* 0x00000004382d7c24 */ /* 0x008fe2000f8e02ff */
[----:B------:R-:W-:-:S03]  /*1157c0*/  ULDC UR4, c[0x0][0x248] ;  /* 0x0000920000047ab9 */ /* 0x000fc60000000800 */
[----:B0-----:R-:W-:Y:S01]  /*1157d0*/  VIADD R2, R45, UR4 ;  /* 0x000000042d027c36 */ /* 0x001fe20008000000 */
[----:B------:R-:W-:Y:S01]  /*1157e0*/  STL [R1+0x680], R45 ;  /* 0x0006802d01007387 */ /* 0x000fe20000100800 */
[----:B------:R-:W-:-:S03]  /*1157f0*/  ULDC UR4, c[0x0][0x248] ;  /* 0x0000920000047ab9 */ /* 0x000fc60000000800 */
[----:B------:R0:W-:Y:S04]  /*115800*/  STL [R1+0x614], R2 ;  /* 0x0006140201007387 */ /* 0x0001e80000100800 */
[----:B------:R-:W3:Y:S04]  /*115810*/  LDL.LU R51, [R1+0x70c] ;  /* 0x00070c0001337983 */ /* 0x000ee80000300800 */
[----:B------:R-:W3:Y:S01]  /*115820*/  LDL.LU R53, [R1+0x710] ;  /* 0x0007100001357983 */ /* 0x000ee20000300800 */
[----:B0-----:R-:W-:Y:S01]  /*115830*/  VIADD R2, R2, UR4 ;  /* 0x0000000402027c36 */ /* 0x001fe20008000000 */
[----:B------:R-:W-:-:S04]  /*115840*/  ULDC UR4, c[0x0][0x248] ;  /* 0x0000920000047ab9 */ /* 0x000fc80000000800 */
[----:B------:R0:W-:Y:S02]  /*115850*/  STL [R1+0x610], R2 ;  /* 0x0006100201007387 */ /* 0x0001e40000100800 */
[----:B0-----:R-:W-:Y:S01]  /*115860*/  VIADD R2, R2, UR4 ;  /* 0x0000000402027c36 */ /* 0x001fe20008000000 */
[----:B------:R-:W-:-:S04]  /*115870*/  ULDC UR4, c[0x0][0x248] ;  /* 0x0000920000047ab9 */ /* 0x000fc80000000800 */
[----:B------:R0:W-:Y:S02]  /*115880*/  STL [R1+0x5d0], R2 ;  /* 0x0005d00201007387 */ /* 0x0001e40000100800 */
[----:B0-----:R-:W-:Y:S01]  /*115890*/  VIADD R2, R2, UR4 ;  /* 0x0000000402027c36 */ /* 0x001fe20008000000 */
[----:B------:R-:W-:-:S04]  /*1158a0*/  ULDC UR4, c[0x0][0x248] ;  /* 0x0000920000047ab9 */ /* 0x000fc80000000800 */
        /* <DEDUP_REMOVED lines=8> */
[----:B------:R0:W-:Y:S01]  /*115930*/  STL [R1+0x4e4], R2 ;  /* 0x0004e40201007387 */ /* 0x0001e20000100800 */
[----:B----4-:R-:W-:Y:S01]  /*115940*/  SHF.R.U32.HI R50, RZ, 0x8, R61 ;  /* 0x00000008ff327819 */ /* 0x010fe2000001163d */
[----:B0-----:R-:W-:Y:S01]  /*115950*/  VIADD R2, R2, UR4 ;  /* 0x0000000402027c36 */ /* 0x001fe20008000000 */
[----:B------:R-:W-:-:S04]  /*115960*/  ULDC UR4, c[0x0][0x248] ;  /* 0x0000920000047ab9 */ /* 0x000fc80000000800 */
[----:B------:R0:W-:Y:S04]  /*115970*/  STL [R1+0x4fc], R2 ;  /* 0x0004fc0201007387 */ /* 0x0001e80000100800 */
[----:B------:R-:W4:Y:S01]  /*115980*/  LDL.LU R61, [R1+0x718] ;  /* 0x00071800013d7983 */ /* 0x000f220000300800 */
[----:B0-----:R-:W-:Y:S01]  /*115990*/  VIADD R2, R2, UR4 ;  /* 0x0000000402027c36 */ /* 0x001fe20008000000 */
[----:B------:R-:W-:-:S04]  /*1159a0*/  ULDC UR4, c[0x0][0x248] ;  /* 0x0000920000047ab9 */ /* 0x000fc80000000800 */
[----:B------:R0:W-:Y:S02]  /*1159b0*/  STL [R1+0x4e0], R2 ;  /* 0x0004e00201007387 */ /* 0x0001e40000100800 */
[----:B0-----:R-:W-:Y:S01]  /*1159c0*/  VIADD R2, R2, UR4 ;  /* 0x0000000402027c36 */ /* 0x001fe20008000000 */
[----:B------:R-:W-:-:S04]  /*1159d0*/  ULDC UR4, c[0x0][0x248] ;  /* 0x0000920000047ab9 */ /* 0x000fc80000000800 */
[----:B------:R0:W-:Y:S01]  /*1159e0*/  STL [R1+0x4c4], R2 ;  /* 0x0004c40201007387 */ /* 0x0001e20000100800 */
[----:B--2---:R-:W-:Y:S01]  /*1159f0*/  SHF.R.U32.HI R49, RZ, 0x8, R4 ;  /* 0x00000008ff317819 */ /* 0x004fe20000011604 */
[----:B0-----:R-:W-:Y:S01]  /*115a00*/  VIADD R2, R2, UR4 ;  /* 0x0000000402027c36 */ /* 0x001fe20008000000 */
[----:B------:R-:W-:-:S04]  /*115a10*/  ULDC UR4, c[0x0][0x248] ;  /* 0x0000920000047ab9 */ /* 0x000fc80000000800 */
[----:B------:R0:W-:Y:S04]  /*115a20*/  STL [R1+0x4dc], R2 ;  /* 0x0004dc0201007387 */ /* 0x0001e80000100800 */
[----:B------:R-:W2:Y:S04]  /*115a30*/  LDL.LU R5, [R1+0x71c] ;  /* 0x00071c0001057983 */ /* 0x000ea80000300800 */
[----:B------:R-:W2:Y:S01]  /*115a40*/  LDL.LU R4, [R1+0x720] ;  /* 0x0007200001047983 */ /* 0x000ea20000300800 */
        /* <DEDUP_REMOVED lines=14> */
[----:B------:R0:W-:Y:S01]  /*115b30*/  STL [R1+0x47c], R2 ;  /* 0x00047c0201007387 */ /* 0x0001e20000100800 */
[----:B------:R-:W-:Y:S01]  /*115b40*/  SHF.R.U32.HI R6, RZ, 0x8, R58 ;  /* 0x00000008ff067819 */ /* 0x000fe2000001163a */
[----:B0-----:R-:W-:Y:S01]  /*115b50*/  VIADD R2, R2, UR4 ;  /* 0x0000000402027c36 */ /* 0x001fe20008000000 */
[----:B------:R-:W-:-:S04]  /*115b60*/  ULDC UR4, c[0x0][0x248] ;  /* 0x0000920000047ab9 */ /* 0x000fc80000000800 */
[----:B------:R0:W-:Y:S01]  /*115b70*/  STL [R1+0x498], R2 ;  /* 0x0004980201007387 */ /* 0x0001e20000100800 */
[----:B---3--:R-:W-:Y:S02]  /*115b80*/  SHF.R.U32.HI R54, RZ, 0x8, R3 ;  /* 0x00000008ff367819 */ /* 0x008fe40000011603 */
[----:B----4-:R-:W-:-:S04]  /*115b90*/  SHF.R.U32.HI R3, RZ, 0x8, R61 ;  /* 0x00000008ff037819 */ /* 0x010fc8000001163d */
[----:B------:R-:W-:-:S04]  /*115ba0*/  LOP3.LUT R3, R3, 0xffff, RZ, 0xc0, !PT ;  /* 0x0000ffff03037812 */ /* 0x000fc800078ec0ff */
[----:B------:R-:W-:Y:S02]  /*115bb0*/  PRMT R58, R3, 0x3340, R0 ;  /* 0x00003340033a7816 */ /* 0x000fe40000000000 */
[----:B------:R-:W3:Y:S04]  /*115bc0*/  LDL.LU R3, [R1+0x294] ;  /* 0x0002940001037983 */ /* 0x000ee80000300800 */
[----:B------:R-:W3:Y:S01]  /*115bd0*/  LDL.LU R61, [R1+0x334] ;  /* 0x00033400013d7983 */ /* 0x000ee20000300800 */
[----:B0-----:R-:W-:Y:S01]  /*115be0*/  VIADD R2, R2, UR4 ;  /* 0x0000000402027c36 */ /* 0x001fe20008000000 */
[----:B------:R-:W-:Y:S01]  /*115bf0*/  LOP3.LUT R6, R6, 0xffff, RZ, 0xc0, !PT ;  /* 0x0000ffff06067812 */ /* 0x000fe200078ec0ff */
[----:B------:R-:W-:-:S03]  /*115c00*/  ULDC UR4, c[0x0][0x248] ;  /* 0x0000920000047ab9 */ /* 0x000fc60000000800 */
[----:B------:R0:W-:Y:S01]  /*115c10*/  STL [R1+0x478], R2 ;  /* 0x0004780201007387 */ /* 0x0001e20000100800 */
[----:B------:R-:W-:-:S05]  /*115c20*/  PRMT R6, R6, 0x3340, R0 ;  /* 0x0000334006067816 */ /* 0x000fca0000000000 */
[----:B------:R-:W-:Y:S01]  /*115c30*/  STL [R1+0xd0], R6 ;  /* 0x0000d00601007387 */ /* 0x000fe20000100800 */
[----:B0-----:R-:W-:Y:S01]  /*115c40*/  VIADD R2, R2, UR4 ;  /* 0x0000000402027c36 */ /* 0x001fe20008000000 */
[----:B------:R-:W-:-:S04]  /*115c50*/  ULDC UR4, c[0x0][0x248] ;  /* 0x0000920000047ab9 */ /* 0x000fc80000000800 */
[----:B------:R0:W-:Y:S04]  /*115c60*/  STL [R1+0x454], R2 ;  /* 0x0004540201007387 */ /* 0x0001e80000100800 */
[----:B------:R-:W4:Y:S04]  /*115c70*/  LDL.LU R9, [R1+0x24c] ;  /* 0x00024c0001097983 */ /* 0x000f280000300800 */
[----:B------:R-:W4:Y:S01]  /*115c80*/  LDL.LU R8, [R1+0x32c] ;  /* 0x00032c0001087983 */ /* 0x000f220000300800 */
[----:B--2---:R-:W-:Y:S01]  /*115c90*/  SHF.R.U32.HI R5, RZ, 0x8, R5 ;  /* 0x00000008ff057819 */ /* 0x004fe20000011605 */
[----:B0-----:R-:W-:Y:S01]  /*115ca0*/  VIADD R2, R2, UR4 ;  /* 0x0000000402027c36 */ /* 0x001fe20008000000 */
[----:B------:R-:W-:-:S02]  /*115cb0*/  ULDC UR4, c[0x0][0x248] ;  /* 0x0000920000047ab9 */ /* 0x000fc40000000800 */
[----:B------:R-:W-:Y:S02]  /*115cc0*/  LOP3.LUT R5, R5, 0xffff, RZ, 0xc0, !PT ;  /* 0x0000ffff05057812 */ /* 0x000fe400078ec0ff */
[----:B------:R0:W-:Y:S02]  /*115cd0*/  STL [R1+0x474], R2 ;  /* 0x0004740201007387 */ /* 0x0001e40000100800 */
[----:B------:R-:W-:Y:S02]  /*115ce0*/  PRMT R5, R5, 0x3340, R0 ;  /* 0x0000334005057816 */ /* 0x000fe40000000000 */
[----:B------:R-:W2:Y:S01]  /*115cf0*/  LDL.LU R19, [R1+0x224] ;  /* 0x0002240001137983 */ /* 0x000ea20000300800 */
[----:B------:R-:W-:-:S03]  /*115d00*/  SHF.R.U32.HI R4, RZ, 0x8, R4 ;  /* 0x00000008ff047819 */ /* 0x000fc60000011604 */
[----:B------:R-:W2:Y:S01]  /*115d10*/  LDL.LU R18, [R1+0x330] ;  /* 0x0003300001127983 */ /* 0x000ea20000300800 */
[----:B0-----:R-:W-:Y:S01]  /*115d20*/  VIADD R2, R2, UR4 ;  /* 0x0000000402027c36 */ /* 0x001fe20008000000 */
[----:B------:R-:W-:Y:S02]  /*115d30*/  LOP3.LUT R4, R4, 0xffff, RZ, 0xc0, !PT ;  /* 0x0000ffff04047812 */ /* 0x000fe400078ec0ff */
[----:B------:R-:W-:Y:S01]  /*115d40*/  STL [R1+0x38], R5 ;  /* 0x0000380501007387 */ /* 0x000fe20000100800 */
[----:B------:R-:W-:-:S03]  /*115d50*/  ULDC UR4, c[0x0][0x248] ;  /* 0x0000920000047ab9 */ /* 0x000fc60000000800 */
[----:B------:R0:W-:Y:S04]  /*115d60*/  STL [R1+0x450], R2 ;  /* 0x0004500201007387 */ /* 0x0001e80000100800 */
[----:B------:R-:W2:Y:S04]  /*115d70*/  LDL.LU R27, [R1+0x220] ;  /* 0x00022000011b7983 */ /* 0x000ea80000300800 */
[----:B------:R-:W2:Y:S04]  /*115d80*/  LDL.LU R35, [R1+0x320] ;  /* 0x0003200001237983 */ /* 0x000ea80000300800 */
[----:B------:R-:W2:Y:S01]  /*115d90*/  LDL.LU R57, [R1+0x230] ;  /* 0x0002300001397983 */ /* 0x000ea20000300800 */
[----:B------:R-:W-:-:S03]  /*115da0*/  PRMT R4, R4, 0x3340, R0 ;  /* 0x0000334004047816 */ /* 0x000fc60000000000 */
[----:B------:R-:W2:Y:S04]  /*115db0*/  LDL.LU R26, [R1+0x31c] ;  /* 0x00031c00011a7983 */ /* 0x000ea80000300800 */
[----:B------:R-:W2:Y:S01]  /*115dc0*/  LDL.LU R7, [R1+0x200] ;  /* 0x0002000001077983 */ /* 0x000ea20000300800 */
[----:B0-----:R-:W-:Y:S01]  /*115dd0*/  VIADD R2, R2, UR4 ;  /* 0x0000000402027c36 */ /* 0x001fe20008000000 */
[----:B------:R-:W-:Y:S02]  /*115de0*/  ULDC UR4, c[0x0][0x248] ;  /* 0x0000920000047ab9 */ /* 0x000fe40000000800 */
[----:B------:R-:W2:Y:S04]  /*115df0*/  LDL.LU R6, [R1+0x318] ;  /* 0x0003180001067983 */ /* 0x000ea80000300800 */
[----:B------:R-:W2:Y:S04]  /*115e00*/  LDL.LU R32, [R1+0x208] ;  /* 0x0002080001207983 */ /* 0x000ea80000300800 */
[----:B------:R0:W-:Y:S04]  /*115e10*/  STL [R1+0x34], R4 ;  /* 0x0000340401007387 */ /* 0x0001e80000100800 */
[----:B------:R-:W2:Y:S04]  /*115e20*/  LDL.LU R25, [R1+0x314] ;  /* 0x0003140001197983 */ /* 0x000ea80000300800 */
[----:B------:R-:W2:Y:S04]  /*115e30*/  LDL.LU R5, [R1+0x204] ;  /* 0x0002040001057983 */ /* 0x000ea80000300800 */
[----:B------:R-:W-:Y:S04]  /*115e40*/  STL [R1+0x438], R2 ;  /* 0x0004380201007387 */ /* 0x000fe80000100800 */
[----:B0-----:R-:W2:Y:S04]  /*115e50*/  LDL.LU R4, [R1+0x300] ;  /* 0x0003000001047983 */ /* 0x001ea80000300800 */
[----:B------:R-:W2:Y:S04]  /*115e60*/  LDL.LU R60, [R1+0x21c] ;  /* 0x00021c00013c7983 */ /* 0x000ea80000300800 */
[----:B------:R-:W2:Y:S01]  /*115e70*/  LDL.LU R24, [R1+0x308] ;  /* 0x0003080001187983 */ /* 0x000ea20000300800 */
[----:B---3--:R-:W-:-:S05]  /*115e80*/  PRMT R3, R61, 0x5410, R3 ;  /* 0x000054103d037816 */ /* 0x008fca0000000003 */
[----:B------:R0:W-:Y:S04]  /*115e90*/  STL [R1+0x7b4], R3 ;  /* 0x0007b40301007387 */ /* 0x0001e80000100800 */
[----:B------:R-:W3:Y:S04]  /*115ea0*/  LDL.LU R17, [R1+0x1e8] ;  /* 0x0001e80001117983 */ /* 0x000ee80000300800 */
[----:B------:R-:W3:Y:S04]  /*115eb0*/  LDL.LU R16, [R1+0x2f8] ;  /* 0x0002f80001107983 */ /* 0x000ee80000300800 */
[----:B------:R-:W3:Y:S04]  /*115ec0*/  LDL.LU R15, [R1+0x1c8] ;  /* 0x0001c800010f7983 */ /* 0x000ee80000300800 */
[----:B------:R-:W3:Y:S04]  /*115ed0*/  LDL.LU R14, [R1+0x2fc] ;  /* 0x0002fc00010e7983 */ /* 0x000ee80000300800 */
[----:B0-----:R-:W3:Y:S04]  /*115ee0*/  LDL.LU R3, [R1+0x1c0] ;  /* 0x0001c00001037983 */ /* 0x001ee80000300800 */
[----:B------:R-:W3:Y:S01]  /*115ef0*/  LDL.LU R61, [R1+0x2f0] ;  /* 0x0002f000013d7983 */ /* 0x000ee20000300800 */
[----:B----4-:R-:W-:Y:S01]  /*115f00*/  PRMT R8, R8, 0x5410, R9 ;  /* 0x0000541008087816 */ /* 0x010fe20000000009 */
[----:B------:R-:W-:Y:S01]  /*115f10*/  VIADD R2, R2, UR4 ;  /* 0x0000000402027c36 */ /* 0x000fe20008000000 */
[----:B------:R-:W-:Y:S01]  /*115f20*/  ULDC UR4, c[0x0][0x248] ;  /* 0x0000920000047ab9 */ /* 0x000fe20000000800 */
[----:B------:R-:W4:Y:S04]  /*115f30*/  LDL.LU R13, [R1+0x1dc] ;  /* 0x0001dc00010d7983 */ /* 0x000f280000300800 */
[----:B------:R-:W-:Y:S04]  /*115f40*/  STL [R1+0x7b0], R8 ;  /* 0x0007b00801007387 */ /* 0x000fe80000100800 */
[----:B------:R-:W4:Y:S04]  /*115f50*/  LDL.LU R12, [R1+0x2f4] ;  /* 0x0002f400010c7983 */ /* 0x000f280000300800 */
[----:B------:R-:W4:Y:S01]  /*115f60*/  LDL.LU R11, [R1+0x1d8] ;  /* 0x0001d800010b7983 */ /* 0x000f220000300800 */
[----:B--2---:R-:W-:-:S03]  /*115f70*/  PRMT R18, R18, 0x5410, R19 ;  /* 0x0000541012127816 */ /* 0x004fc60000000013 */
[----:B------:R0:W-:Y:S04]  /*115f80*/  STL [R1+0x44c], R2 ;  /* 0x00044c0201007387 */ /* 0x0001e80000100800 */
[----:B------:R-:W2:Y:S04]  /*115f90*/  LDL.LU R10, [R1+0x2ec] ;  /* 0x0002ec00010a7983 */ /* 0x000ea80000300800 */
[----:B------:R-:W2:Y:S01]  /*115fa0*/  LDL.LU R9, [R1+0x1b4] ;  /* 0x0001b40001097983 */ /* 0x000ea20000300800 */
[----:B0-----:R-:W-:Y:S01]  /*115fb0*/  VIADD R2, R2, UR4 ;  /* 0x0000000402027c36 */ /* 0x001fe20008000000 */
[----:B------:R-:W-:Y:S01]  /*115fc0*/  ULDC UR4, c[0x0][0x248] ;  /* 0x0000920000047ab9 */ /* 0x000fe20000000800 */
[----:B------:R-:W-:Y:S01]  /*115fd0*/  PRMT R27, R35, 0x5410, R27 ;  /* 0x00005410231b7816 */ /* 0x000fe2000000001b */
[----:B------:R-:W2:Y:S04]  /*115fe0*/  LDL.LU R8, [R1+0x2e8] ;  /* 0x0002e80001087983 */ /* 0x000ea80000300800 */
[----:B------:R-:W2:Y:S01]  /*115ff0*/  LDL.LU R19, [R1+0x5848] ;  /* 0x0058480001137983 */ /* 0x000ea20000300800 */
[----:B------:R-:W-:-:S03]  /*116000*/  PRMT R26, R26, 0x5410, R57 ;  /* 0x000054101a1a7816 */ /* 0x000fc60000000039 */
[----:B------:R0:W-:Y:S01]  /*116010*/  STL [R1+0x7ac], R18 ;  /* 0x0007ac1201007387 */ /* 0x0001e20000100800 */
[----:B------:R-:W-:-:S03]  /*116020*/  PRMT R6, R6, 0x5410, R7 ;  /* 0x0000541006067816 */ /* 0x000fc60000000007 */
[----:B0-----:R-:W2:Y:S04]  /*116030*/  LDL.LU R18, [R1+0x5844] ;  /* 0x0058440001127983 */ /* 0x001ea80000300800 */
[----:B------:R-:W-:Y:S04]  /*116040*/  STL [R1+0x7a8], R27 ;  /* 0x0007a81b01007387 */ /* 0x000fe80000100800 */
[----:B------:R-:W-:Y:S01]  /*116050*/  STL [R1+0x7a4], R26 ;  /* 0x0007a41a01007387 */ /* 0x000fe20000100800 */
[----:B------:R-:W-:-:S03]  /*116060*/  PRMT R25, R25, 0x5410, R32 ;  /* 0x0000541019197816 */ /* 0x000fc60000000020 */
[----:B------:R0:W-:Y:S04]  /*116070*/  STL [R1+0x470], R2 ;  /* 0x0004700201007387 */ /* 0x0001e80000100800 */
[----:B------:R-:W2:Y:S04]  /*116080*/  LDL.LU R7, [R1+0x1b0] ;  /* 0x0001b00001077983 */ /* 0x000ea80000300800 */
[----:B------:R1:W-:Y:S01]  /*116090*/  STL [R1+0x79c], R6 ;  /* 0x00079c0601007387 */ /* 0x0003e20000100800 */
[----:B0-----:R-:W-:Y:S01]  /*1160a0*/  VIADD R2, R2, UR4 ;  /* 0x0000000402027c36 */ /* 0x001fe20008000000 */
[----:B------:R-:W-:Y:S01]  /*1160b0*/  PRMT R4, R4, 0x5410, R5 ;  /* 0x0000541004047816 */ /* 0x000fe20000000005 */
[----:B------:R-:W-:Y:S01]  /*1160c0*/  ULDC UR4, c[0x0][0x248] ;  /* 0x0000920000047ab9 */ /* 0x000fe20000000800 */
[----:B-1----:R-:W2:Y:S01]  /*1160d0*/  LDL.LU R6, [R1+0x2e4] ;  /* 0x0002e40001067983 */ /* 0x002ea20000300800 */
[----:B------:R-:W-:-:S03]  /*1160e0*/  PRMT R24, R24, 0x5410, R60 ;  /* 0x0000541018187816 */ /* 0x000fc6000000003c */
[----:B------:R-:W-:Y:S04]  /*1160f0*/  STL [R1+0x798], R25 ;  /* 0x0007981901007387 */ /* 0x000fe80000100800 */
[----:B------:R0:W-:Y:S04]  /*116100*/  STL [R1+0x494], R2 ;  /* 0x0004940201007387 */ /* 0x0001e80000100800 */
[----:B------:R-:W2:Y:S04]  /*116110*/  LDL.LU R5, [R1+0x48] ;  /* 0x0000480001057983 */ /* 0x000ea80000300800 */
[----:B------:R1:W-:Y:S01]  /*116120*/  STL [R1+0x794], R4 ;  /* 0x0007940401007387 */ /* 0x0003e20000100800 */
[----:B0-----:R-:W-:Y:S01]  /*116130*/  VIADD R2, R2, UR4 ;  /* 0x0000000402027c36 */ /* 0x001fe20008000000 */
[----:B------:R-:W-:-:S02]  /*116140*/  ULDC UR4, c[0x0][0x248] ;  /* 0x0000920000047ab9 */ /* 0x000fc40000000800 */
[----:B-1----:R-:W2:Y:S04]  /*116150*/  LDL.LU R4, [R1+0x2e0] ;  /* 0x0002e00001047983 */ /* 0x002ea80000300800 */
[----:B------:R-:W-:Y:S04]  /*116160*/  STL [R1+0x790], R24 ;  /* 0x0007901801007387 */ /* 0x000fe80000100800 */
[----:B------:R0:W-:Y:S02]  /*116170*/  STL [R1+0x4b8], R2 ;  /* 0x0004b80201007387 */ /* 0x0001e40000100800 */
[----:B0-----:R-:W-:Y:S01]  /*116180*/  VIADD R2, R2, UR4 ;  /* 0x0000000402027c36 */ /* 0x001fe20008000000 */
[----:B------:R-:W-:Y:S01]  /*116190*/  ULDC UR4, c[0x0][0x248] ;  /* 0x0000920000047ab9 */ /* 0x000fe20000000800 */
[----:B---3--:R-:W-:-:S02]  /*1161a0*/  PRMT R16, R16, 0x5410, R17 ;  /* 0x0000541010107816 */ /* 0x008fc40000000011 */
[----:B------:R-:W-:-:S03]  /*1161b0*/  PRMT R15, R14, 0x5410, R15 ;  /* 0x000054100e0f7816 */ /* 0x000fc6000000000f */
[----:B------:R-:W-:Y:S04]  /*1161c0*/  STL [R1+0x78c], R16 ;  /* 0x00078c1001007387 */ /* 0x000fe80000100800 */
[----:B------:R-:W-:Y:S01]  /*1161d0*/  STL [R1+0x784], R15 ;  /* 0x0007840f01007387 */ /* 0x000fe20000100800 */
[----:B------:R-:W-:-:S03]  /*1161e0*/  PRMT R14, R61, 0x5410, R3 ;  /* 0x000054103d0e7816 */ /* 0x000fc60000000003 */
[----:B------:R0:W-:Y:S04]  /*1161f0*/  STL [R1+0x4d8], R2 ;  /* 0x0004d80201007387 */ /* 0x0001e80000100800 */
[----:B------:R-:W3:Y:S04]  /*116200*/  LDL.LU R3, [R1+0x44] ;  /* 0x0000440001037983 */ /* 0x000ee80000300800 */
[----:B------:R-:W-:Y:S04]  /*116210*/  STL [R1+0x788], R14 ;  /* 0x0007880e01007387 */ /* 0x000fe80000100800 */
[----:B------:R-:W3:Y:S01]  /*116220*/  LDL.LU R61, [R1+0x2d4] ;  /* 0x0002d400013d7983 */ /* 0x000ee20000300800 */
[----:B----4-:R-:W-:Y:S01]  /*116230*/  PRMT R12, R12, 0x5410, R13 ;  /* 0x000054100c0c7816 */ /* 0x010fe2000000000d */
[----:B0-----:R-:W-:Y:S01]  /*116240*/  VIADD R2, R2, UR4 ;  /* 0x0000000402027c36 */ /* 0x001fe20008000000 */
[----:B------:R-:W-:-:S03]  /*116250*/  ULDC UR4, c[0x0][0x248] ;  /* 0x0000920000047ab9 */ /* 0x000fc60000000800 */
[----:B------:R-:W-:Y:S01]  /*116260*/  STL [R1+0x780], R12 ;  /* 0x0007800c01007387 */ /* 0x000fe20000100800 */
[----:B--2---:R-:W-:-:S03]  /*116270*/  PRMT R10, R10, 0x5410, R11 ;  /* 0x000054100a0a7816 */ /* 0x004fc6000000000b */
[----:B------:R0:W-:Y:S04]  /*116280*/  STL [R1+0x4f8], R2 ;  /* 0x0004f80201007387 */ /* 0x0001e80000100800 */
[----:B------:R-:W-:Y:S01]  /*116290*/  STL [R1+0x77c], R10 ;  /* 0x00077c0a01007387 */ /* 0x000fe20000100800 */
[----:B------:R-:W-:-:S03]  /*1162a0*/  PRMT R8, R8, 0x5410, R9 ;  /* 0x0000541008087816 */ /* 0x000fc60000000009 */
[----:B------:R-:W2:Y:S01]  /*1162b0*/  LDL.LU R32, [R1+0x3c] ;  /* 0x00003c0001207983 */ /* 0x000ea20000300800 */
[----:B0-----:R-:W-:Y:S01]  /*1162c0*/  VIADD R2, R2, UR4 ;  /* 0x0000000402027c36 */ /* 0x001fe20008000000 */
[----:B------:R-:W-:Y:S02]  /*1162d0*/  ULDC UR4, c[0x0][0x248] ;  /* 0x0000920000047ab9 */ /* 0x000fe40000000800 */
[----:B------:R-:W2:Y:S04]  /*1162e0*/  LDL.LU R25, [R1+0x2d8] ;  /* 0x0002d80001197983 */ /* 0x000ea80000300800 */
[----:B------:R-:W-:Y:S04]  /*1162f0*/  STL [R1+0x774], R8 ;  /* 0x0007740801007387 */ /* 0x000fe80000100800 */
[----:B------:R0:W-:Y:S04]  /*116300*/  STL [R1+0x514], R2 ;  /* 0x0005140201007387 */ /* 0x0001e80000100800 */
[----:B------:R-:W4:Y:S04]  /*116310*/  LDL.LU R16, [R1+0x2c] ;  /* 0x00002c0001107983 */ /* 0x000f280000300800 */
[----:B------:R-:W4:Y:S01]  /*116320*/  LDL.LU R15, [R1+0x2c8] ;  /* 0x0002c800010f7983 */ /* 0x000f220000300800 */
[----:B0-----:R-:W-:Y:S01]  /*116330*/  VIADD R2, R2, UR4 ;  /* 0x0000000402027c36 */ /* 0x001fe20008000000 */
[----:B------:R-:W-:-:S02]  /*116340*/  ULDC UR4, c[0x0][0x248] ;  /* 0x0000920000047ab9 */ /* 0x000fc40000000800 */
[----:B------:R-:W4:Y:S04]  /*116350*/  LDL.LU R14, [R1+0x28] ;  /* 0x00002800010e7983 */ /* 0x000f280000300800 */
[----:B------:R-:W4:Y:S04]  /*116360*/  LDL.LU R60, [R1+0x2c0] ;  /* 0x0002c000013c7983 */ /* 0x000f280000300800 */
[----:B------:R-:W4:Y:S01]  /*116370*/  LDL.LU R13, [R1+0x24] ;  /* 0x00002400010d7983 */ /* 0x000f220000300800 */
[----:B------:R-:W-:-:S05]  /*116380*/  PRMT R6, R6, 0x5410, R7 ;  /* 0x0000541006067816 */ /* 0x000fca0000000007 */
[----:B------:R-:W-:Y:S04]  /*116390*/  STL [R1+0x770], R6 ;  /* 0x0007700601007387 */ /* 0x000fe80000100800 */
[----:B------:R-:W4:Y:S04]  /*1163a0*/  LDL.LU R35, [R1+0x2c4] ;  /* 0x0002c40001237983 */ /* 0x000f280000300800 */
[----:B------:R-:W4:Y:S04]  /*1163b0*/  LDL.LU R12, [R1+0x20] ;  /* 0x00002000010c7983 */ /* 0x000f280000300800 */
[----:B------:R-:W-:Y:S04]  /*1163c0*/  STL [R1+0x524], R2 ;  /* 0x0005240201007387 */ /* 0x000fe80000100800 */
[----:B------:R-:W4:Y:S04]  /*1163d0*/  LDL.LU R17, [R1+0x2b8] ;  /* 0x0002b80001117983 */ /* 0x000f280000300800 */
[----:B------:R-:W4:Y:S01]  /*1163e0*/  LDL.LU R11, [R1+0x1c] ;  /* 0x00001c00010b7983 */ /* 0x000f220000300800 */
[----:B------:R-:W-:-:S03]  /*1163f0*/  PRMT R4, R4, 0x5410, R5 ;  /* 0x0000541004047816 */ /* 0x000fc60000000005 */
[----:B------:R-:W4:Y:S04]  /*116400*/  LDL.LU R10, [R1+0x2bc] ;  /* 0x0002bc00010a7983 */ /* 0x000f280000300800 */
[----:B------:R0:W-:Y:S04]  /*116410*/  STL [R1+0x76c], R4 ;  /* 0x00076c0401007387 */ /* 0x0001e80000100800 */
[----:B------:R-:W4:Y:S04]  /*116420*/  LDL.LU R9, [R1+0x18] ;  /* 0x0000180001097983 */ /* 0x000f280000300800 */
[----:B------:R-:W4:Y:S04]  /*116430*/  LDL.LU R26, [R1+0x2b0] ;  /* 0x0002b000011a7983 */ /* 0x000f280000300800 */
[----:B------:R-:W4:Y:S04]  /*116440*/  LDL.LU R8, [R1+0x14] ;  /* 0x0000140001087983 */ /* 0x000f280000300800 */
[----:B------:R-:W4:Y:S01]  /*116450*/  LDL.LU R5, [R1+0x2b4] ;  /* 0x0002b40001057983 */ /* 0x000f220000300800 */
[----:B------:R-:W-:Y:S01]  /*116460*/  VIADD R24, R2, UR4 ;  /* 0x0000000402187c36 */ /* 0x000fe20008000000 */
[----:B------:R-:W-:-:S02]  /*116470*/  ULDC UR4, c[0x0][0x248] ;  /* 0x0000920000047ab9 */ /* 0x000fc40000000800 */
[----:B0-----:R-:W4:Y:S04]  /*116480*/  LDL.LU R4, [R1+0x10] ;  /* 0x0000100001047983 */ /* 0x001f280000300800 */
[----:B------:R-:W4:Y:S01]  /*116490*/  LDL.LU R6, [R1+0x2ac] ;  /* 0x0002ac0001067983 */ /* 0x000f220000300800 */
[----:B---3--:R-:W-:-:S03]  /*1164a0*/  PRMT R7, R61, 0x5410, R3 ;  /* 0x000054103d077816 */ /* 0x008fc60000000003 */
[----:B------:R-:W3:Y:S04]  /*1164b0*/  LDL.LU R3, [R1+0xc] ;  /* 0x00000c0001037983 */ /* 0x000ee80000300800 */
[----:B------:R0:W-:Y:S04]  /*1164c0*/  STL [R1+0x768], R7 ;  /* 0x0007680701007387 */ /* 0x0001e80000100800 */
[----:B0-----:R-:W3:Y:S04]  /*1164d0*/  LDL.LU R7, [R1+0x2a0] ;  /* 0x0002a00001077983 */ /* 0x001ee80000300800 */
[----:B------:R-:W3:Y:S04]  /*1164e0*/  LDL.LU R2, [R1+0x8] ;  /* 0x0000080001027983 */ /* 0x000ee80000300800 */
[----:B------:R0:W-:Y:S04]  /*1164f0*/  STL [R1+0x510], R24 ;  /* 0x0005101801007387 */ /* 0x0001e80000100800 */
[----:B------:R-:W3:Y:S01]  /*116500*/  LDL.LU R61, [R1+0x2a4] ;  /* 0x0002a400013d7983 */ /* 0x000ee20000300800 */
[----:B--2---:R-:W-:-:S03]  /*116510*/  PRMT R25, R25, 0x5410, R32 ;  /* 0x0000541019197816 */ /* 0x004fc60000000020 */
[----:B------:R-:W2:Y:S04]  /*116520*/  LDL.LU R27, [R1+0x4] ;  /* 0x00000400011b7983 */ /* 0x000ea80000300800 */
[----:B------:R-:W2:Y:S04]  /*116530*/  LDL.LU R57, [R1+0x29c] ;  /* 0x00029c0001397983 */ /* 0x000ea80000300800 */
[----:B------:R-:W2:Y:S01]  /*116540*/  LDL.LU R32, [R1] ;  /* 0x0000000001207983 */ /* 0x000ea20000300800 */
[----:B----4-:R-:W-:-:S03]  /*116550*/  PRMT R15, R15, 0x5410, R16 ;  /* 0x000054100f0f7816 */ /* 0x010fc60000000010 */
[----:B------:R1:W-:Y:S01]  /*116560*/  STL [R1+0x764], R25 ;  /* 0x0007641901007387 */ /* 0x0003e20000100800 */
[----:B0-----:R-:W-:Y:S01]  /*116570*/  VIADD R24, R24, UR4 ;  /* 0x0000000418187c36 */ /* 0x001fe20008000000 */
[----:B------:R-:W-:Y:S01]  /*116580*/  ULDC UR4, c[0x0][0x248] ;  /* 0x0000920000047ab9 */ /* 0x000fe20000000800 */
[----:B------:R-:W-:Y:S01]  /*116590*/  PRMT R60, R60, 0x5410, R14 ;  /* 0x000054103c3c7816 */ /* 0x000fe2000000000e */
[----:B-1----:R-:W4:Y:S04]  /*1165a0*/  LDL.LU R25, [R1+0x298] ;  /* 0x0002980001197983 */ /* 0x002f280000300800 */
[----:B------:R-:W4:Y:S04]  /*1165b0*/  LDL.LU R16, [R1+0x5840] ;  /* 0x0058400001107983 */ /* 0x000f280000300800 */
[----:B------:R0:W-:Y:S04]  /*1165c0*/  STL [R1+0x760], R15 ;  /* 0x0007600f01007387 */ /* 0x0001e80000100800 */
[----:B0-----:R-:W4:Y:S04]  /*1165d0*/  LDL.LU R15, [R1+0x583c] ;  /* 0x00583c00010f7983 */ /* 0x001f280000300800 */
[----:B------:R-:W4:Y:S01]  /*1165e0*/  LDL.LU R14, [R1+0x5838] ;  /* 0x00583800010e7983 */ /* 0x000f220000300800 */
[----:B------:R-:W-:-:S03]  /*1165f0*/  PRMT R35, R35, 0x5410, R13 ;  /* 0x0000541023237816 */ /* 0x000fc6000000000d */
[----:B------:R0:W-:Y:S01]  /*116600*/  STL [R1+0x75c], R60 ;  /* 0x00075c3c01007387 */ /* 0x0001e20000100800 */
[----:B------:R-:W-:-:S03]  /*116610*/  PRMT R17, R17, 0x5410, R12 ;  /* 0x0000541011117816 */ /* 0x000fc6000000000c */
[----:B0-----:R-:W4:Y:S04]  /*116620*/  LDL.LU R60, [R1+0x290] ;  /* 0x00029000013c7983 */ /* 0x001f280000300800 */
[----:B------:R0:W-:Y:S04]  /*116630*/  STL [R1+0x4f4], R24 ;  /* 0x0004f41801007387 */ /* 0x0001e80000100800 */
[----:B------:R-:W4:Y:S01]  /*116640*/  LDL.LU R13, [R1+0x5834] ;  /* 0x00583400010d7983 */ /* 0x000f220000300800 */
[----:B------:R-:W-:-:S03]  /*116650*/  PRMT R10, R10, 0x5410, R11 ;  /* 0x000054100a0a7816 */ /* 0x000fc6000000000b */
[----:B------:R1:W-:Y:S01]  /*116660*/  STL [R1+0x758], R35 ;  /* 0x0007582301007387 */ /* 0x0003e20000100800 */
[----:B0-----:R-:W-:Y:S01]  /*116670*/  VIADD R24, R24, UR4 ;  /* 0x0000000418187c36 */ /* 0x001fe20008000000 */
[----:B------:R-:W-:Y:S02]  /*116680*/  ULDC UR4, c[0x0][0x248] ;  /* 0x0000920000047ab9 */ /* 0x000fe40000000800 */
[----:B-1----:R-:W4:Y:S01]  /*116690*/  LDL.LU R35, [R1+0x288] ;  /* 0x0002880001237983 */ /* 0x002f220000300800 */
[----:B------:R-:W-:-:S03]  /*1166a0*/  PRMT R26, R26, 0x5410, R9 ;  /* 0x000054101a1a7816 */ /* 0x000fc60000000009 */
[----:B------:R-:W4:Y:S04]  /*1166b0*/  LDL.LU R12, [R1+0x5830] ;  /* 0x00583000010c7983 */ /* 0x000f280000300800 */
[----:B------:R0:W-:Y:S01]  /*1166c0*/  STL [R1+0x754], R17 ;  /* 0x0007541101007387 */ /* 0x0001e20000100800 */
[----:B------:R-:W-:-:S03]  /*1166d0*/  PRMT R5, R5, 0x5410, R8 ;  /* 0x0000541005057816 */ /* 0x000fc60000000008 */
[----:B0-----:R-:W4:Y:S04]  /*1166e0*/  LDL.LU R17, [R1+0x280] ;  /* 0x0002800001117983 */ /* 0x001f280000300800 */
[----:B------:R0:W-:Y:S04]  /*1166f0*/  STL [R1+0x4d4], R24 ;  /* 0x0004d41801007387 */ /* 0x0001e80000100800 */
[----:B------:R-:W4:Y:S04]  /*116700*/  LDL.LU R11, [R1+0x582c] ;  /* 0x00582c00010b7983 */ /* 0x000f280000300800 */
        /* <DEDUP_REMOVED lines=8> */
[----:B------:R0:W-:Y:S04]  /*116790*/  STL [R1+0x4b4], R24 ;  /* 0x0004b41801007387 */ /* 0x0001e80000100800 */
[----:B------:R-:W4:Y:S04]  /*1167a0*/  LDL.LU R8, [R1+0x5820] ;  /* 0x0058200001087983 */ /* 0x000f280000300800 */
[----:B------:R1:W-:Y:S01]  /*1167b0*/  STL [R1+0x748], R5 ;  /* 0x0007480501007387 */ /* 0x0003e20000100800 */
[----:B0-----:R-:W-:Y:S01]  /*1167c0*/  VIADD R24, R24, UR4 ;  /* 0x0000000418187c36 */ /* 0x001fe20008000000 */
[----:B------:R-:W-:-:S02]  /*1167d0*/  ULDC UR4, c[0x0][0x248] ;  /* 0x0000920000047ab9 */ /* 0x000fc40000000800 */
[----:B-1----:R-:W4:Y:S04]  /*1167e0*/  LDL.LU R5, [R1+0x581c] ;  /* 0x00581c0001057983 */ /* 0x002f280000300800 */
[----:B------:R-:W4:Y:S04]  /*1167f0*/  LDL.LU R4, [R1+0x5818] ;  /* 0x0058180001047983 */ /* 0x000f280000300800 */
[----:B------:R0:W-:Y:S04]  /*116800*/  STL [R1+0x744], R6 ;  /* 0x0007440601007387 */ /* 0x0001e80000100800 */
[----:B0-----:R-:W4:Y:S04]  /*116810*/  LDL.LU R6, [R1+0x274] ;  /* 0x0002740001067983 */ /* 0x001f280000300800 */
[----:B------:R-:W-:Y:S01]  /*116820*/  STL [R1+0x490], R24 ;  /* 0x0004901801007387 */ /* 0x000fe20000100800 */
[----:B---3--:R-:W-:-:S03]  /*116830*/  PRMT R7, R7, 0x5410, R3 ;  /* 0x0000541007077816 */ /* 0x008fc60000000003 */
[----:B------:R-:W3:Y:S04]  /*116840*/  LDL.LU R3, [R1+0x5814] ;  /* 0x0058140001037983 */ /* 0x000ee80000300800 */
[----:B------:R0:W-:Y:S01]  /*116850*/  STL [R1+0x740], R7 ;  /* 0x0007400701007387 */ /* 0x0001e20000100800 */
[----:B------:R-:W-:-:S03]  /*116860*/  PRMT R61, R61, 0x5410, R2 ;  /* 0x000054103d3d7816 */ /* 0x000fc60000000002 */
[----:B0-----:R-:W3:Y:S04]  /*116870*/  LDL.LU R7, [R1+0x278] ;  /* 0x0002780001077983 */ /* 0x001ee80000300800 */
[----:B------:R-:W3:Y:S04]  /*116880*/  LDL.LU R2, [R1+0x5810] ;  /* 0x0058100001027983 */ /* 0x000ee80000300800 */
[----:B------:R0:W-:Y:S04]  /*116890*/  STL [R1+0x73c], R61 ;  /* 0x00073c3d01007387 */ /* 0x0001e80000100800 */
[----:B0-----:R-:W3:Y:S01]  /*1168a0*/  LDL.LU R61, [R1+0x580c] ;  /* 0x00580c00013d7983 */ /* 0x001ee20000300800 */
[----:B------:R-:W-:Y:S01]  /*1168b0*/  VIADD R24, R24, UR4 ;  /* 0x0000000418187c36 */ /* 0x000fe20008000000 */
[----:B--2---:R-:W-:Y:S01]  /*1168c0*/  PRMT R27, R57, 0x5410, R27 ;  /* 0x00005410391b7816 */ /* 0x004fe2000000001b */
[----:B------:R-:W-:Y:S01]  /*1168d0*/  ULDC UR4, c[0x0][0x248] ;  /* 0x0000920000047ab9 */ /* 0x000fe20000000800 */
[----:B----4-:R-:W-:-:S02]  /*1168e0*/  PRMT R25, R25, 0x5410, R32 ;  /* 0x0000541019197816 */ /* 0x010fc40000000020 */
[----:B------:R0:W-:Y:S04]  /*1168f0*/  STL [R1+0x46c], R24 ;  /* 0x00046c1801007387 */ /* 0x0001e80000100800 */
[----:B------:R1:W-:Y:S01]  /*116900*/  STL [R1+0x734], R27 ;  /* 0x0007341b01007387 */ /* 0x0003e20000100800 */
[----:B0-----:R-:W-:Y:S01]  /*116910*/  VIADD R24, R24, UR4 ;  /* 0x0000000418187c36 */ /* 0x001fe20008000000 */
[----:B------:R-:W-:Y:S02]  /*116920*/  ULDC UR4, c[0x0][0x248] ;  /* 0x0000920000047ab9 */ /* 0x000fe40000000800 */
[----:B-1----:R-:W2:Y:S01]  /*116930*/  LDL.LU R27, [R1+0x264] ;  /* 0x00026400011b7983 */ /* 0x002ea20000300800 */
[----:B------:R-:W-:Y:S01]  /*116940*/  VIADD R57, R24, UR4 ;  /* 0x0000000418397c36 */ /* 0x000fe20008000000 */
[----:B------:R-:W-:-:S02]  /*116950*/  ULDC UR4, c[0x0][0x248] ;  /* 0x0000920000047ab9 */ /* 0x000fc40000000800 */
[----:B------:R-:W4:Y:S04]  /*116960*/  LDL.LU R32, [R1+0x258] ;  /* 0x0002580001207983 */ /* 0x000f280000300800 */
[----:B------:R-:W-:Y:S04]  /*116970*/  STL [R1+0x448], R24 ;  /* 0x0004481801007387 */ /* 0x000fe80000100800 */
[----:B------:R0:W-:Y:S04]  /*116980*/  STL [R1+0x730], R25 ;  /* 0x0007301901007387 */ /* 0x0001e80000100800 */
[----:B0-----:R-:W4:Y:S01]  /*116990*/  LDL.LU R25, [R1+0x25c] ;  /* 0x00025c0001197983 */ /* 0x001f220000300800 */
[----:B------:R-:W-:-:S02]  /*1169a0*/  PRMT R26, R26, 0x5410, R4 ;  /* 0x000054101a1a7816 */ /* 0x000fc40000000004 */
[----:B------:R-:W-:Y:S02]  /*1169b0*/  PRMT R5, R6, 0x5410, R5 ;  /* 0x0000541006057816 */ /* 0x000fe40000000005 */
[----:B---3--:R-:W-:Y:S02]  /*1169c0*/  PRMT R2, R35, 0x5410, R2 ;  /* 0x0000541023027816 */ /* 0x008fe40000000002 */
[----:B------:R-:W-:Y:S02]  /*1169d0*/  PRMT R60, R60, 0x5410, R61 ;  /* 0x000054103c3c7816 */ /* 0x000fe4000000003d */
[----:B------:R-:W3:Y:S04]  /*1169e0*/  LDL.LU R61, [R1+0x260] ;  /* 0x00026000013d7983 */ /* 0x000ee80000300800 */
[----:B------:R0:W-:Y:S04]  /*1169f0*/  STL [R1+0x72c], R60 ;  /* 0x00072c3c01007387 */ /* 0x0001e80000100800 */
[----:B0-----:R-:W4:Y:S04]  /*116a00*/  LDL.LU R60, [R1+0x1bc] ;  /* 0x0001bc00013c7983 */ /* 0x001f280000300800 */
[----:B------:R-:W4:Y:S04]  /*116a10*/  LDL.LU R24, [R1+0x250] ;  /* 0x0002500001187983 */ /* 0x000f280000300800 */
[----:B------:R-:W-:Y:S04]  /*116a20*/  STL [R1+0x434], R57 ;  /* 0x0004343901007387 */ /* 0x000fe80000100800 */
[----:B------:R0:W-:Y:S02]  /*116a30*/  STL [R1+0x728], R2 ;  /* 0x0007280201007387 */ /* 0x0001e40000100800 */
[----:B0-----:R-:W-:-:S02]  /*116a40*/  PRMT R2, R17, 0x5410, R3 ;  /* 0x0000541011027816 */ /* 0x001fc40000000003 */
[----:B------:R-:W2:Y:S04]  /*116a50*/  LDL.LU R3, [R1+0x268] ;  /* 0x0002680001037983 */ /* 0x000ea80000300800 */
[----:B------:R-:W4:Y:S04]  /*116a60*/  LDL.LU R35, [R1+0x190] ;  /* 0x0001900001237983 */ /* 0x000f280000300800 */
[----:B------:R0:W-:Y:S04]  /*116a70*/  STL [R1+0x724], R2 ;  /* 0x0007240201007387 */ /* 0x0001e80000100800 */
[----:B------:R-:W4:Y:S01]  /*116a80*/  LDL.LU R17, [R1+0x248] ;  /* 0x0002480001117983 */ /* 0x000f220000300800 */
[----:B0-----:R-:W-:Y:S01]  /*116a90*/  VIADD R2, R57, UR4 ;  /* 0x0000000439027c36 */ /* 0x001fe20008000000 */
[----:B------:R-:W-:-:S02]  /*116aa0*/  ULDC UR4, c[0x0][0x248] ;  /* 0x0000920000047ab9 */ /* 0x000fc40000000800 */
[----:B------:R-:W4:Y:S04]  /*116ab0*/  LDL.LU R57, [R1+0x23c] ;  /* 0x00023c0001397983 */ /* 0x000f280000300800 */
[----:B------:R-:W3:Y:S04]  /*116ac0*/  LDL.LU R4, [R1+0x270] ;  /* 0x0002700001047983 */ /* 0x000ee80000300800 */
[----:B------:R-:W-:Y:S04]  /*116ad0*/  STL [R1+0x424], R2 ;  /* 0x0004240201007387 */ /* 0x000fe80000100800 */
[----:B------:R0:W-:Y:S04]  /*116ae0*/  STL [R1+0x720], R26 ;  /* 0x0007201a01007387 */ /* 0x0001e80000100800 */
[----:B0-----:R-:W4:Y:S04]  /*116af0*/  LDL.LU R26, [R1+0x244] ;  /* 0x00024400011a7983 */ /* 0x001f280000300800 */
[----:B------:R-:W2:Y:S04]  /*116b00*/  LDL.LU R6, [R1+0x5808] ;  /* 0x0058080001067983 */ /* 0x000ea80000300800 */
[----:B------:R0:W-:Y:S04]  /*116b10*/  STL [R1+0x71c], R5 ;  /* 0x00071c0501007387 */ /* 0x0001e80000100800 */
[----:B0-----:R-:W4:Y:S01]  /*116b20*/  LDL.LU R5, [R1+0x26c] ;  /* 0x00026c0001057983 */ /* 0x001f220000300800 */
[----:B--2---:R-:W-:-:S03]  /*116b30*/  PRMT R6, R7, 0x5410, R6 ;  /* 0x0000541007067816 */ /* 0x004fc60000000006 */
[----:B------:R-:W4:Y:S01]  /*116b40*/  LDL.LU R7, [R1+0x5804] ;  /* 0x0058040001077983 */ /* 0x000f220000300800 */
[----:B------:R-:W-:Y:S01]  /*116b50*/  VIADD R2, R2, UR4 ;  /* 0x0000000402027c36 */ /* 0x000fe20008000000 */
[----:B------:R-:W-:Y:S01]  /*116b60*/  ULDC UR4, c[0x0][0x248] ;  /* 0x0000920000047ab9 */ /* 0x000fe20000000800 */
[----:B---3--:R-:W-:Y:S01]  /*116b70*/  PRMT R4, R4, 0x5410, R8 ;  /* 0x0000541004047816 */ /* 0x008fe20000000008 */
[----:B------:R-:W-:Y:S01]  /*116b80*/  STL [R1+0x714], R6 ;  /* 0x0007140601007387 */ /* 0x000fe20000100800 */
[----:B------:R-:W-:-:S03]  /*116b90*/  PRMT R3, R3, 0x5410, R9 ;  /* 0x0000541003037816 */ /* 0x000fc60000000009 */
[----:B------:R0:W-:Y:S02]  /*116ba0*/  STL [R1+0x414], R2 ;  /* 0x0004140201007387 */ /* 0x0001e40000100800 */
[----:B0-----:R-:W-:Y:S01]  /*116bb0*/  VIADD R2, R2, UR4 ;  /* 0x0000000402027c36 */ /* 0x001fe20008000000 */
[----:B------:R-:W-:Y:S01]  /*116bc0*/  ULDC UR4, c[0x0][0x248] ;  /* 0x0000920000047ab9 */ /* 0x000fe20000000800 */
[----:B----4-:R-:W-:-:S05]  /*116bd0*/  PRMT R5, R5, 0x5410, R7 ;  /* 0x0000541005057816 */ /* 0x010fca0000000007 */
[----:B------:R-:W-:Y:S04]  /*116be0*/  STL [R1+0x718], R5 ;  /* 0x0007180501007387 */ /* 0x000fe80000100800 */
[----:B------:R0:W-:Y:S04]  /*116bf0*/  STL [R1+0x710], R4 ;  /* 0x0007100401007387 */ /* 0x0001e80000100800 */
[----:B------:R1:W-:Y:S04]  /*116c00*/  STL [R1+0x404], R2 ;  /* 0x0004040201007387 */ /* 0x0003e80000100800 */
[----:B------:R2:W-:Y:S01]  /*116c10*/  STL [R1+0x70c], R3 ;  /* 0x00070c0301007387 */ /* 0x0005e20000100800 */
[----:B0-----:R-:W-:Y:S01]  /*116c20*/  PRMT R4, R61, 0x5410, R10 ;  /* 0x000054103d047816 */ /* 0x001fe2000000000a */
[----:B-1----:R-:W-:Y:S01]  /*116c30*/  VIADD R2, R2, UR4 ;  /* 0x0000000402027c36 */ /* 0x002fe20008000000 */
[----:B------:R-:W-:-:S03]  /*116c40*/  ULDC UR4, c[0x0][0x248] ;  /* 0x0000920000047ab9 */ /* 0x000fc60000000800 */
[----:B------:R0:W-:Y:S01]  /*116c50*/  STL [R1+0x708], R4 ;  /* 0x0007080401007387 */ /* 0x0001e20000100800 */
[----:B--2---:R-:W-:-:S03]  /*116c60*/  PRMT R3, R27, 0x5410, R11 ;  /* 0x000054101b037816 */ /* 0x004fc6000000000b */
[----:B------:R1:W-:Y:S04]  /*116c70*/  STL [R1+0x3f4], R2 ;  /* 0x0003f40201007387 */ /* 0x0003e80000100800 */
[----:B------:R2:W-:Y:S01]  /*116c80*/  STL [R1+0x704], R3 ;  /* 0x0007040301007387 */ /* 0x0005e20000100800 */
[----:B0-----:R-:W-:Y:S01]  /*116c90*/  PRMT R4, R32, 0x5410, R12 ;  /* 0x0000541020047816 */ /* 0x001fe2000000000c */
[----:B-1----:R-:W-:Y:S01]  /*116ca0*/  VIADD R2, R2, UR4 ;  /* 0x0000000402027c36 */ /* 0x002fe20008000000 */
[----:B------:R-:W-:-:S03]  /*116cb0*/  ULDC UR4, c[0x0][0x248] ;  /* 0x0000920000047ab9 */ /* 0x000fc60000000800 */
[----:B------:R-:W-:Y:S01]  /*116cc0*/  STL [R1+0x6f4], R4 ;  /* 0x0006f40401007387 */ /* 0x000fe20000100800 */
[----:B--2---:R-:W-:-:S03]  /*116cd0*/  PRMT R3, R25, 0x5410, R13 ;  /* 0x0000541019037816 */ /* 0x004fc6000000000d */
[----:B------:R0:W-:Y:S04]  /*116ce0*/  STL [R1+0x3e4], R2 ;  /* 0x0003e40201007387 */ /* 0x0001e80000100800 */
[----:B------:R1:W-:Y:S04]  /*116cf0*/  STL [R1+0x6f0], R3 ;  /* 0x0006f00301007387 */ /* 0x0003e80000100800 */
[----:B------:R-:W2:Y:S01]  /*116d00*/  LDL.LU R32, [R1+0x18c] ;  /* 0x00018c0001207983 */ /* 0x000ea20000300800 */
[----:B0-----:R-:W-:Y:S01]  /*116d10*/  VIADD R2, R2, UR4 ;  /* 0x0000000402027c36 */ /* 0x001fe20008000000 */
[----:B------:R-:W-:-:S02]  /*116d20*/  ULDC UR4, c[0x0][0x248] ;  /* 0x0000920000047ab9 */ /* 0x000fc40000000800 */
[----:B------:R-:W2:Y:S01]  /*116d30*/  LDL.LU R25, [R1+0x234] ;  /* 0x0002340001197983 */ /* 0x000ea20000300800 */
[----:B-1----:R-:W-:-:S03]  /*116d40*/  PRMT R3, R24, 0x5410, R60 ;  /* 0x0000541018037816 */ /* 0x002fc6000000003c */
[----:B------:R-:W-:Y:S04]  /*116d50*/  STL [R1+0x3d0], R2 ;  /* 0x0003d00201007387 */ /* 0x000fe80000100800 */
[----:B------:R-:W3:Y:S04]  /*116d60*/  LDL.LU R60, [R1+0x180] ;  /* 0x00018000013c7983 */ /* 0x000ee80000300800 */
[----:B------:R0:W-:Y:S04]  /*116d70*/  STL [R1+0x6ec], R3 ;  /* 0x0006ec0301007387 */ /* 0x0001e80000100800 */
[----:B------:R-:W3:Y:S01]  /*116d80*/  LDL.LU R24, [R1+0x238] ;  /* 0x0002380001187983 */ /* 0x000ee20000300800 */
[----:B0-----:R-:W-:-:S03]  /*116d90*/  PRMT R3, R17, 0x5410, R35 ;  /* 0x0000541011037816 */ /* 0x001fc60000000023 */
[----:B------:R-:W4:Y:S01]  /*116da0*/  LDL.LU R17, [R1+0x218] ;  /* 0x0002180001117983 */ /* 0x000f220000300800 */
[----:B------:R-:W-:Y:S01]  /*116db0*/  VIADD R2, R2, UR4 ;  /* 0x0000000402027c36 */ /* 0x000fe20008000000 */
[----:B------:R-:W-:Y:S02]  /*116dc0*/  ULDC UR4, c[0x0][0x248] ;  /* 0x0000920000047ab9 */ /* 0x000fe40000000800 */
[----:B------:R0:W-:Y:S04]  /*116dd0*/  STL [R1+0x6dc], R3 ;  /* 0x0006dc0301007387 */ /* 0x0001e80000100800 */
[----:B------:R1:W-:Y:S01]  /*116de0*/  STL [R1+0x3e0], R2 ;  /* 0x0003e00201007387 */ /* 0x0003e20000100800 */
[----:B0-----:R-:W-:-:S05]  /*116df0*/  PRMT R3, R57, 0x5410, R14 ;  /* 0x0000541039037816 */ /* 0x001fca000000000e */
[----:B------:R0:W-:Y:S01]  /*116e00*/  STL [R1+0x6d8], R3 ;  /* 0x0006d80301007387 */ /* 0x0001e20000100800 */
[----:B-1----:R-:W-:Y:S01]  /*116e10*/  VIADD R2, R2, UR4 ;  /* 0x0000000402027c36 */ /* 0x002fe20008000000 */
[----:B------:R-:W-:Y:S01]  /*116e20*/  ULDC UR4, c[0x0][0x248] ;  /* 0x0000920000047ab9 */ /* 0x000fe20000000800 */
[----:B0-----:R-:W-:Y:S02]  /*116e30*/  PRMT R3, R26, 0x5410, R15 ;  /* 0x000054101a037816 */ /* 0x001fe4000000000f */
[----:B------:R-:W4:Y:S04]  /*116e40*/  LDL.LU R15, [R1+0x214] ;  /* 0x00021400010f7983 */ /* 0x000f280000300800 */
[----:B------:R0:W-:Y:S04]  /*116e50*/  STL [R1+0x6d0], R3 ;  /* 0x0006d00301007387 */ /* 0x0001e80000100800 */
[----:B------:R-:W4:Y:S04]  /*116e60*/  LDL.LU R14, [R1+0x20c] ;  /* 0x00020c00010e7983 */ /* 0x000f280000300800 */
[----:B------:R-:W4:Y:S04]  /*116e70*/  LDL.LU R13, [R1+0x17c] ;  /* 0x00017c00010d7983 */ /* 0x000f280000300800 */
[----:B------:R-:W4:Y:S04]  /*116e80*/  LDL.LU R12, [R1+0x210] ;  /* 0x00021000010c7983 */ /* 0x000f280000300800 */
[----:B------:R-:W-:Y:S04]  /*116e90*/  STL [R1+0x3cc], R2 ;  /* 0x0003cc0201007387 */ /* 0x000fe80000100800 */
        /* <DEDUP_REMOVED lines=13> */
[----:B------:R-:W4:Y:S01]  /*116f70*/  LDL.LU R26, [R1+0x1d4] ;  /* 0x0001d400011a7983 */ /* 0x000f220000300800 */
[----:B--2---:R-:W-:-:S03]  /*116f80*/  PRMT R25, R25, 0x5410, R32 ;  /* 0x0000541019197816 */ /* 0x004fc60000000020 */
[----:B------:R-:W2:Y:S04]  /*116f90*/  LDL.LU R32, [R1+0x1cc] ;  /* 0x0001cc0001207983 */ /* 0x000ea80000300800 */
[----:B------:R0:W-:Y:S01]  /*116fa0*/  STL [R1+0x6cc], R25 ;  /* 0x0006cc1901007387 */ /* 0x0001e20000100800 */
[----:B---3--:R-:W-:-:S03]  /*116fb0*/  PRMT R24, R24, 0x5410, R60 ;  /* 0x0000541018187816 */ /* 0x008fc6000000003c */
[----:B0-----:R-:W3:Y:S04]  /*116fc0*/  LDL.LU R25, [R1+0x1b8] ;  /* 0x0001b80001197983 */ /* 0x001ee80000300800 */
[----:B------:R-:W3:Y:S01]  /*116fd0*/  LDL.LU R60, [R1+0x1c4] ;  /* 0x0001c400013c7983 */ /* 0x000ee20000300800 */
[----:B----4-:R-:W-:-:S03]  /*116fe0*/  PRMT R16, R17, 0x5410, R16 ;  /* 0x0000541011107816 */ /* 0x010fc60000000010 */
[----:B------:R0:W-:Y:S04]  /*116ff0*/  STL [R1+0x6c0], R24 ;  /* 0x0006c01801007387 */ /* 0x0001e80000100800 */
[----:B0-----:R-:W4:Y:S04]  /*117000*/  LDL.LU R24, [R1+0x1ac] ;  /* 0x0001ac0001187983 */ /* 0x001f280000300800 */
[----:B------:R-:W2:Y:S04]  /*117010*/  LDL.LU R17, [R1+0x5800] ;  /* 0x0058000001117983 */ /* 0x000ea80000300800 */
[----:B------:R0:W-:Y:S04]  /*117020*/  STL [R1+0x6c4], R16 ;  /* 0x0006c41001007387 */ /* 0x0001e80000100800 */
[----:B0-----:R-:W2:Y:S01]  /*117030*/  LDL.LU R16, [R1+0x228] ;  /* 0x0002280001107983 */ /* 0x001ea20000300800 */
[----:B------:R-:W-:Y:S01]  /*117040*/  VIADD R2, R2, UR4 ;  /* 0x0000000402027c36 */ /* 0x000fe20008000000 */
[----:B------:R-:W-:Y:S01]  /*117050*/  ULDC UR4, c[0x0][0x248] ;  /* 0x0000920000047ab9 */ /* 0x000fe20000000800 */
[----:B------:R-:W-:-:S03]  /*117060*/  PRMT R15, R15, 0x5410, R18 ;  /* 0x000054100f0f7816 */ /* 0x000fc60000000012 */
[----:B------:R0:W-:Y:S01]  /*117070*/  STL [R1+0x3dc], R2 ;  /* 0x0003dc0201007387 */ /* 0x0001e20000100800 */
[----:B------:R-:W-:Y:S01]  /*117080*/  PRMT R14, R14, 0x5410, R19 ;  /* 0x000054100e0e7816 */ /* 0x000fe20000000013 */
[----:B0-----:R-:W-:Y:S01]  /*117090*/  VIADD R2, R2, UR4 ;  /* 0x0000000402027c36 */ /* 0x001fe20008000000 */
[----:B------:R-:W-:Y:S01]  /*1170a0*/  ULDC UR4, c[0x0][0x248] ;  /* 0x0000920000047ab9 */ /* 0x000fe20000000800 */
[----:B------:R-:W-:Y:S02]  /*1170b0*/  PRMT R12, R12, 0x5410, R13 ;  /* 0x000054100c0c7816 */ /* 0x000fe4000000000d */
[----:B------:R-:W-:Y:S02]  /*1170c0*/  PRMT R10, R10, 0x5410, R11 ;  /* 0x000054100a0a7816 */ /* 0x000fe4000000000b */
[----:B------:R-:W-:Y:S02]  /*1170d0*/  PRMT R8, R8, 0x5410, R9 ;  /* 0x0000541008087816 */ /* 0x000fe40000000009 */
[----:B------:R-:W-:-:S02]  /*1170e0*/  PRMT R6, R6, 0x5410, R7 ;  /* 0x0000541006067816 */ /* 0x000fc40000000007 */
[----:B------:R-:W-:Y:S02]  /*1170f0*/  PRMT R4, R4, 0x5410, R5 ;  /* 0x0000541004047816 */ /* 0x000fe40000000005 */
[----:B------:R-:W-:Y:S02]  /*117100*/  PRMT R3, R61, 0x5410, R3 ;  /* 0x000054103d037816 */ /* 0x000fe40000000003 */
[----:B------:R-:W-:-:S04]  /*117110*/  LOP3.LUT R22, R22, 0xffff, RZ, 0xc0, !PT ;  /* 0x0000ffff16167812 */ /* 0x000fc800078ec0ff */
[----:B------:R-:W-:Y:S02]  /*117120*/  PRMT R22, R22, 0x3340, R0 ;  /* 0x0000334016167816 */ /* 0x000fe40000000000 */
[----:B--2---:R-:W-:-:S05]  /*117130*/  PRMT R16, R16, 0x5410, R17 ;  /* 0x0000541010107816 */ /* 0x004fca0000000011 */
[----:B------:R-:W-:Y:S04]  /*117140*/  STL [R1+0x6bc], R16 ;  /* 0x0006bc1001007387 */ /* 0x000fe80000100800 */
[----:B------:R-:W-:Y:S04]  /*117150*/  STL [R1+0x6b4], R15 ;  /* 0x0006b40f01007387 */ /* 0x000fe80000100800 */
[----:B------:R0:W-:Y:S04]  /*117160*/  STL [R1+0x3c8], R2 ;  /* 0x0003c80201007387 */ /* 0x0001e80000100800 */
[----:B------:R-:W-:Y:S01]  /*117170*/  STL [R1+0x6b0], R14 ;  /* 0x0006b00e01007387 */ /* 0x000fe20000100800 */
[----:B0-----:R-:W-:Y:S01]  /*117180*/  VIADD R2, R2, UR4 ;  /* 0x0000000402027c36 */ /* 0x001fe20008000000 */
[----:B------:R-:W-:-:S02]  /*117190*/  ULDC UR4, c[0x0][0x248] ;  /* 0x0000920000047ab9 */ /* 0x000fc40000000800 */
        /* <DEDUP_REMOVED lines=23> */
[----:B------:R0:W-:Y:S01]  /*117310*/  STL [R1+0x674], R4 ;  /* 0x0006740401007387 */ /* 0x0001e20000100800 */
[----:B---3--:R-:W-:-:S03]  /*117320*/  PRMT R3, R25, 0x5410, R21 ;  /* 0x0000541019037816 */ /* 0x008fc60000000015 */
[----:B------:R1:W-:Y:S04]  /*117330*/  STL [R1+0x400], R2 ;  /* 0x0004000201007387 */ /* 0x0003e80000100800 */
[----:B------:R4:W-:Y:S01]  /*117340*/  STL [R1+0x670], R3 ;  /* 0x0006700301007387 */ /* 0x0009e20000100800 */
[----:B0-----:R-:W-:Y:S01]  /*117350*/  PRMT R4, R60, 0x5410, R22 ;  /* 0x000054103c047816 */ /* 0x001fe20000000016 */
[----:B-1----:R-:W-:-:S04]  /*117360*/  VIADD R2, R2, UR4 ;  /* 0x0000000402027c36 */ /* 0x002fc80008000000 */
[----:B------:R-:W-:Y:S01]  /*117370*/  STL [R1+0x66c], R4 ;  /* 0x00066c0401007387 */ /* 0x000fe20000100800 */
[----:B------:R-:W-:Y:S01]  /*117380*/  ULDC UR4, c[0x0][0x248] ;  /* 0x0000920000047ab9 */ /* 0x000fe20000000800 */
[----:B----4-:R-:W-:Y:S02]  /*117390*/  PRMT R3, R24, 0x5410, R23 ;  /* 0x0000541018037816 */ /* 0x010fe40000000017 */
[----:B------:R0:W-:Y:S04]  /*1173a0*/  STL [R1+0x3ec], R2 ;  /* 0x0003ec0201007387 */ /* 0x0001e80000100800 */
[----:B------:R-:W2:Y:S04]  /*1173b0*/  LDL.LU R23, [R1+0x128] ;  /* 0x0001280001177983 */ /* 0x000ea80000300800 */
[----:B------:R1:W-:Y:S04]  /*1173c0*/  STL [R1+0x1ac], R3 ;  /* 0x0001ac0301007387 */ /* 0x0003e80000100800 */
[----:B------:R-:W2:Y:S04]  /*1173d0*/  LDL.LU R22, [R1+0x1a8] ;  /* 0x0001a80001167983 */ /* 0x000ea80000300800 */
[----:B------:R-:W3:Y:S04]  /*1173e0*/  LDL.LU R60, [R1+0x124] ;  /* 0x00012400013c7983 */ /* 0x000ee80000300800 */
[----:B------:R-:W3:Y:S01]  /*1173f0*/  LDL.LU R24, [R1+0x1a0] ;  /* 0x0001a00001187983 */ /* 0x000ee20000300800 */
[----:B0-----:R-:W-:Y:S01]  /*117400*/  VIADD R2, R2, UR4 ;  /* 0x0000000402027c36 */ /* 0x001fe20008000000 */
[----:B------:R-:W-:-:S02]  /*117410*/  ULDC UR4, c[0x0][0x248] ;  /* 0x0000920000047ab9 */ /* 0x000fc40000000800 */
        /* <DEDUP_REMOVED lines=27> */
[----:B--2---:R-:W-:-:S05]  /*1175d0*/  PRMT R23, R22, 0x5410, R23 ;  /* 0x0000541016177816 */ /* 0x004fca0000000017 */
[----:B------:R-:W-:Y:S01]  /*1175e0*/  STL [R1+0x1a8], R23 ;  /* 0x0001a81701007387 */ /* 0x000fe20000100800 */
[----:B---3--:R-:W-:-:S03]  /*1175f0*/  PRMT R22, R24, 0x5410, R60 ;  /* 0x0000541018167816 */ /* 0x008fc6000000003c */
[----:B------:R-:W2:Y:S04]  /*117600*/  LDL.LU R60, [R1+0x98] ;  /* 0x00009800013c7983 */ /* 0x000ea80000300800 */
[----:B------:R-:W2:Y:S01]  /*117610*/  LDL.LU R24, [R1+0x138] ;  /* 0x0001380001187983 */ /* 0x000ea20000300800 */
[----:B0-----:R-:W-:Y:S01]  /*117620*/  VIADD R2, R2, UR4 ;  /* 0x0000000402027c36 */ /* 0x001fe20008000000 */
[----:B----4-:R-:W-:Y:S01]  /*117630*/  PRMT R20, R20, 0x5410, R21 ;  /* 0x0000541014147816 */ /* 0x010fe20000000015 */
[----:B------:R-:W-:Y:S01]  /*117640*/  ULDC UR4, c[0x0][0x248] ;  /* 0x0000920000047ab9 */ /* 0x000fe20000000800 */
[----:B------:R-:W-:Y:S04]  /*117650*/  STL [R1+0x1a0], R22 ;  /* 0x0001a01601007387 */ /* 0x000fe80000100800 */
[----:B------:R-:W-:Y:S04]  /*117660*/  STL [R1+0x19c], R20 ;  /* 0x00019c1401007387 */ /* 0x000fe80000100800 */
[----:B------:R0:W-:Y:S01]  /*117670*/  STL [R1+0x3e8], R2 ;  /* 0x0003e80201007387 */ /* 0x0001e20000100800 */
[----:B------:R-:W-:-:S02]  /*117680*/  PRMT R18, R18, 0x5410, R19 ;  /* 0x0000541012127816 */ /* 0x000fc40000000013 */
[----:B------:R-:W-:Y:S01]  /*117690*/  PRMT R16, R16, 0x5410, R17 ;  /* 0x0000541010107816 */ /* 0x000fe20000000011 */
[----:B0-----:R-:W-:Y:S02]  /*1176a0*/  VIADD R2, R2, UR4 ;  /* 0x0000000402027c36 */ /* 0x001fe40008000000 */
[----:B------:R-:W-:Y:S01]  /*1176b0*/  STL [R1+0x194], R18 ;  /* 0x0001941201007387 */ /* 0x000fe20000100800 */
[----:B------:R-:W-:-:S03]  /*1176c0*/  ULDC UR4, c[0x0][0x248] ;  /* 0x0000920000047ab9 */ /* 0x000fc60000000800 */
[----:B------:R-:W-:Y:S01]  /*1176d0*/  STL [R1+0x190], R16 ;  /* 0x0001901001007387 */ /* 0x000fe20000100800 */
[----:B------:R-:W-:-:S03]  /*1176e0*/  PRMT R14, R14, 0x5410, R15 ;  /* 0x000054100e0e7816 */ /* 0x000fc6000000000f */
[----:B------:R0:W-:Y:S01]  /*1176f0*/  STL [R1+0x3fc], R2 ;  /* 0x0003fc0201007387 */ /* 0x0001e20000100800 */
[----:B------:R-:W-:-:S03]  /*117700*/  PRMT R12, R12, 0x5410, R13 ;  /* 0x000054100c0c7816 */ /* 0x000fc6000000000d */
[----:B------:R-:W-:Y:S01]  /*117710*/  STL [R1+0x17c], R14 ;  /* 0x00017c0e01007387 */ /* 0x000fe20000100800 */
[----:B0-----:R-:W-:Y:S01]  /*117720*/  VIADD R2, R2, UR4 ;  /* 0x0000000402027c36 */ /* 0x001fe20008000000 */
[----:B------:R-:W-:Y:S02]  /*117730*/  ULDC UR4, c[0x0][0x248] ;  /* 0x0000920000047ab9 */ /* 0x000fe40000000800 */
        /* <DEDUP_REMOVED lines=12> */
[----:B0-----:R-:W-:-:S03]  /*117800*/  VIADD R2, R2, UR4 ;  /* 0x0000000402027c36 */ /* 0x001fc60008000000 */
[----:B------:R0:W-:Y:S01]  /*117810*/  STL [R1+0x158], R4 ;  /* 0x0001580401007387 */ /* 0x0001e20000100800 */
[----:B------:R-:W-:Y:S01]  /*117820*/  ULDC UR4, c[0x0][0x248] ;  /* 0x0000920000047ab9 */ /* 0x000fe20000000800 */
[----:B------:R-:W-:Y:S02]  /*117830*/  PRMT R3, R61, 0x5410, R3 ;  /* 0x000054103d037816 */ /* 0x000fe40000000003 */
        /* <DEDUP_REMOVED lines=9> */
[----:B0-----:R-:W-:-:S03]  /*1178d0*/  PRMT R4, R25, 0x5410, R32 ;  /* 0x0000541019047816 */ /* 0x001fc60000000020 */
[----:B------:R-:W4:Y:S01]  /*1178e0*/  LDL.LU R27, [R1+0xb4] ;  /* 0x0000b400011b7983 */ /* 0x000f220000300800 */
[----:B-1----:R-:W-:Y:S01]  /*1178f0*/  VIADD R2, R2, UR4 ;  /* 0x0000000402027c36 */ /* 0x002fe20008000000 */
[----:B------:R-:W-:Y:S02]  /*117900*/  ULDC UR4, c[0x0][0x248] ;  /* 0x0000920000047ab9 */ /* 0x000fe40000000800 */
[----:B---3--:R-:W4:Y:S04]  /*117910*/  LDL.LU R3, [R1+0x120] ;  /* 0x0001200001037983 */ /* 0x008f280000300800 */
[----:B------:R2:W-:Y:S04]  /*117920*/  STL [R1+0x110], R4 ;  /* 0x0001100401007387 */ /* 0x0005e80000100800 */
[----:B------:R0:W-:Y:S04]  /*117930*/  STL [R1+0x460], R2 ;  /* 0x0004600201007387 */ /* 0x0001e80000100800 */
[----:B------:R-:W3:Y:S04]  /*117940*/  LDL.LU R35, [R1+0xb0] ;  /* 0x0000b00001237983 */ /* 0x000ee80000300800 */
[----:B------:R-:W3:Y:S01]  /*117950*/  LDL.LU R57, [R1+0x134] ;  /* 0x0001340001397983 */ /* 0x000ee20000300800 */
[----:B--2---:R-:W-:-:S05]  /*117960*/  PRMT R4, R24, 0x5410, R60 ;  /* 0x0000541018047816 */ /* 0x004fca000000003c */
        /* <DEDUP_REMOVED lines=22> */
[----:B0-----:R-:W-:Y:S01]  /*117ad0*/  VIADD R2, R2, UR4 ;  /* 0x0000000402027c36 */ /* 0x001fe20008000000 */
[----:B------:R-:W-:-:S02]  /*117ae0*/  ULDC UR4, c[0x0][0x248] ;  /* 0x0000920000047ab9 */ /* 0x000fc40000000800 */
[----:B------:R-:W2:Y:S04]  /*117af0*/  LDL.LU R7, [R1+0xb8] ;  /* 0x0000b80001077983 */ /* 0x000ea80000300800 */
[----:B------:R-:W2:Y:S04]  /*117b00*/  LDL.LU R6, [R1+0x50] ;  /* 0x0000500001067983 */ /* 0x000ea80000300800 */
[----:B------:R-:W2:Y:S04]  /*117b10*/  LDL.LU R5, [R1+0xac] ;  /* 0x0000ac0001057983 */ /* 0x000ea80000300800 */
[----:B-1----:R-:W2:Y:S01]  /*117b20*/  LDL.LU R4, [R1+0x54] ;  /* 0x0000540001047983 */ /* 0x002ea20000300800 */
[----:B----4-:R-:W-:-:S03]  /*117b30*/  PRMT R3, R3, 0x5410, R27 ;  /* 0x0000541003037816 */ /* 0x010fc6000000001b */
[----:B------:R-:W4:Y:S04]  /*117b40*/  LDL.LU R61, [R1+0xa4] ;  /* 0x0000a400013d7983 */ /* 0x000f280000300800 */
[----:B------:R-:W4:Y:S04]  /*117b50*/  LDL.LU R27, [R1+0x57fc] ;  /* 0x0057fc00011b7983 */ /* 0x000f280000300800 */
[----:B------:R0:W-:Y:S01]  /*117b60*/  STL [R1+0x104], R3 ;  /* 0x0001040301007387 */ /* 0x0001e20000100800 */
[----:B---3--:R-:W-:-:S03]  /*117b70*/  PRMT R57, R57, 0x5410, R35 ;  /* 0x0000541039397816 */ /* 0x008fc60000000023 */
[----:B0-----:R-:W3:Y:S04]  /*117b80*/  LDL.LU R3, [R1+0x94] ;  /* 0x0000940001037983 */ /* 0x001ee80000300800 */
[----:B------:R0:W-:Y:S04]  /*117b90*/  STL [R1+0x48c], R2 ;  /* 0x00048c0201007387 */ /* 0x0001e80000100800 */
[----:B------:R-:W3:Y:S04]  /*117ba0*/  LDL.LU R35, [R1+0x57f8] ;  /* 0x0057f80001237983 */ /* 0x000ee80000300800 */
[----:B------:R1:W-:Y:S01]  /*117bb0*/  STL [R1+0xfc], R57 ;  /* 0x0000fc3901007387 */ /* 0x0003e20000100800 */
[----:B0-----:R-:W-:Y:S01]  /*117bc0*/  VIADD R2, R2, UR4 ;  /* 0x0000000402027c36 */ /* 0x001fe20008000000 */
[----:B------:R-:W-:-:S02]  /*117bd0*/  ULDC UR4, c[0x0][0x248] ;  /* 0x0000920000047ab9 */ /* 0x000fc40000000800 */
[----:B-1----:R-:W3:Y:S01]  /*117be0*/  LDL.LU R57, [R1+0x57f4] ;  /* 0x0057f40001397983 */ /* 0x002ee20000300800 */
[----:B--2---:R-:W-:-:S03]  /*117bf0*/  PRMT R32, R32, 0x5410, R26 ;  /* 0x0000541020207816 */ /* 0x004fc6000000001a */
[----:B------:R-:W2:Y:S04]  /*117c00*/  LDL.LU R26, [R1+0x57f0] ;  /* 0x0057f000011a7983 */ /* 0x000ea80000300800 */
[----:B------:R0:W-:Y:S01]  /*117c10*/  STL [R1+0xf0], R32 ;  /* 0x0000f02001007387 */ /* 0x0001e20000100800 */
[----:B------:R-:W-:-:S03]  /*117c20*/  PRMT R60, R60, 0x5410, R25 ;  /* 0x000054103c3c7816 */ /* 0x000fc60000000019 */
[----:B0-----:R-:W2:Y:S01]  /*117c30*/  LDL.LU R32, [R1+0x57ec] ;  /* 0x0057ec0001207983 */ /* 0x001ea20000300800 */
[----:B------:R-:W-:-:S03]  /*117c40*/  PRMT R23, R23, 0x5410, R24 ;  /* 0x0000541017177816 */ /* 0x000fc60000000018 */
[----:B------:R-:W2:Y:S04]  /*117c50*/  LDL.LU R25, [R1+0x57e8] ;  /* 0x0057e80001197983 */ /* 0x000ea80000300800 */
[----:B------:R0:W-:Y:S04]  /*117c60*/  STL [R1+0xcc], R60 ;  /* 0x0000cc3c01007387 */ /* 0x0001e80000100800 */
[----:B0-----:R-:W2:Y:S04]  /*117c70*/  LDL.LU R60, [R1+0x57e4] ;  /* 0x0057e400013c7983 */ /* 0x001ea80000300800 */
[----:B------:R0:W-:Y:S04]  /*117c80*/  STL [R1+0x4b0], R2 ;  /* 0x0004b00201007387 */ /* 0x0001e80000100800 */
[----:B------:R-:W2:Y:S01]  /*117c90*/  LDL.LU R24, [R1+0x57e0] ;  /* 0x0057e00001187983 */ /* 0x000ea20000300800 */
[----:B------:R-:W-:Y:S01]  /*117ca0*/  PRMT R21, R21, 0x5410, R22 ;  /* 0x0000541015157816 */ /* 0x000fe20000000016 */
[----:B0-----:R-:W-:Y:S01]  /*117cb0*/  VIADD R2, R2, UR4 ;  /* 0x0000000402027c36 */ /* 0x001fe20008000000 */
[----:B------:R-:W-:Y:S01]  /*117cc0*/  ULDC UR4, c[0x0][0x248] ;  /* 0x0000920000047ab9 */ /* 0x000fe20000000800 */
[----:B------:R-:W-:Y:S01]  /*117cd0*/  STL [R1+0xc8], R23 ;  /* 0x0000c81701007387 */ /* 0x000fe20000100800 */
[----:B------:R-:W-:-:S03]  /*117ce0*/  PRMT R19, R19, 0x5410, R20 ;  /* 0x0000541013137816 */ /* 0x000fc60000000014 */
[----:B------:R0:W-:Y:S01]  /*117cf0*/  STL [R1+0x4d0], R2 ;  /* 0x0004d00201007387 */ /* 0x0001e20000100800 */
[----:B------:R-:W-:-:S03]  /*117d00*/  PRMT R17, R17, 0x5410, R18 ;  /* 0x0000541011117816 */ /* 0x000fc60000000012 */
[----:B------:R-:W-:Y:S01]  /*117d10*/  STL [R1+0xc0], R21 ;  /* 0x0000c01501007387 */ /* 0x000fe20000100800 */
[----:B------:R-:W-:Y:S01]  /*117d20*/  PRMT R15, R15, 0x5410, R16 ;  /* 0x000054100f0f7816 */ /* 0x000fe20000000010 */
[----:B0-----:R-:W-:Y:S01]  /*117d30*/  VIADD R2, R2, UR4 ;  /* 0x0000000402027c36 */ /* 0x001fe20008000000 */
[----:B------:R-:W-:Y:S01]  /*117d40*/  ULDC UR4, c[0x0][0x248] ;  /* 0x0000920000047ab9 */ /* 0x000fe20000000800 */
[----:B------:R-:W-:Y:S04]  /*117d50*/  STL [R1+0xb4], R19 ;  /* 0x0000b41301007387 */ /* 0x000fe80000100800 */
        /* <DEDUP_REMOVED lines=17> */
[----:B----4-:R-:W-:Y:S01]  /*117e70*/  PRMT R61, R61, 0x5410, R4 ;  /* 0x000054103d3d7816 */ /* 0x010fe20000000004 */
[----:B0-----:R-:W-:Y:S01]  /*117e80*/  VIADD R2, R2, UR4 ;  /* 0x0000000402027c36 */ /* 0x001fe20008000000 */
[----:B------:R-:W-:Y:S01]  /*117e90*/  ULDC UR4, c[0x0][0x248] ;  /* 0x0000920000047ab9 */ /* 0x000fe20000000800 */
[----:B------:R-:W-:Y:S04]  /*117ea0*/  STL [R1+0x4], R7 ;  /* 0x0000040701007387 */ /* 0x000fe80000100800 */
[----:B------:R0:W-:Y:S04]  /*117eb0*/  STL [R1+0x530], R2 ;  /* 0x0005300201007387 */ /* 0x0001e80000100800 */
[----:B------:R-:W-:Y:S01]  /*117ec0*/  STL [R1], R5 ;  /* 0x0000000501007387 */ /* 0x000fe20000100800 */
[----:B0-----:R-:W-:-:S03]  /*117ed0*/  VIADD R2, R2, UR4 ;  /* 0x0000000402027c36 */ /* 0x001fc60008000000 */
[----:B------:R-:W-:Y:S01]  /*117ee0*/  STL [R1+0x5754], R61 ;  /* 0x0057543d01007387 */ /* 0x000fe20000100800 */
[----:B------:R-:W-:-:S03]  /*117ef0*/  ULDC UR4, c[0x0][0x248] ;  /* 0x0000920000047ab9 */ /* 0x000fc60000000800 */
[----:B------:R0:W-:Y:S01]  /*117f00*/  STL [R1+0x53c], R2 ;  /* 0x00053c0201007387 */ /* 0x0001e20000100800 */
[----:B---3--:R-:W-:Y:S01]  /*117f10*/  PRMT R27, R35, 0x5410, R27 ;  /* 0x00005410231b7816 */ /* 0x008fe2000000001b */
[----:B0-----:R-:W-:Y:S01]  /*117f20*/  VIADD R2, R2, UR4 ;  /* 0x0000000402027c36 */ /* 0x001fe20008000000 */
[----:B------:R-:W-:Y:S01]  /*117f30*/  ULDC UR4, c[0x0][0x248] ;  /* 0x0000920000047ab9 */ /* 0x000fe20000000800 */
[----:B------:R-:W-:Y:S02]  /*117f40*/  PRMT R28, R44, 0x5410, R28 ;  /* 0x000054102c1c7816 */ /* 0x000fe4000000001c */
[----:B------:R-:W-:-:S04]  /*117f50*/  PRMT R29, R29, 0x3340, R0 ;  /* 0x000033401d1d7816 */ /* 0x000fc80000000000 */
[----:B------:R-:W-:Y:S02]  /*117f60*/  PRMT R29, R52, 0x5410, R29 ;  /* 0x00005410341d7816 */ /* 0x000fe4000000001d */
[----:B--2---:R-:W-:Y:S02]  /*117f70*/  PRMT R26, R32, 0x5410, R26 ;  /* 0x00005410201a7816 */ /* 0x004fe4000000001a */
[----:B------:R-:W-:Y:S02]  /*117f80*/  PRMT R25, R60, 0x5410, R25 ;  /* 0x000054103c197816 */ /* 0x000fe40000000019 */
[----:B------:R-:W-:-:S05]  /*117f90*/  PRMT R24, R3, 0x5410, R24 ;  /* 0x0000541003187816 */ /* 0x000fca0000000018 */
[----:B------:R-:W-:Y:S04]  /*117fa0*/  STL [R1+0x5758], R24 ;  /* 0x0057581801007387 */ /* 0x000fe80000100800 */
[----:B------:R-:W2:Y:S04]  /*117fb0*/  LDL.LU R60, [R1+0x57dc] ;  /* 0x0057dc00013c7983 */ /* 0x000ea80000300800 */
[----:B------:R-:W-:Y:S04]  /*117fc0*/  STL [R1+0x575c], R25 ;  /* 0x00575c1901007387 */ /* 0x000fe80000100800 */
[----:B------:R0:W-:Y:S04]  /*117fd0*/  STL [R1+0x538], R2 ;  /* 0x0005380201007387 */ /* 0x0001e80000100800 */
[----:B------:R-:W3:Y:S04]  /*117fe0*/  LDL.LU R32, [R1+0x57d8] ;  /* 0x0057d80001207983 */ /* 0x000ee80000300800 */
[----:B------:R-:W-:Y:S04]  /*117ff0*/  STL [R1+0x5760], R26 ;  /* 0x0057601a01007387 */ /* 0x000fe80000100800 */
[----:B------:R-:W4:Y:S01]  /*118000*/  LDL.LU R35, [R1+0x57d4] ;  /* 0x0057d40001237983 */ /* 0x000f220000300800 */
[----:B0-----:R-:W-:Y:S01]  /*118010*/  VIADD R2, R2, UR4 ;  /* 0x0000000402027c36 */ /* 0x001fe20008000000 */
[----:B------:R-:W-:Y:S01]  /*118020*/  LOP3.LUT R30, R30, 0xffff, RZ, 0xc0, !PT ;  /* 0x0000ffff1e1e7812 */ /* 0x000fe200078ec0ff */
[----:B------:R-:W-:Y:S01]  /*118030*/  ULDC UR4, c[0x0][0x248] ;  /* 0x0000920000047ab9 */ /* 0x000fe20000000800 */
[----:B------:R-:W4:Y:S04]  /*118040*/  LDL.LU R44, [R1+0x57d0] ;  /* 0x0057d000012c7983 */ /* 0x000f280000300800 */
[----:B------:R0:W-:Y:S04]  /*118050*/  STL [R1+0x52c], R2 ;  /* 0x00052c0201007387 */ /* 0x0001e80000100800 */
[----:B------:R-:W4:Y:S01]  /*118060*/  LDL.LU R52, [R1+0x57cc] ;  /* 0x0057cc0001347983 */ /* 0x000f220000300800 */
[----:B------:R-:W-:-:S02]  /*118070*/  LOP3.LUT R31, R31, 0xffff, RZ, 0xc0, !PT ;  /* 0x0000ffff1f1f7812 */ /* 0x000fc400078ec0ff */
[--C-:B------:R-:W-:Y:S02]  /*118080*/  PRMT R30, R30, 0x3340, R0.reuse ;  /* 0x000033401e1e7816 */ /* 0x100fe40000000000 */
[----:B------:R-:W-:Y:S01]  /*118090*/  LOP3.LUT R33, R33, 0xffff, RZ, 0xc0, !PT ;  /* 0x0000ffff21217812 */ /* 0x000fe200078ec0ff */
[----:B0-----:R-:W-:Y:S01]  /*1180a0*/  VIADD R2, R2, UR4 ;  /* 0x0000000402027c36 */ /* 0x001fe20008000000 */
[----:B------:R-:W-:Y:S01]  /*1180b0*/  PRMT R31, R31, 0x3340, R0 ;  /* 0x000033401f1f7816 */ /* 0x000fe20000000000 */
[----:B------:R-:W-:Y:S01]  /*1180c0*/  ULDC UR4, c[0x0][0x248] ;  /* 0x0000920000047ab9 */ /* 0x000fe20000000800 */
[----:B------:R-:W-:Y:S02]  /*1180d0*/  PRMT R30, R59, 0x5410, R30 ;  /* 0x000054103b1e7816 */ /* 0x000fe4000000001e */
[----:B------:R-:W4:Y:S01]  /*1180e0*/  LDL.LU R59, [R1+0x57c8] ;  /* 0x0057c800013b7983 */ /* 0x000f220000300800 */
[----:B------:R-:W-:Y:S02]  /*1180f0*/  PRMT R33, R33, 0x3340, R0 ;  /* 0x0000334021217816 */ /* 0x000fe40000000000 */
[----:B------:R-:W-:Y:S01]  /*118100*/  PRMT R31, R57, 0x5410, R31 ;  /* 0x00005410391f7816 */ /* 0x000fe2000000001f */
[----:B------:R0:W-:Y:S01]  /*118110*/  STL [R1+0x51c], R2 ;  /* 0x00051c0201007387 */ /* 0x0001e20000100800 */
[----:B------:R-:W-:-:S03]  /*118120*/  LOP3.LUT R34, R34, 0xffff, RZ, 0xc0, !PT ;  /* 0x0000ffff22227812 */ /* 0x000fc600078ec0ff */
[----:B------:R-:W4:Y:S01]  /*118130*/  LDL.LU R57, [R1+0x57c4] ;  /* 0x0057c40001397983 */ /* 0x000f220000300800 */
[----:B------:R-:W-:Y:S02]  /*118140*/  LOP3.LUT R36, R36, 0xffff, RZ, 0xc0, !PT ;  /* 0x0000ffff24247812 */ /* 0x000fe400078ec0ff */
[--C-:B------:R-:W-:Y:S01]  /*118150*/  PRMT R34, R34, 0x3340, R0.reuse ;  /* 0x0000334022227816 */ /* 0x100fe20000000000 */
[----:B0-----:R-:W-:Y:S01]  /*118160*/  VIADD R2, R2, UR4 ;  /* 0x0000000402027c36 */ /* 0x001fe20008000000 */
[--C-:B------:R-:W-:Y:S01]  /*118170*/  PRMT R36, R36, 0x3340, R0.reuse ;  /* 0x0000334024247816 */ /* 0x100fe20000000000 */
[----:B------:R-:W-:Y:S01]  /*118180*/  ULDC UR4, c[0x0][0x248] ;  /* 0x0000920000047ab9 */ /* 0x000fe20000000800 */
[----:B------:R-:W-:Y:S02]  /*118190*/  LOP3.LUT R37, R37, 0xffff, RZ, 0xc0, !PT ;  /* 0x0000ffff25257812 */ /* 0x000fe400078ec0ff */
[----:B------:R-:W-:Y:S02]  /*1181a0*/  LOP3.LUT R38, R38, 0xffff, RZ, 0xc0, !PT ;  /* 0x0000ffff26267812 */ /* 0x000fe400078ec0ff */
[----:B------:R-:W-:-:S02]  /*1181b0*/  PRMT R37, R37, 0x3340, R0 ;  /* 0x0000334025257816 */ /* 0x000fc40000000000 */
[----:B------:R-:W-:Y:S02]  /*1181c0*/  PRMT R38, R38, 0x3340, R0 ;  /* 0x0000334026267816 */ /* 0x000fe40000000000 */
[----:B--2---:R-:W-:Y:S02]  /*1181d0*/  PRMT R33, R60, 0x5410, R33 ;  /* 0x000054103c217816 */ /* 0x004fe40000000021 */
[----:B------:R-:W2:Y:S04]  /*1181e0*/  LDL.LU R60, [R1+0x57c0] ;  /* 0x0057c000013c7983 */ /* 0x000ea80000300800 */
[----:B------:R0:W-:Y:S01]  /*1181f0*/  STL [R1+0x508], R2 ;  /* 0x0005080201007387 */ /* 0x0001e20000100800 */
[----:B---3--:R-:W-:-:S03]  /*118200*/  PRMT R34, R32, 0x5410, R34 ;  /* 0x0000541020227816 */ /* 0x008fc60000000022 */
[----:B------:R-:W3:Y:S01]  /*118210*/  LDL.LU R32, [R1+0x57bc] ;  /* 0x0057bc0001207983 */ /* 0x000ee20000300800 */
[----:B0-----:R-:W-:Y:S01]  /*118220*/  VIADD R2, R2, UR4 ;  /* 0x0000000402027c36 */ /* 0x001fe20008000000 */
[----:B------:R-:W-:Y:S01]  /*118230*/  LOP3.LUT R39, R39, 0xffff, RZ, 0xc0, !PT ;  /* 0x0000ffff27277812 */ /* 0x000fe200078ec0ff */
[----:B------:R-:W-:Y:S01]  /*118240*/  ULDC UR4, c[0x0][0x248] ;  /* 0x0000920000047ab9 */ /* 0x000fe20000000800 */
[----:B----4-:R-:W-:Y:S02]  /*118250*/  PRMT R36, R35, 0x5410, R36 ;  /* 0x0000541023247816 */ /* 0x010fe40000000024 */
[----:B------:R-:W4:Y:S01]  /*118260*/  LDL.LU R35, [R1+0x57b8] ;  /* 0x0057b80001237983 */ /* 0x000f220000300800 */
[----:B------:R-:W-:-:S03]  /*118270*/  PRMT R37, R44, 0x5410, R37 ;  /* 0x000054102c257816 */ /* 0x000fc60000000025 */
[----:B------:R0:W-:Y:S04]  /*118280*/  STL [R1+0x4ec], R2 ;  /* 0x0004ec0201007387 */ /* 0x0001e80000100800 */
[----:B------:R-:W4:Y:S01]  /*118290*/  LDL.LU R44, [R1+0x57b4] ;  /* 0x0057b400012c7983 */ /* 0x000f220000300800 */
[----:B------:R-:W-:-:S03]  /*1182a0*/  PRMT R38, R52, 0x5410, R38 ;  /* 0x0000541034267816 */ /* 0x000fc60000000026 */
[----:B------:R-:W4:Y:S01]  /*1182b0*/  LDL.LU R52, [R1+0x57b0] ;  /* 0x0057b00001347983 */ /* 0x000f220000300800 */
[----:B------:R-:W-:Y:S01]  /*1182c0*/  LOP3.LUT R40, R40, 0xffff, RZ, 0xc0, !PT ;  /* 0x0000ffff28287812 */ /* 0x000fe200078ec0ff */
[----:B0-----:R-:W-:Y:S01]  /*1182d0*/  VIADD R2, R2, UR4 ;  /* 0x0000000402027c36 */ /* 0x001fe20008000000 */
[--C-:B------:R-:W-:Y:S01]  /*1182e0*/  PRMT R39, R39, 0x3340, R0.reuse ;  /* 0x0000334027277816 */ /* 0x100fe20000000000 */
[----:B------:R-:W-:Y:S01]  /*1182f0*/  ULDC UR4, c[0x0][0x248] ;  /* 0x0000920000047ab9 */ /* 0x000fe20000000800 */
[----:B------:R-:W-:Y:S02]  /*118300*/  LOP3.LUT R41, R41, 0xffff, RZ, 0xc0, !PT ;  /* 0x0000ffff29297812 */ /* 0x000fe400078ec0ff */
[--C-:B------:R-:W-:Y:S01]  /*118310*/  PRMT R40, R40, 0x3340, R0.reuse ;  /* 0x0000334028287816 */ /* 0x100fe20000000000 */
[----:B------:R0:W-:Y:S01]  /*118320*/  STL [R1+0x4cc], R2 ;  /* 0x0004cc0201007387 */ /* 0x0001e20000100800 */
[----:B------:R-:W-:Y:S02]  /*118330*/  PRMT R39, R59, 0x5410, R39 ;  /* 0x000054103b277816 */ /* 0x000fe40000000027 */
[----:B------:R-:W-:Y:S01]  /*118340*/  PRMT R41, R41, 0x3340, R0 ;  /* 0x0000334029297816 */ /* 0x000fe20000000000 */
[----:B------:R-:W4:Y:S01]  /*118350*/  LDL.LU R59, [R1+0x57ac] ;  /* 0x0057ac00013b7983 */ /* 0x000f220000300800 */
[----:B------:R-:W-:-:S02]  /*118360*/  SHF.R.U32.HI R43, RZ, 0x8, R43 ;  /* 0x00000008ff2b7819 */ /* 0x000fc4000001162b */
[----:B------:R-:W-:Y:S02]  /*118370*/  LOP3.LUT R42, R42, 0xffff, RZ, 0xc0, !PT ;  /* 0x0000ffff2a2a7812 */ /* 0x000fe400078ec0ff */
[----:B------:R-:W-:Y:S01]  /*118380*/  PRMT R40, R57, 0x5410, R40 ;  /* 0x0000541039287816 */ /* 0x000fe20000000028 */
[----:B0-----:R-:W-:Y:S01]  /*118390*/  VIADD R2, R2, UR4 ;  /* 0x0000000402027c36 */ /* 0x001fe20008000000 */
[----:B------:R-:W4:Y:S01]  /*1183a0*/  LDL.LU R57, [R1+0x57a8] ;  /* 0x0057a80001397983 */ /* 0x000f220000300800 */
[----:B------:R-:W-:Y:S01]  /*1183b0*/  LOP3.LUT R43, R43, 0xffff, RZ, 0xc0, !PT ;  /* 0x0000ffff2b2b7812 */ /* 0x000fe200078ec0ff */
[----:B------:R-:W-:Y:S02]  /*1183c0*/  ULDC UR4, c[0x0][0x248] ;  /* 0x0000920000047ab9 */ /* 0x000fe40000000800 */
[----:B------:R0:W-:Y:S01]  /*1183d0*/  STL [R1+0x4ac], R2 ;  /* 0x0004ac0201007387 */ /* 0x0001e20000100800 */
[----:B------:R-:W-:Y:S02]  /*1183e0*/  PRMT R42, R42, 0x3340, R0 ;  /* 0x000033402a2a7816 */ /* 0x000fe40000000000 */
[----:B------:R-:W-:-:S02]  /*1183f0*/  SHF.R.U32.HI R46, RZ, 0x8, R46 ;  /* 0x00000008ff2e7819 */ /* 0x000fc4000001162e */
[--C-:B------:R-:W-:Y:S02]  /*118400*/  PRMT R43, R43, 0x3340, R0.reuse ;  /* 0x000033402b2b7816 */ /* 0x100fe40000000000 */
[----:B------:R-:W-:Y:S02]  /*118410*/  LOP3.LUT R46, R46, 0xffff, RZ, 0xc0, !PT ;  /* 0x0000ffff2e2e7812 */ /* 0x000fe400078ec0ff */
[----:B------:R-:W-:Y:S01]  /*118420*/  SHF.R.U32.HI R47, RZ, 0x8, R47 ;  /* 0x00000008ff2f7819 */ /* 0x000fe2000001162f */
[----:B0-----:R-:W-:Y:S01]  /*118430*/  VIADD R2, R2, UR4 ;  /* 0x0000000402027c36 */ /* 0x001fe20008000000 */
[----:B------:R-:W-:Y:S01]  /*118440*/  PRMT R46, R46, 0x3340, R0 ;  /* 0x000033402e2e7816 */ /* 0x000fe20000000000 */
[----:B------:R-:W-:Y:S01]  /*118450*/  ULDC UR4, c[0x0][0x248] ;  /* 0x0000920000047ab9 */ /* 0x000fe20000000800 */
[----:B------:R-:W-:-:S04]  /*118460*/  LOP3.LUT R47, R47, 0xffff, RZ, 0xc0, !PT ;  /* 0x0000ffff2f2f7812 */ /* 0x000fc800078ec0ff */
[----:B------:R-:W-:Y:S02]  /*118470*/  PRMT R47, R47, 0x3340, R0 ;  /* 0x000033402f2f7816 */ /* 0x000fe40000000000 */
[----:B--2---:R-:W-:Y:S02]  /*118480*/  PRMT R41, R60, 0x5410, R41 ;  /* 0x000054103c297816 */ /* 0x004fe40000000029 */
[----:B------:R-:W2:Y:S01]  /*118490*/  LDL.LU R60, [R1+0x57a4] ;  /* 0x0057a400013c7983 */ /* 0x000ea20000300800 */
[----:B---3--:R-:W-:-:S03]  /*1184a0*/  PRMT R3, R32, 0x5410, R42 ;  /* 0x0000541020037816 */ /* 0x008fc6000000002a */
[----:B------:R-:W3:Y:S04]  /*1184b0*/  LDL.LU R32, [R1+0x57a0] ;  /* 0x0057a00001207983 */ /* 0x000ee80000300800 */
[----:B------:R0:W-:Y:S01]  /*1184c0*/  STL [R1+0x488], R2 ;  /* 0x0004880201007387 */ /* 0x0001e20000100800 */
[----:B----4-:R-:W-:-:S03]  /*1184d0*/  PRMT R4, R35, 0x5410, R43 ;  /* 0x0000541023047816 */ /* 0x010fc6000000002b */
[----:B------:R1:W-:Y:S04]  /*1184e0*/  STL [R1+0x620], R3 ;  /* 0x0006200301007387 */ /* 0x0003e80000100800 */
[----:B------:R-:W4:Y:S01]  /*1184f0*/  LDL.LU R35, [R1+0x579c] ;  /* 0x00579c0001237983 */ /* 0x000f220000300800 */
[----:B0-----:R-:W-:Y:S01]  /*118500*/  VIADD R2, R2, UR4 ;  /* 0x0000000402027c36 */ /* 0x001fe20008000000 */
[----:B------:R-:W-:Y:S02]  /*118510*/  SHF.R.U32.HI R48, RZ, 0x8, R48 ;  /* 0x00000008ff307819 */ /* 0x000fe40000011630 */
[----:B------:R0:W-:Y:S01]  /*118520*/  STL [R1+0x658], R4 ;  /* 0x0006580401007387 */ /* 0x0001e20000100800 */
[----:B------:R-:W-:Y:S01]  /*118530*/  LOP3.LUT R49, R49, 0xffff, RZ, 0xc0, !PT ;  /* 0x0000ffff31317812 */ /* 0x000fe200078ec0ff */
[----:B------:R-:W-:Y:S01]  /*118540*/  ULDC UR4, c[0x0][0x248] ;  /* 0x0000920000047ab9 */ /* 0x000fe20000000800 */
[----:B-1----:R-:W-:-:S02]  /*118550*/  PRMT R3, R44, 0x5410, R46 ;  /* 0x000054102c037816 */ /* 0x002fc4000000002e */
[----:B------:R-:W4:Y:S04]  /*118560*/  LDL.LU R44, [R1+0x5798] ;  /* 0x00579800012c7983 */ /* 0x000f280000300800 */
[----:B------:R1:W-:Y:S01]  /*118570*/  STL [R1+0x45c], R2 ;  /* 0x00045c0201007387 */ /* 0x0003e20000100800 */
[----:B0-----:R-:W-:-:S03]  /*118580*/  PRMT R4, R52, 0x5410, R47 ;  /* 0x0000541034047816 */ /* 0x001fc6000000002f */
[----:B------:R0:W-:Y:S04]  /*118590*/  STL [R1+0x660], R3 ;  /* 0x0006600301007387 */ /* 0x0001e80000100800 */
[----:B------:R-:W4:Y:S01]  /*1185a0*/  LDL.LU R52, [R1+0x5794] ;  /* 0x0057940001347983 */ /* 0x000f220000300800 */
[----:B------:R-:W-:Y:S01]  /*1185b0*/  LOP3.LUT R48, R48, 0xffff, RZ, 0xc0, !PT ;  /* 0x0000ffff30307812 */ /* 0x000fe200078ec0ff */
[----:B-1----:R-:W-:Y:S01]  /*1185c0*/  VIADD R2, R2, UR4 ;  /* 0x0000000402027c36 */ /* 0x002fe20008000000 */
[----:B------:R-:W-:Y:S02]  /*1185d0*/  LOP3.LUT R50, R50, 0xffff, RZ, 0xc0, !PT ;  /* 0x0000ffff32327812 */ /* 0x000fe400078ec0ff */
[--C-:B------:R-:W-:Y:S01]  /*1185e0*/  PRMT R49, R49, 0x3340, R0.reuse ;  /* 0x0000334031317816 */ /* 0x100fe20000000000 */
[----:B------:R1:W-:Y:S01]  /*1185f0*/  STL [R1+0x668], R4 ;  /* 0x0006680401007387 */ /* 0x0003e20000100800 */
[----:B------:R-:W-:Y:S01]  /*118600*/  PRMT R48, R48, 0x3340, R0 ;  /* 0x0000334030307816 */ /* 0x000fe20000000000 */
[----:B------:R-:W-:Y:S01]  /*118610*/  ULDC UR4, c[0x0][0x248] ;  /* 0x0000920000047ab9 */ /* 0x000fe20000000800 */
[----:B------:R-:W-:-:S02]  /*118620*/  SHF.R.U32.HI R51, RZ, 0x8, R51 ;  /* 0x00000008ff337819 */ /* 0x000fc40000011633 */
[----:B0-----:R-:W-:Y:S02]  /*118630*/  PRMT R3, R59, 0x5410, R48 ;  /* 0x000054103b037816 */ /* 0x001fe40000000030 */
[----:B------:R-:W-:Y:S01]  /*118640*/  PRMT R50, R50, 0x3340, R0 ;  /* 0x0000334032327816 */ /* 0x000fe20000000000 */
[----:B------:R-:W4:Y:S01]  /*118650*/  LDL.LU R59, [R1+0x5790] ;  /* 0x00579000013b7983 */ /* 0x000f220000300800 */
[----:B-1----:R-:W-:-:S03]  /*118660*/  PRMT R4, R57, 0x5410, R49 ;  /* 0x0000541039047816 */ /* 0x002fc60000000031 */
[----:B------:R0:W-:Y:S01]  /*118670*/  STL [R1+0x440], R2 ;  /* 0x0004400201007387 */ /* 0x0001e20000100800 */
[----:B------:R-:W-:Y:S02]  /*118680*/  LOP3.LUT R51, R51, 0xffff, RZ, 0xc0, !PT ;  /* 0x0000ffff33337812 */ /* 0x000fe400078ec0ff */
[----:B------:R-:W-:Y:S01]  /*118690*/  SHF.R.U32.HI R53, RZ, 0x8, R53 ;  /* 0x00000008ff357819 */ /* 0x000fe20000011635 */
[----:B------:R2:W-:Y:S01]  /*1186a0*/  STL [R1+0x684], R3 ;  /* 0x0006840301007387 */ /* 0x0005e20000100800 */
[----:B------:R-:W-:-:S03]  /*1186b0*/  PRMT R51, R51, 0x3340, R0 ;  /* 0x0000334033337816 */ /* 0x000fc60000000000 */
[----:B------:R-:W4:Y:S01]  /*1186c0*/  LDL.LU R57, [R1+0x578c] ;  /* 0x00578c0001397983 */ /* 0x000f220000300800 */
[----:B0-----:R-:W-:Y:S01]  /*1186d0*/  VIADD R2, R2, UR4 ;  /* 0x0000000402027c36 */ /* 0x001fe20008000000 */
[----:B------:R-:W-:Y:S02]  /*1186e0*/  LOP3.LUT R53, R53, 0xffff, RZ, 0xc0, !PT ;  /* 0x0000ffff35357812 */ /* 0x000fe400078ec0ff */
[----:B------:R-:W-:Y:S01]  /*1186f0*/  STL [R1+0x694], R4 ;  /* 0x0006940401007387 */ /* 0x000fe20000100800 */
[----:B------:R-:W-:Y:S01]  /*118700*/  LOP3.LUT R54, R54, 0xffff, RZ, 0xc0, !PT ;  /* 0x0000ffff36367812 */ /* 0x000fe200078ec0ff */
[----:B------:R-:W-:Y:S01]  /*118710*/  ULDC UR4, c[0x0][0x248] ;  /* 0x0000920000047ab9 */ /* 0x000fe20000000800 */
[----:B------:R-:W-:Y:S02]  /*118720*/  SHF.R.U32.HI R55, RZ, 0x8, R55 ;  /* 0x00000008ff377819 */ /* 0x000fe40000011637 */
[--C-:B------:R-:W-:Y:S02]  /*118730*/  PRMT R53, R53, 0x3340, R0.reuse ;  /* 0x0000334035357816 */ /* 0x100fe40000000000 */
[----:B------:R-:W-:-:S02]  /*118740*/  PRMT R54, R54, 0x3340, R0 ;  /* 0x0000334036367816 */ /* 0x000fc40000000000 */
[----:B------:R-:W-:-:S04]  /*118750*/  LOP3.LUT R55, R55, 0xffff, RZ, 0xc0, !PT ;  /* 0x0000ffff37377812 */ /* 0x000fc800078ec0ff */
[----:B------:R-:W-:Y:S02]  /*118760*/  PRMT R55, R55, 0x3340, R0 ;  /* 0x0000334037377816 */ /* 0x000fe40000000000 */
[----:B--2---:R-:W-:Y:S02]  /*118770*/  PRMT R3, R60, 0x5410, R50 ;  /* 0x000054103c037816 */ /* 0x004fe40000000032 */
[----:B------:R-:W2:Y:S04]  /*118780*/  LDL.LU R60, [R1+0x5788] ;  /* 0x00578800013c7983 */ /* 0x000ea80000300800 */
[----:B------:R0:W-:Y:S04]  /*118790*/  STL [R1+0x42c], R2 ;  /* 0x00042c0201007387 */ /* 0x0001e80000100800 */
[----:B------:R-:W2:Y:S04]  /*1187a0*/  LDL R61, [R1+0x1c78] ;  /* 0x001c7800013d7983 */ /* 0x000ea80000100800 */
[----:B------:R3:W-:Y:S01]  /*1187b0*/  STL [R1+0x6a8], R3 ;  /* 0x0006a80301007387 */ /* 0x0007e20000100800 */
[----:B0-----:R-:W-:Y:S01]  /*1187c0*/  VIADD R2, R2, UR4 ;  /* 0x0000000402027c36 */ /* 0x001fe20008000000 */
[----:B------:R-:W-:Y:S01]  /*1187d0*/  ULDC UR4, c[0x0][0x248] ;  /* 0x0000920000047ab9 */ /* 0x000fe20000000800 */
[----:B---3--:R-:W-:-:S02]  /*1187e0*/  PRMT R3, R32, 0x5410, R51 ;  /* 0x0000541020037816 */ /* 0x008fc40000000033 */
[----:B------:R-:W3:Y:S04]  /*1187f0*/  LDL.LU R32, [R1+0x5784] ;  /* 0x0057840001207983 */ /* 0x000ee80000300800 */
[----:B------:R-:W3:Y:S04]  /*118800*/  LDL R24, [R1+0x1c74] ;  /* 0x001c740001187983 */ /* 0x000ee80000100800 */
[----:B------:R0:W-:Y:S01]  /*118810*/  STL [R1+0x6b8], R3 ;  /* 0x0006b80301007387 */ /* 0x0001e20000100800 */
[----:B----4-:R-:W-:-:S03]  /*118820*/  PRMT R4, R44, 0x5410, R54 ;  /* 0x000054102c047816 */ /* 0x010fc60000000036 */
[----:B------:R1:W-:Y:S01]  /*118830*/  STL [R1+0x41c], R2 ;  /* 0x00041c0201007387 */ /* 0x0003e20000100800 */
[----:B0-----:R-:W-:-:S03]  /*118840*/  PRMT R3, R35, 0x5410, R53 ;  /* 0x0000541023037816 */ /* 0x001fc60000000035 */
[----:B------:R-:W4:Y:S01]  /*118850*/  LDL.LU R35, [R1+0x5780] ;  /* 0x0057800001237983 */ /* 0x000f220000300800 */
[----:B-1----:R-:W-:Y:S01]  /*118860*/  VIADD R2, R2, UR4 ;  /* 0x0000000402027c36 */ /* 0x002fe20008000000 */
[----:B------:R-:W-:Y:S02]  /*118870*/  ULDC UR4, c[0x0][0x248] ;  /* 0x0000920000047ab9 */ /* 0x000fe40000000800 */
[----:B------:R0:W-:Y:S04]  /*118880*/  STL [R1+0x6c8], R3 ;  /* 0x0006c80301007387 */ /* 0x0001e80000100800 */
[----:B------:R-:W4:Y:S04]  /*118890*/  LDL.LU R44, [R1+0x577c] ;  /* 0x00577c00012c7983 */ /* 0x000f280000300800 */
[----:B------:R-:W-:Y:S01]  /*1188a0*/  STL [R1+0x6e4], R4 ;  /* 0x0006e40401007387 */ /* 0x000fe20000100800 */
[----:B0-----:R-:W-:-:S03]  /*1188b0*/  PRMT R3, R52, 0x5410, R55 ;  /* 0x0000541034037816 */ /* 0x001fc60000000037 */
[----:B------:R-:W4:Y:S04]  /*1188c0*/  LDL.LU R52, [R1+0x5778] ;  /* 0x0057780001347983 */ /* 0x000f280000300800 */
[----:B------:R0:W-:Y:S04]  /*1188d0*/  STL [R1+0x40c], R2 ;  /* 0x00040c0201007387 */ /* 0x0001e80000100800 */
[----:B------:R-:W-:Y:S01]  /*1188e0*/  STL [R1+0x6f8], R3 ;  /* 0x0006f80301007387 */ /* 0x000fe20000100800 */
[----:B0-----:R-:W-:Y:S01]  /*1188f0*/  VIADD R2, R2, UR4 ;  /* 0x0000000402027c36 */ /* 0x001fe20008000000 */
[----:B------:R-:W-:-:S04]  /*118900*/  ULDC UR4, c[0x0][0x244] ;  /* 0x0000910000047ab9 */ /* 0x000fc80000000800 */
[----:B------:R0:W-:Y:S02]  /*118910*/  STL [R1+0x3f8], R2 ;  /* 0x0003f80201007387 */ /* 0x0001e40000100800 */
[----:B0-----:R-:W-:Y:S01]  /*118920*/  VIADD R2, R2, UR5 ;  /* 0x0000000502027c36 */ /* 0x001fe20008000000 */
[----:B------:R-:W-:-:S04]  /*118930*/  ULDC UR5, c[0x0][0x248] ;  /* 0x0000920000057ab9 */ /* 0x000fc80000000800 */
[----:B------:R0:W-:Y:S04]  /*118940*/  STL [R1+0x408], R2 ;  /* 0x0004080201007387 */ /* 0x0001e80000100800 */
[----:B------:R-:W4:Y:S01]  /*118950*/  LDL R25, [R1+0x1c70] ;  /* 0x001c700001197983 */ /* 0x000f220000100800 */
[----:B0-----:R-:W-:-:S05]  /*118960*/  VIADD R2, R2, UR5 ;  /* 0x0000000502027c36 */ /* 0x001fca0008000000 */
[----:B------:R0:W-:Y:S04]  /*118970*/  STL [R1+0x418], R2 ;  /* 0x0004180201007387 */ /* 0x0001e80000100800 */
[----:B------:R-:W4:Y:S01]  /*118980*/  LDL R12, [R1+0x1c6c] ;  /* 0x001c6c00010c7983 */ /* 0x000f220000100800 */
[----:B0-----:R-:W-:Y:S01]  /*118990*/  VIADD R2, R2, UR9 ;  /* 0x0000000902027c36 */ /* 0x001fe20008000000 */
[----:B------:R-:W-:-:S04]  /*1189a0*/  ULDC UR9, c[0x0][0x248] ;  /* 0x0000920000097ab9 */ /* 0x000fc80000000800 */
[----:B------:R0:W-:Y:S01]  /*1189b0*/  STL [R1+0x428], R2 ;  /* 0x0004280201007387 */ /* 0x0001e20000100800 */
[----:B--2---:R-:W-:Y:S01]  /*1189c0*/  IMAD R8, R61, UR4, RZ ;  /* 0x000000043d087c24 */ /* 0x004fe2000f8e02ff */
[----:B------:R-:W-:-:S04]  /*1189d0*/  ULDC.64 UR4, c[0x0][0x220] ;  /* 0x0000880000047ab9 */ /* 0x000fc80000000a00 */
[----:B------:R-:W-:Y:S01]  /*1189e0*/  IADD3 R10, P1, R8, UR4, RZ ;  /* 0x00000004080a7c10 */ /* 0x000fe2000ff3e0ff */
[----:B------:R-:W-:Y:S02]  /*1189f0*/  ULDC UR4, c[0x0][0x248] ;  /* 0x0000920000047ab9 */ /* 0x000fe40000000800 */
[----:B0-----:R-:W-:Y:S01]  /*118a00*/  VIADD R2, R2, UR4 ;  /* 0x0000000402027c36 */ /* 0x001fe20008000000 */
[----:B------:R-:W-:-:S04]  /*118a10*/  ULDC UR4, c[0x0][0x248] ;  /* 0x0000920000047ab9 */ /* 0x000fc80000000800 */
[----:B------:R0:W-:Y:S01]  /*118a20*/  STL [R1+0x43c], R2 ;  /* 0x00043c0201007387 */ /* 0x0001e20000100800 */
[----:B---3--:R-:W-:Y:S01]  /*118a30*/  IMAD R7, R24, UR6, RZ ;  /* 0x0000000618077c24 */ /* 0x008fe2000f8e02ff */
[----:B------:R-:W-:Y:S01]  /*118a40*/  ULDC.64 UR6, c[0x0][0x220] ;  /* 0x0000880000067ab9 */ /* 0x000fe20000000a00 */
[----:B0-----:R-:W-:Y:S01]  /*118a50*/  VIADD R2, R2, UR4 ;  /* 0x0000000402027c36 */ /* 0x001fe20008000000 */
[----:B------:R-:W-:Y:S02]  /*118a60*/  ULDC UR4, c[0x0][0x244] ;  /* 0x0000910000047ab9 */ /* 0x000fe40000000800 */
[----:B------:R-:W-:Y:S01]  /*118a70*/  IADD3 R4, P3, R7, UR6, RZ ;  /* 0x0000000607047c10 */ /* 0x000fe2000ff7e0ff */
[----:B------:R-:W-:Y:S01]  /*118a80*/  ULDC UR6, c[0x0][0x248] ;  /* 0x0000920000067ab9 */ /* 0x000fe20000000800 */
[----:B------:R0:W-:Y:S02]  /*118a90*/  STL [R1+0x458], R2 ;  /* 0x0004580201007387 */ /* 0x0001e40000100800 */
[----:B0-----:R-:W-:Y:S01]  /*118aa0*/  VIADD R2, R2, UR6 ;  /* 0x0000000602027c36 */ /* 0x001fe20008000000 */
[----:B------:R-:W-:-:S04]  /*118ab0*/  ULDC UR6, c[0x0][0x248] ;  /* 0x0000920000067ab9 */ /* 0x000fc80000000800 */
[----:B------:R0:W-:Y:S01]  /*118ac0*/  STL [R1+0x464], R2 ;  /* 0x0004640201007387 */ /* 0x0001e20000100800 */
[----:B------:R-:W-:Y:S02]  /*118ad0*/  LEA.HI.X.SX32 R7, R7, UR7, 0x1, P3 ;  /* 0x0000000707077c11 */ /* 0x000fe400098f0eff */
[----:B------:R-:W-:Y:S01]  /*118ae0*/  LEA.HI.X.SX32 R8, R8, UR5, 0x1, P1 ;  /* 0x0000000508087c11 */ /* 0x000fe200088f0eff */
[----:B------:R-:W-:Y:S01]  /*118af0*/  ULDC UR5, c[0x0][0x244] ;  /* 0x0000910000057ab9 */ /* 0x000fe20000000800 */
[----:B0-----:R-:W-:Y:S01]  /*118b00*/  VIADD R2, R2, UR6 ;  /* 0x0000000602027c36 */ /* 0x001fe20008000000 */
[----:B------:R-:W-:-:S04]  /*118b10*/  ULDC.64 UR6, c[0x0][0x220] ;  /* 0x0000880000067ab9 */ /* 0x000fc80000000a00 */
[----:B------:R0:W-:Y:S02]  /*118b20*/  STL [R1+0x468], R2 ;  /* 0x0004680201007387 */ /* 0x0001e40000100800 */
[----:B0-----:R-:W-:Y:S01]  /*118b30*/  VIADD R2, R2, UR9 ;  /* 0x0000000902027c36 */ /* 0x001fe20008000000 */
[----:B------:R-:W-:-:S04]  /*118b40*/  ULDC UR9, c[0x0][0x248] ;  /* 0x0000920000097ab9 */ /* 0x000fc80000000800 */
[----:B------:R0:W-:Y:S01]  /*118b50*/  STL [R1+0x484], R2 ;  /* 0x0004840201007387 */ /* 0x0001e20000100800 */
[----:B----4-:R-:W-:-:S05]  /*118b60*/  IMAD R5, R25, UR4, RZ ;  /* 0x0000000419057c24 */ /* 0x010fca000f8e02ff */
[----:B------:R-:W-:Y:S01]  /*118b70*/  IADD3 R9, P1, R5, UR6, RZ ;  /* 0x0000000605097c10 */ /* 0x000fe2000ff3e0ff */
[----:B------:R-:W-:Y:S02]  /*118b80*/  ULDC UR6, c[0x0][0x248] ;  /* 0x0000920000067ab9 */ /* 0x000fe40000000800 */
[----:B0-----:R-:W-:Y:S01]  /*118b90*/  VIADD R2, R2, UR6 ;  /* 0x0000000602027c36 */ /* 0x001fe20008000000 */
[----:B------:R-:W-:Y:S01]  /*118ba0*/  ULDC UR6, c[0x0][0x248] ;  /* 0x0000920000067ab9 */ /* 0x000fe20000000800 */
[----:B------:R-:W-:Y:S01]  /*118bb0*/  IMAD R3, R12, UR5, RZ ;  /* 0x000000050c037c24 */ /* 0x000fe2000f8e02ff */
[----:B------:R-:W-:Y:S02]  /*118bc0*/  ULDC.64 UR4, c[0x0][0x220] ;  /* 0x0000880000047ab9 */ /* 0x000fe40000000a00 */
[----:B------:R0:W-:Y:S02]  /*118bd0*/  STL [R1+0x4a8], R2 ;  /* 0x0004a80201007387 */ /* 0x0001e40000100800 */
[----:B------:R-:W-:Y:S01]  /*118be0*/  IADD3 R6, P3, R3, UR4, RZ ;  /* 0x0000000403067c10 */ /* 0x000fe2000ff7e0ff */
[----:B------:R-:W-:-:S02]  /*118bf0*/  ULDC UR4, c[0x0][0x248] ;  /* 0x0000920000047ab9 */ /* 0x000fc40000000800 */
[----:B0-----:R-:W-:-:S05]  /*118c00*/  VIADD R2, R2, UR4 ;  /* 0x0000000402027c36 */ /* 0x001fca0008000000 */
[----:B------:R0:W-:Y:S01]  /*118c10*/  STL [R1+0x480], R2 ;  /* 0x0004800201007387 */ /* 0x0001e20000100800 */
[----:B------:R-:W-:Y:S01]  /*118c20*/  LEA.HI.X.SX32 R5, R5, UR7, 0x1, P1 ;  /* 0x0000000705057c11 */ /* 0x000fe200088f0eff */
[----:B------:R-:W-:Y:S01]  /*118c30*/  ULDC UR7, c[0x0][0x248] ;  /* 0x0000920000077ab9 */ /* 0x000fe20000000800 */
        /* <DEDUP_REMOVED lines=10> */
[----:B------:R-:W-:Y:S01]  /*118ce0*/  ISETP.LT.AND P4, PT, R12, UR37, !P2 ;  /* 0x000000250c007c0c */ /* 0x000fe2000d781270 */
[----:B------:R-:W-:-:S03]  /*118cf0*/  ULDC UR9, c[0x0][0x248] ;  /* 0x0000920000097ab9 */ /* 0x000fc60000000800 */
[----:B------:R0:W-:Y:S02]  /*118d00*/  STL [R1+0x504], R2 ;  /* 0x0005040201007387 */ /* 0x0001e40000100800 */
[----:B0-----:R-:W-:Y:S01]  /*118d10*/  VIADD R2, R2, UR6 ;  /* 0x0000000602027c36 */ /* 0x001fe20008000000 */
[----:B------:R-:W-:Y:S01]  /*118d20*/  LEA.HI.X.SX32 R3, R3, UR5, 0x1, P3 ;  /* 0x0000000503037c11 */ /* 0x000fe200098f0eff */
[----:B------:R-:W-:-:S03]  /*118d30*/  ULDC UR6, c[0x0][0x228] ;  /* 0x00008a0000067ab9 */ /* 0x000fc60000000800 */
[----:B------:R0:W-:Y:S02]  /*118d40*/  STL [R1+0x518], R2 ;  /* 0x0005180201007387 */ /* 0x0001e40000100800 */
[----:B0-----:R-:W-:Y:S01]  /*118d50*/  VIADD R2, R2, UR10 ;  /* 0x0000000a02027c36 */ /* 0x001fe20008000000 */
[----:B------:R-:W-:Y:S01]  /*118d60*/  ISETP.LT.AND P3, PT, R25, UR36, !P2 ;  /* 0x0000002419007c0c */ /* 0x000fe2000d761270 */
[----:B------:R-:W-:Y:S01]  /*118d70*/  ULDC UR10, c[0x0][0x228] ;  /* 0x00008a00000a7ab9 */ /* 0x000fe20000000800 */
[----:B------:R-:W-:Y:S01]  /*118d80*/  LOP3.LUT R0, R0, 0xfeffffff, RZ, 0xc0, !PT ;  /* 0xfeffffff00007812 */ /* 0x000fe200078ec0ff */
[----:B------:R-:W-:Y:S01]  /*118d90*/  ULDC.64 UR36, c[0x0][0x228] ;  /* 0x00008a0000247ab9 */ /* 0x000fe20000000a00 */
[----:B------:R0:W-:Y:S02]  /*118da0*/  STL [R1+0x528], R2 ;  /* 0x0005280201007387 */ /* 0x0001e40000100800 */
[----:B0-----:R-:W-:Y:S01]  /*118db0*/  VIADD R2, R2, UR11 ;  /* 0x0000000b02027c36 */ /* 0x001fe20008000000 */
[----:B------:R-:W-:Y:S01]  /*118dc0*/  PRMT R11, R59, 0x5410, R58 ;  /* 0x000054103b0b7816 */ /* 0x000fe2000000003a */
[----:B------:R-:W-:-:S03]  /*118dd0*/  ULDC UR11, c[0x0][0x228] ;  /* 0x00008a00000b7ab9 */ /* 0x000fc60000000800 */
[----:B------:R0:W-:Y:S02]  /*118de0*/  STL [R1+0x534], R2 ;  /* 0x0005340201007387 */ /* 0x0001e40000100800 */
[----:B0-----:R-:W-:Y:S01]  /*118df0*/  VIADD R2, R2, UR7 ;  /* 0x0000000702027c36 */ /* 0x001fe20008000000 */
[----:B------:R-:W-:Y:S01]  /*118e00*/  @P4 LOP3.LUT R0, R0, 0x1000000, RZ, 0xfc, !PT ;  /* 0x0100000000004812 */ /* 0x000fe200078efcff */
[----:B------:R-:W-:-:S03]  /*118e10*/  ULDC UR7, c[0x0][0x228] ;  /* 0x00008a0000077ab9 */ /* 0x000fc60000000800 */
[----:B------:R0:W-:Y:S02]  /*118e20*/  STL [R1+0x540], R2 ;  /* 0x0005400201007387 */ /* 0x0001e40000100800 */
[----:B0-----:R-:W-:Y:S01]  /*118e30*/  VIADD R2, R2, UR18 ;  /* 0x0000001202027c36 */ /* 0x001fe20008000000 */
[----:B------:R-:W-:Y:S01]  /*118e40*/  ISETP.LT.AND P1, PT, R24, UR27, !P2 ;  /* 0x0000001b18007c0c */ /* 0x000fe2000d721270 */
[----:B------:R-:W-:-:S03]  /*118e50*/  ULDC UR18, c[0x0][0x228] ;  /* 0x00008a0000127ab9 */ /* 0x000fc60000000800 */
[----:B------:R0:W-:Y:S02]  /*118e60*/  STL [R1+0x544], R2 ;  /* 0x0005440201007387 */ /* 0x0001e40000100800 */
[----:B0-----:R-:W-:Y:S01]  /*118e70*/  VIADD R2, R2, UR19 ;  /* 0x0000001302027c36 */ /* 0x001fe20008000000 */
[----:B------:R-:W-:Y:S01]  /*118e80*/  LOP3.LUT R0, R0, 0xff7fffff, RZ, 0xc0, !PT ;  /* 0xff7fffff00007812 */ /* 0x000fe200078ec0ff */
[----:B------:R-:W-:-:S03]  /*118e90*/  ULDC UR19, c[0x0][0x228] ;  /* 0x00008a0000137ab9 */ /* 0x000fc60000000800 */
[----:B------:R0:W-:Y:S02]  /*118ea0*/  STL [R1+0x548], R2 ;  /* 0x0005480201007387 */ /* 0x0001e40000100800 */
[----:B0-----:R-:W-:Y:S01]  /*118eb0*/  VIADD R2, R2, UR20 ;  /* 0x0000001402027c36 */ /* 0x001fe20008000000 */
[----:B------:R-:W-:Y:S01]  /*118ec0*/  @P3 LOP3.LUT R0, R0, 0x800000, RZ, 0xfc, !PT ;  /* 0x0080000000003812 */ /* 0x000fe200078efcff */
        /* <DEDUP_REMOVED lines=15> */
[----:B------:R-:W-:Y:S01]  /*118fc0*/  IADD3 R14, P1, R45, R10, RZ ;  /* 0x0000000a2d0e7210 */ /* 0x000fe20007f3e0ff */
[----:B------:R-:W-:-:S03]  /*118fd0*/  ULDC UR24, c[0x0][0x228] ;  /* 0x00008a0000187ab9 */ /* 0x000fc60000000800 */
[----:B------:R0:W-:Y:S02]  /*118fe0*/  STL [R1+0x568], R2 ;  /* 0x0005680201007387 */ /* 0x0001e40000100800 */
[----:B0-----:R-:W-:Y:S01]  /*118ff0*/  VIADD R2, R2, UR25 ;  /* 0x0000001902027c36 */ /* 0x001fe20008000000 */
[----:B------:R-:W-:Y:S01]  /*119000*/  LOP3.LUT R57, R57, 0x7fffffff, RZ, 0xc0, !PT ;  /* 0x7fffffff39397812 */ /* 0x000fe200078ec0ff */
[----:B------:R-:W-:-:S03]  /*119010*/  ULDC UR25, c[0x0][0x228] ;  /* 0x00008a0000197ab9 */ /* 0x000fc60000000800 */
        /* <DEDUP_REMOVED lines=29> */
[----:B------:R-:W2:Y:S04]  /*1191f0*/  LDL.LU R58, [R1+0x5774] ;  /* 0x00577400013a7983 */ /* 0x000ea80000300800 */
[----:B------:R-:W3:Y:S01]  /*119200*/  LDL.LU R59, [R1+0x5770] ;  /* 0x00577000013b7983 */ /* 0x000ee20000300800 */
[----:B0-----:R-:W-:Y:S01]  /*119210*/  VIADD R2, R2, UR38 ;  /* 0x0000002602027c36 */ /* 0x001fe20008000000 */
[----:B------:R-:W-:-:S02]  /*119220*/  ULDC.64 UR38, c[0x0][0x228] ;  /* 0x00008a0000267ab9 */ /* 0x000fc40000000a00 */
[----:B------:R-:W-:Y:S04]  /*119230*/  STL [R1+0x700], R11 ;  /* 0x0007000b01007387 */ /* 0x000fe80000100800 */
[----:B------:R0:W-:Y:S02]  /*119240*/  STL [R1+0x5b8], R2 ;  /* 0x0005b80201007387 */ /* 0x0001e40000100800 */
[----:B0-----:R-:W-:Y:S01]  /*119250*/  VIADD R2, R2, UR9 ;  /* 0x0000000902027c36 */ /* 0x001fe20008000000 */
[----:B------:R-:W0:Y:S01]  /*119260*/  S2UR UR4, SR_CgaCtaId ;  /* 0x00000000000479c3 */ /* 0x000e220000008800 */
[----:B------:R-:W-:Y:S01]  /*119270*/  VIADD R11, R56, 0xa8 ;  /* 0x000000a8380b7836 */ /* 0x000fe20000000000 */
[----:B------:R-:W-:Y:S01]  /*119280*/  UMOV UR5, 0x400 ;  /* 0x0000040000057882 */ /* 0x000fe20000000000 */
[----:B------:R-:W-:Y:S01]  /*119290*/  VIADD R13, R2, UR26 ;  /* 0x0000001a020d7c36 */ /* 0x000fe20008000000 */
[----:B------:R-:W-:Y:S01]  /*1192a0*/  ULDC.64 UR26, c[0x0][0x228] ;  /* 0x00008a00001a7ab9 */ /* 0x000fe20000000a00 */
[----:B------:R-:W-:Y:S01]  /*1192b0*/  ULDC UR9, c[0x0][0x228] ;  /* 0x00008a0000097ab9 */ /* 0x000fe20000000800 */
[----:B------:R-:W-:Y:S01]  /*1192c0*/  ISETP.LT.AND P3, PT, R61, UR26, !P2 ;  /* 0x0000001a3d007c0c */ /* 0x000fe2000d761270 */
[----:B------:R1:W-:Y:S01]  /*1192d0*/  STL [R1+0x5b4], R2 ;  /* 0x0005b40201007387 */ /* 0x0003e20000100800 */
[----:B------:R-:W-:-:S02]  /*1192e0*/  IADD3 R16, P2, R45, R4, RZ ;  /* 0x000000042d107210 */ /* 0x000fc40007f5e0ff */
[----:B-1----:R-:W-:-:S09]  /*1192f0*/  SHF.R.S32.HI R2, RZ, 0x1f, R45 ;  /* 0x0000001fff027819 */ /* 0x002fd2000001142d */
[----:B------:R-:W-:Y:S02]  /*119300*/  @P3 LOP3.LUT R0, R0, 0x200000, RZ, 0xfc, !PT ;  /* 0x0020000000003812 */ /* 0x000fe400078efcff */
[----:B------:R-:W-:Y:S01]  /*119310*/  ISETP.LT.AND P3, PT, R12, UR35, !P0 ;  /* 0x000000230c007c0c */ /* 0x000fe2000c761270 */
[C---:B------:R-:W-:Y:S01]  /*119320*/  IMAD.X R15, R2.reuse, 0x1, R8, P1 ;  /* 0x00000001020f7824 */ /* 0x040fe200008e0608 */
[----:B------:R-:W-:Y:S01]  /*119330*/  STL [R1+0x5bc], R13 ;  /* 0x0005bc0d01007387 */ /* 0x000fe20000100800 */
[----:B------:R-:W-:Y:S01]  /*119340*/  IMAD.X R17, R2, 0x1, R7, P2 ;  /* 0x0000000102117824 */ /* 0x000fe200010e0607 */
[----:B------:R-:W-:Y:S02]  /*119350*/  ISETP.LT.AND P2, PT, R25, UR7, !P0 ;  /* 0x0000000719007c0c */ /* 0x000fe4000c741270 */
[----:B------:R-:W-:Y:S01]  /*119360*/  STL [R1+0x664], R2 ;  /* 0x0006640201007387 */ /* 0x000fe20000100800 */
[----:B------:R-:W-:-:S03]  /*119370*/  LOP3.LUT R0, R0, 0xffefffff, RZ, 0xc0, !PT ;  /* 0xffefffff00007812 */ /* 0x000fc600078ec0ff */
[----:B------:R1:W-:Y:S03]  /*119380*/  STL.64 [R1+0x5e0], R14 ;  /* 0x0005e00e01007387 */ /* 0x0003e60000100a00 */
[----:B------:R-:W-:Y:S02]  /*119390*/  @P3 LOP3.LUT R0, R0, 0x100000, RZ, 0xfc, !PT ;  /* 0x0010000000003812 */ /* 0x000fe400078efcff */
[----:B-1----:R-:W-:Y:S02]  /*1193a0*/  IADD3 R14, P1, R45, R9, RZ ;  /* 0x000000092d0e7210 */ /* 0x002fe40007f3e0ff */
[----:B------:R-:W-:Y:S01]  /*1193b0*/  LOP3.LUT R0, R0, 0xfff7ffff, RZ, 0xc0, !PT ;  /* 0xfff7ffff00007812 */ /* 0x000fe200078ec0ff */
[----:B0-----:R-:W-:Y:S01]  /*1193c0*/  ULEA UR4, UR4, UR5, 0x18 ;  /* 0x0000000504047291 */ /* 0x001fe2000f8ec03f */
[----:B------:R-:W4:Y:S01]  /*1193d0*/  LDL.LU R45, [R1+0x576c] ;  /* 0x00576c00012d7983 */ /* 0x000f220000300800 */
[----:B------:R-:W-:Y:S01]  /*1193e0*/  IMAD.X R15, R2, 0x1, R5, P1 ;  /* 0x00000001020f7824 */ /* 0x000fe200008e0605 */
[----:B------:R-:W-:-:S02]  /*1193f0*/  ISETP.LT.AND P1, PT, R24, UR6, !P0 ;  /* 0x0000000618007c0c */ /* 0x000fc4000c721270 */
[----:B------:R-:W-:Y:S01]  /*119400*/  @P2 LOP3.LUT R0, R0, 0x80000, RZ, 0xfc, !PT ;  /* 0x0008000000002812 */ /* 0x000fe200078efcff */
[----:B------:R-:W-:Y:S01]  /*119410*/  VIADD R2, R56, 0xa9 ;  /* 0x000000a938027836 */ /* 0x000fe20000000000 */
[----:B------:R-:W-:Y:S01]  /*119420*/  ISETP.LT.AND P0, PT, R61, UR38, !P0 ;  /* 0x000000263d007c0c */ /* 0x000fe2000c701270 */
[----:B------:R-:W-:Y:S01]  /*119430*/  ULDC.64 UR6, c[0x0][0x228] ;  /* 0x00008a0000067ab9 */ /* 0x000fe20000000a00 */
[----:B------:R-:W-:Y:S01]  /*119440*/  LOP3.LUT R0, R0, 0xfffbffff, RZ, 0xc0, !PT ;  /* 0xfffbffff00007812 */ /* 0x000fe200078ec0ff */
[----:B------:R-:W-:-:S06]  /*119450*/  ULDC UR5, c[0x0][0x228] ;  /* 0x00008a0000057ab9 */ /* 0x000fcc0000000800 */
[----:B------:R-:W-:-:S04]  /*119460*/  @P1 LOP3.LUT R0, R0, 0x40000, RZ, 0xfc, !PT ;  /* 0x0004000000001812 */ /* 0x000fc800078efcff */
[----:B------:R-:W-:-:S04]  /*119470*/  LOP3.LUT R0, R0, 0xfffdffff, RZ, 0xc0, !PT ;  /* 0xfffdffff00007812 */ /* 0x000fc800078ec0ff */
[----:B------:R-:W-:Y:S02]  /*119480*/  @P0 LOP3.LUT R0, R0, 0x20000, RZ, 0xfc, !PT ;  /* 0x0002000000000812 */ /* 0x000fe400078efcff */
[----:B------:R-:W-:Y:S02]  /*119490*/  ISETP.GE.AND P0, PT, R2, UR7, PT ;  /* 0x0000000702007c0c */ /* 0x000fe4000bf06270 */
[----:B------:R-:W-:Y:S01]  /*1194a0*/  LOP3.LUT R0, R0, 0xfffeffff, RZ, 0xc0, !PT ;  /* 0xfffeffff00007812 */ /* 0x000fe200078ec0ff */
[----:B------:R-:W-:Y:S01]  /*1194b0*/  VIADD R2, R56, 0xa7 ;  /* 0x000000a738027836 */ /* 0x000fe20000000000 */
[----:B------:R-:W-:Y:S01]  /*1194c0*/  ISETP.LT.AND P3, PT, R12, UR11, !P0 ;  /* 0x0000000b0c007c0c */ /* 0x000fe2000c761270 */
[----:B------:R-:W-:Y:S01]  /*1194d0*/  ULDC UR7, c[0x0][0x228] ;  /* 0x00008a0000077ab9 */ /* 0x000fe20000000800 */
[----:B------:R-:W-:Y:S01]  /*1194e0*/  ISETP.LT.AND P2, PT, R25, UR10, !P0 ;  /* 0x0000000a19007c0c */ /* 0x000fe2000c741270 */
[----:B------:R-:W-:Y:S01]  /*1194f0*/  ULDC.64 UR10, c[0x0][0x228] ;  /* 0x00008a00000a7ab9 */ /* 0x000fe20000000a00 */
[----:B------:R-:W-:Y:S01]  /*119500*/  ISETP.LT.AND P1, PT, R24, UR34, !P0 ;  /* 0x0000002218007c0c */ /* 0x000fe2000c721270 */
[----:B------:R-:W-:-:S08]  /*119510*/  ULDC.64 UR34, c[0x0][0x228] ;  /* 0x00008a0000227ab9 */ /* 0x000fd00000000a00 */
[----:B------:R-:W-:-:S04]  /*119520*/  @P3 LOP3.LUT R0, R0, 0x10000, RZ, 0xfc, !PT ;  /* 0x0001000000003812 */ /* 0x000fc800078efcff */
[----:B------:R-:W-:-:S04]  /*119530*/  LOP3.LUT R0, R0, 0xffff7fff, RZ, 0xc0, !PT ;  /* 0xffff7fff00007812 */ /* 0x000fc800078ec0ff */
[----:B------:R-:W-:Y:S02]  /*119540*/  @P2 LOP3.LUT R0, R0, 0x8000, RZ, 0xfc, !PT ;  /* 0x0000800000002812 */ /* 0x000fe400078efcff */
[----:B------:R-:W-:Y:S02]  /*119550*/  ISETP.LT.AND P0, PT, R61, UR36, !P0 ;  /* 0x000000243d007c0c */ /* 0x000fe4000c701270 */
[----:B------:R-:W-:-:S04]  /*119560*/  LOP3.LUT R0, R0, 0xffffbfff, RZ, 0xc0, !PT ;  /* 0xffffbfff00007812 */ /* 0x000fc800078ec0ff */
[----:B------:R-:W-:-:S04]  /*119570*/  @P1 LOP3.LUT R0, R0, 0x4000, RZ, 0xfc, !PT ;  /* 0x0000400000001812 */ /* 0x000fc800078efcff */
[----:B------:R-:W-:-:S04]  /*119580*/  LOP3.LUT R0, R0, 0xffffdfff, RZ, 0xc0, !PT ;  /* 0xffffdfff00007812 */ /* 0x000fc800078ec0ff */
[----:B------:R-:W-:Y:S02]  /*119590*/  @P0 LOP3.LUT R0, R0, 0x2000, RZ, 0xfc, !PT ;  /* 0x0000200000000812 */ /* 0x000fe400078efcff */
[----:B------:R-:W-:Y:S01]  /*1195a0*/  ISETP.GE.AND P0, PT, R11, UR11, PT ;  /* 0x0000000b0b007c0c */ /* 0x000fe2000bf06270 */
[----:B------:R-:W-:-:S03]  /*1195b0*/  ULDC UR11, c[0x0][0x248] ;  /* 0x00009200000b7ab9 */ /* 0x000fc60000000800 */
[----:B------:R-:W-:Y:S02]  /*1195c0*/  ISETP.LT.AND P3, PT, R12, UR33, !P0 ;  /* 0x000000210c007c0c */ /* 0x000fe4000c761270 */
[----:B------:R-:W-:Y:S01]  /*1195d0*/  ISETP.LT.AND P2, PT, R25, UR32, !P0 ;  /* 0x0000002019007c0c */ /* 0x000fe2000c741270 */
[----:B------:R-:W-:Y:S01]  /*1195e0*/  ULDC.64 UR32, c[0x0][0x228] ;  /* 0x00008a0000207ab9 */ /* 0x000fe20000000a00 */
[----:B------:R-:W-:Y:S02]  /*1195f0*/  LOP3.LUT R0, R0, 0xffffefff, RZ, 0xc0, !PT ;  /* 0xffffefff00007812 */ /* 0x000fe400078ec0ff */
[----:B------:R-:W-:Y:S01]  /*119600*/  ISETP.LT.AND P1, PT, R24, UR61, !P0 ;  /* 0x0000003d18007c0c */ /* 0x000fe2000c721270 */
[----:B------:R-:W-:-:S06]  /*119610*/  ULDC UR61, c[0x0][0x228] ;  /* 0x00008a00003d7ab9 */ /* 0x000fcc0000000800 */
        /* <DEDUP_REMOVED lines=8> */
[----:B------:R-:W-:Y:S02]  /*1196a0*/  ISETP.GE.AND P0, PT, R2, UR27, PT ;  /* 0x0000001b02007c0c */ /* 0x000fe4000bf06270 */
[----:B------:R-:W-:Y:S01]  /*1196b0*/  LOP3.LUT R0, R0, 0xfffffeff, RZ, 0xc0, !PT ;  /* 0xfffffeff00007812 */ /* 0x000fe200078ec0ff */
[----:B------:R-:W-:Y:S01]  /*1196c0*/  VIADD R2, R56, 0xa6 ;  /* 0x000000a638027836 */ /* 0x000fe20000000000 */
[----:B------:R-:W-:Y:S01]  /*1196d0*/  ISETP.LT.AND P3, PT, R12, UR58, !P0 ;  /* 0x0000003a0c007c0c */ /* 0x000fe2000c761270 */
[----:B------:R-:W-:Y:S01]  /*1196e0*/  ULDC.64 UR26, c[0x0][0x228] ;  /* 0x00008a00001a7ab9 */ /* 0x000fe20000000a00 */
[----:B------:R-:W-:Y:S01]  /*1196f0*/  ISETP.LT.AND P2, PT, R25, UR59, !P0 ;  /* 0x0000003b19007c0c */ /* 0x000fe2000c741270 */
[----:B------:R-:W-:Y:S01]  /*119700*/  VIADD R13, R13, UR11 ;  /* 0x0000000b0d0d7c36 */ /* 0x000fe20008000000 */
[----:B------:R-:W-:Y:S01]  /*119710*/  ISETP.LT.AND P1, PT, R24, UR60, !P0 ;  /* 0x0000003c18007c0c */ /* 0x000fe2000c721270 */
[----:B------:R-:W-:Y:S01]  /*119720*/  ULDC UR60, c[0x0][0x228] ;  /* 0x00008a00003c7ab9 */ /* 0x000fe20000000800 */
[----:B------:R-:W-:Y:S01]  /*119730*/  STL.64 [R1+0x5f0], R16 ;  /* 0x0005f01001007387 */ /* 0x000fe20000100a00 */
[----:B------:R-:W-:Y:S01]  /*119740*/  LOP3.LUT R32, R32, 0x7fffffff, RZ, 0xc0, !PT ;  /* 0x7fffffff20207812 */ /* 0x000fe200078ec0ff */
[----:B------:R-:W-:Y:S01]  /*119750*/  ULDC UR11, c[0x0][0x248] ;  /* 0x00009200000b7ab9 */ /* 0x000fe20000000800 */
[----:B------:R-:W-:-:S04]  /*119760*/  ULDC UR58, c[0x0][0x228] ;  /* 0x00008a00003a7ab9 */ /* 0x000fc80000000800 */
[----:B------:R-:W-:Y:S01]  /*119770*/  @P3 LOP3.LUT R0, R0, 0x100, RZ, 0xfc, !PT ;  /* 0x0000010000003812 */ /* 0x000fe200078efcff */
[----:B------:R-:W-:-:S03]  /*119780*/  ULDC UR59, c[0x0][0x228] ;  /* 0x00008a00003b7ab9 */ /* 0x000fc60000000800 */
        /* <DEDUP_REMOVED lines=13> */
[----:B------:R-:W-:Y:S01]  /*119860*/  ULDC UR56, c[0x0][0x228] ;  /* 0x00008a0000387ab9 */ /* 0x000fe20000000800 */
[----:B------:R-:W-:Y:S01]  /*119870*/  ISETP.LT.AND P1, PT, R24, UR57, !P0 ;  /* 0x0000003918007c0c */ /* 0x000fe2000c721270 */
[----:B------:R-:W-:Y:S01]  /*119880*/  VIADD R11, R13, UR11 ;  /* 0x0000000b0d0b7c36 */ /* 0x000fe20008000000 */
[----:B------:R-:W-:Y:S01]  /*119890*/  STL.64 [R1+0x618], R14 ;  /* 0x0006180e01007387 */ /* 0x000fe20000100a00 */
[----:B------:R-:W-:-:S06]  /*1198a0*/  ULDC UR55, c[0x0][0x228] ;  /* 0x00008a0000377ab9 */ /* 0x000fcc0000000800 */
[----:B------:R-:W-:Y:S01]  /*1198b0*/  @P3 LOP3.LUT R0, R0, 0x10, RZ, 0xfc, !PT ;  /* 0x0000001000003812 */ /* 0x000fe200078efcff */
[----:B------:R-:W-:Y:S01]  /*1198c0*/  ULDC UR11, c[0x0][0x248] ;  /* 0x00009200000b7ab9 */ /* 0x000fe20000000800 */
[----:B------:R-:W-:Y:S02]  /*1198d0*/  ULDC UR57, c[0x0][0x228] ;  /* 0x00008a0000397ab9 */ /* 0x000fe40000000800 */
        /* <DEDUP_REMOVED lines=8> */
[----:B------:R-:W-:Y:S01]  /*119960*/  VIADD R2, R56, 0xa4 ;  /* 0x000000a438027836 */ /* 0x000fe20000000000 */
[----:B------:R-:W-:Y:S01]  /*119970*/  LOP3.LUT R0, R0, 0xfffffffe, RZ, 0xc0, !PT ;  /* 0xfffffffe00007812 */ /* 0x000fe200078ec0ff */
[----:B------:R-:W-:Y:S01]  /*119980*/  ULDC.64 UR36, c[0x0][0x228] ;  /* 0x00008a0000247ab9 */ /* 0x000fe20000000a00 */
[----:B------:R-:W-:Y:S01]  /*119990*/  ISETP.LT.AND P2, PT, R25, UR53, !P0 ;  /* 0x0000003519007c0c */ /* 0x000fe2000c741270 */
[----:B------:R-:W-:Y:S01]  /*1199a0*/  STL [R1+0x558], R13 ;  /* 0x0005580d01007387 */ /* 0x000fe20000100800 */
[----:B------:R-:W-:Y:S01]  /*1199b0*/  ISETP.LT.AND P1, PT, R24, UR54, !P0 ;  /* 0x0000003618007c0c */ /* 0x000fe2000c721270 */
[----:B------:R-:W-:Y:S01]  /*1199c0*/  ULDC UR54, c[0x0][0x228] ;  /* 0x00008a0000367ab9 */ /* 0x000fe20000000800 */
[----:B------:R-:W-:Y:S01]  /*1199d0*/  ISETP.LT.AND P3, PT, R12, UR52, !P0 ;  /* 0x000000340c007c0c */ /* 0x000fe2000c761270 */
[----:B------:R-:W-:Y:S01]  /*1199e0*/  ULDC UR52, c[0x0][0x228] ;  /* 0x00008a0000347ab9 */ /* 0x000fe20000000800 */
[----:B------:R-:W-:Y:S01]  /*1199f0*/  ISETP.LT.AND P0, PT, R61, UR38, !P0 ;  /* 0x000000263d007c0c */ /* 0x000fe2000c701270 */
[----:B------:R-:W-:-:S06]  /*119a00*/  ULDC UR53, c[0x0][0x228] ;  /* 0x00008a0000357ab9 */ /* 0x000fcc0000000800 */
[----:B------:R-:W-:Y:S01]  /*119a10*/  @P2 LOP3.LUT R57, R57, 0x80000000, RZ, 0xfc, !PT ;  /* 0x8000000039392812 */ /* 0x000fe200078efcff */
[----:B------:R0:W-:Y:S01]  /*119a20*/  STL [R1+0x564], R11 ;  /* 0x0005640b01007387 */ /* 0x0001e20000100800 */
[----:B------:R-:W-:Y:S02]  /*119a30*/  ULDC UR38, c[0x0][0x228] ;  /* 0x00008a0000267ab9 */ /* 0x000fe40000000800 */
[----:B------:R-:W-:-:S04]  /*119a40*/  LOP3.LUT R57, R57, 0xbfffffff, RZ, 0xc0, !PT ;  /* 0xbfffffff39397812 */ /* 0x000fc800078ec0ff */
[----:B------:R-:W-:-:S04]  /*119a50*/  @P1 LOP3.LUT R57, R57, 0x40000000, RZ, 0xfc, !PT ;  /* 0x4000000039391812 */ /* 0x000fc800078efcff */
[----:B------:R-:W-:-:S04]  /*119a60*/  LOP3.LUT R57, R57, 0xdfffffff, RZ, 0xc0, !PT ;  /* 0xdfffffff39397812 */ /* 0x000fc800078ec0ff */
[----:B------:R-:W-:Y:S02]  /*119a70*/  @P0 LOP3.LUT R57, R57, 0x20000000, RZ, 0xfc, !PT ;  /* 0x2000000039390812 */ /* 0x000fe400078efcff */
[----:B------:R-:W-:Y:S02]  /*119a80*/  ISETP.GE.AND P0, PT, R2, UR35, PT ;  /* 0x0000002302007c0c */ /* 0x000fe4000bf06270 */
[----:B------:R-:W-:Y:S02]  /*119a90*/  @P3 LOP3.LUT R0, R0, 0x1, RZ, 0xfc, !PT ;  /* 0x0000000100003812 */ /* 0x000fe400078efcff */
[----:B------:R-:W-:Y:S01]  /*119aa0*/  LOP3.LUT R57, R57, 0xefffffff, RZ, 0xc0, !PT ;  /* 0xefffffff39397812 */ /* 0x000fe200078ec0ff */
[----:B------:R-:W-:Y:S01]  /*119ab0*/  VIADD R2, R56, 0xa3 ;  /* 0x000000a338027836 */ /* 0x000fe20000000000 */
[----:B------:R-:W-:Y:S01]  /*119ac0*/  ISETP.LT.AND P3, PT, R12, UR49, !P0 ;  /* 0x000000310c007c0c */ /* 0x000fe2000c761270 */
[----:B------:R-:W-:Y:S01]  /*119ad0*/  ULDC.64 UR34, c[0x0][0x228] ;  /* 0x00008a0000227ab9 */ /* 0x000fe20000000a00 */
[----:B------:R-:W-:Y:S01]  /*119ae0*/  ISETP.LT.AND P2, PT, R25, UR50, !P0 ;  /* 0x0000003219007c0c */ /* 0x000fe2000c741270 */
[----:B------:R-:W-:Y:S01]  /*119af0*/  ULDC UR50, c[0x0][0x228] ;  /* 0x00008a0000327ab9 */ /* 0x000fe20000000800 */
[----:B------:R-:W-:Y:S01]  /*119b00*/  ISETP.LT.AND P1, PT, R24, UR51, !P0 ;  /* 0x0000003318007c0c */ /* 0x000fe2000c721270 */
[----:B------:R-:W-:Y:S01]  /*119b10*/  ULDC UR51, c[0x0][0x228] ;  /* 0x00008a0000337ab9 */ /* 0x000fe20000000800 */
[----:B0-----:R-:W-:Y:S01]  /*119b20*/  VIADD R11, R11, UR11 ;  /* 0x0000000b0b0b7c36 */ /* 0x001fe20008000000 */
[----:B------:R-:W-:-:S06]  /*119b30*/  ULDC UR49, c[0x0][0x228] ;  /* 0x00008a0000317ab9 */ /* 0x000fcc0000000800 */
        /* <DEDUP_REMOVED lines=15> */
[----:B------:R0:W-:Y:S01]  /*119c30*/  STL [R1+0x560], R11 ;  /* 0x0005600b01007387 */ /* 0x0001e20000100800 */
[----:B------:R-:W-:Y:S01]  /*119c40*/  ISETP.LT.AND P1, PT, R24, UR48, !P0 ;  /* 0x0000003018007c0c */ /* 0x000fe2000c721270 */
[----:B------:R-:W-:-:S08]  /*119c50*/  ULDC UR46, c[0x0][0x228] ;  /* 0x00008a00002e7ab9 */ /* 0x000fd00000000800 */
[----:B------:R-:W-:Y:S01]  /*119c60*/  @P3 LOP3.LUT R57, R57, 0x1000000, RZ, 0xfc, !PT ;  /* 0x0100000039393812 */ /* 0x000fe200078efcff */
[----:B------:R-:W-:Y:S01]  /*119c70*/  ULDC UR47, c[0x0][0x228] ;  /* 0x00008a00002f7ab9 */ /* 0x000fe20000000800 */
[----:B------:R-:W-:Y:S01]  /*119c80*/  LOP3.LUT R35, R35, 0x7fffffff, RZ, 0xc0, !PT ;  /* 0x7fffffff23237812 */ /* 0x000fe200078ec0ff */
[----:B------:R-:W-:Y:S01]  /*119c90*/  ULDC UR48, c[0x0][0x228] ;  /* 0x00008a0000307ab9 */ /* 0x000fe20000000800 */
        /* <DEDUP_REMOVED lines=16> */
[----:B------:R-:W-:-:S07]  /*119da0*/  ULDC UR41, c[0x0][0x228] ;  /* 0x00008a0000297ab9 */ /* 0x000fce0000000800 */
        /* <DEDUP_REMOVED lines=16> */
[----:B------:R-:W-:-:S08]  /*119eb0*/  ULDC UR40, c[0x0][0x228] ;  /* 0x00008a0000287ab9 */ /* 0x000fd00000000800 */
[----:B------:R-:W-:-:S04]  /*119ec0*/  @P3 LOP3.LUT R57, R57, 0x10000, RZ, 0xfc, !PT ;  /* 0x0001000039393812 */ /* 0x000fc800078efcff */
[----:B------:R-:W-:-:S04]  /*119ed0*/  LOP3.LUT R57, R57, 0xffff7fff, RZ, 0xc0, !PT ;  /* 0xffff7fff39397812 */ /* 0x000fc800078ec0ff */
[----:B------:R-:W-:Y:S02]  /*119ee0*/  @P2 LOP3.LUT R57, R57, 0x8000, RZ, 0xfc, !PT ;  /* 0x0000800039392812 */ /* 0x000fe400078efcff */
[----:B------:R-:W-:Y:S01]  /*119ef0*/  ISETP.LT.AND P0, PT, R61, UR26, !P0 ;  /* 0x0000001a3d007c0c */ /* 0x000fe2000c701270 */
[----:B------:R-:W-:Y:S01]  /*119f00*/  ULDC UR26, c[0x0][0x228] ;  /* 0x00008a00001a7ab9 */ /* 0x000fe20000000800 */
        /* <DEDUP_REMOVED lines=10> */
[----:B------:R-:W-:Y:S01]  /*119fb0*/  ULDC.64 UR18, c[0x0][0x228] ;  /* 0x00008a0000127ab9 */ /* 0x000fe20000000a00 */
[----:B------:R-:W-:-:S09]  /*119fc0*/  ISETP.LT.AND P1, PT, R24, UR31, !P0 ;  /* 0x0000001f18007c0c */ /* 0x000fd2000c721270 */
        /* <DEDUP_REMOVED lines=34> */
[----:B------:R-:W-:-:S08]  /*11a1f0*/  ULDC UR25, c[0x0][0x228] ;  /* 0x00008a0000197ab9 */ /* 0x000fd00000000800 */
        /* <DEDUP_REMOVED lines=12> */
[----:B------:R-:W-:Y:S01]  /*11a2c0*/  ULDC UR27, c[0x0][0x228] ;  /* 0x00008a00001b7ab9 */ /* 0x000fe20000000800 */
[----:B------:R-:W-:Y:S02]  /*11a2d0*/  ISETP.LT.AND P2, PT, R25, UR14, !P0 ;  /* 0x0000000e19007c0c */ /* 0x000fe4000c741270 */
[----:B------:R-:W-:Y:S01]  /*11a2e0*/  ISETP.LT.AND P1, PT, R24, UR15, !P0 ;  /* 0x0000000f18007c0c */ /* 0x000fe2000c721270 */
[----:B------:R-:W-:Y:S01]  /*11a2f0*/  ULDC.64 UR14, c[0x0][0x228] ;  /* 0x00008a00000e7ab9 */ /* 0x000fe20000000a00 */
[----:B------:R-:W-:Y:S01]  /*11a300*/  ISETP.LT.AND P3, PT, R12, UR20, !P0 ;  /* 0x000000140c007c0c */ /* 0x000fe2000c761270 */
[----:B------:R-:W-:Y:S01]  /*11a310*/  ULDC UR20, c[0x0][0x228] ;  /* 0x00008a0000147ab9 */ /* 0x000fe20000000800 */
[----:B------:R-:W-:-:S07]  /*11a320*/  ISETP.LT.AND P0, PT, R61, UR28, !P0 ;  /* 0x0000001c3d007c0c */ /* 0x000fce000c701270 */
[----:B------:R-:W-:-:S04]  /*11a330*/  @P2 LOP3.LUT R60, R60, 0x80000000, RZ, 0xfc, !PT ;  /* 0x800000003c3c2812 */ /* 0x000fc800078efcff */
        /* <DEDUP_REMOVED lines=9> */
[----:B------:R-:W-:Y:S01]  /*11a3d0*/  ULDC UR23, c[0x0][0x228] ;  /* 0x00008a0000177ab9 */ /* 0x000fe20000000800 */
        /* <DEDUP_REMOVED lines=41> */
[----:B------:R-:W-:-:S07]  /*11a670*/  ULDC.64 UR30, c[0x0][0x228] ;  /* 0x00008a00001e7ab9 */ /* 0x000fce0000000a00 */
[----:B------:R-:W-:-:S04]  /*11a680*/  @P3 LOP3.LUT R60, R60, 0x100000, RZ, 0xfc, !PT ;  /* 0x001000003c3c3812 */ /* 0x000fc800078efcff */
[----:B------:R-:W-:-:S04]  /*11a690*/  LOP3.LUT R60, R60, 0xfff7ffff, RZ, 0xc0, !PT ;  /* 0xfff7ffff3c3c7812 */ /* 0x000fc800078ec0ff */
[----:B------:R-:W-:Y:S02]  /*11a6a0*/  @P2 LOP3.LUT R60, R60, 0x80000, RZ, 0xfc, !PT ;  /* 0x000800003c3c2812 */ /* 0x000fe400078efcff */
[----:B------:R-:W-:Y:S01]  /*11a6b0*/  ISETP.LT.AND P0, PT, R61, UR18, !P0 ;  /* 0x000000123d007c0c */ /* 0x000fe2000c701270 */
[----:B0-----:R-:W-:Y:S01]  /*11a6c0*/  VIADD R11, R11, UR5 ;  /* 0x000000050b0b7c36 */ /* 0x001fe20008000000 */
[----:B------:R-:W-:Y:S01]  /*11a6d0*/  LOP3.LUT R60, R60, 0xfffbffff, RZ, 0xc0, !PT ;  /* 0xfffbffff3c3c7812 */ /* 0x000fe200078ec0ff */
[----:B------:R-:W-:Y:S01]  /*11a6e0*/  ULDC UR5, c[0x0][0x248] ;  /* 0x0000920000057ab9 */ /* 0x000fe20000000800 */
[----:B------:R-:W-:Y:S02]  /*11a6f0*/  ULDC UR18, c[0x0][0x248] ;  /* 0x0000920000127ab9 */ /* 0x000fe40000000800 */
        /* <DEDUP_REMOVED lines=29> */
[----:B------:R0:W-:Y:S01]  /*11a8d0*/  STL [R1+0x570], R11 ;  /* 0x0005700b01007387 */ /* 0x0001e20000100800 */
[----:B------:R-:W-:-:S07]  /*11a8e0*/  ULDC UR15, c[0x0][0x248] ;  /* 0x00009200000f7ab9 */ /* 0x000fce0000000800 */
[----:B------:R-:W-:Y:S01]  /*11a8f0*/  @P3 LOP3.LUT R60, R60, 0x1000, RZ, 0xfc, !PT ;  /* 0x000010003c3c3812 */ /* 0x000fe200078efcff */
[----:B------:R-:W-:-:S03]  /*11a900*/  ULDC UR7, c[0x0][0x228] ;  /* 0x00008a0000077ab9 */ /* 0x000fc60000000800 */
        /* <DEDUP_REMOVED lines=19> */
[----:B------:R0:W-:Y:S01]  /*11aa40*/  STL [R1+0x56c], R11 ;  /* 0x00056c0b01007387 */ /* 0x0001e20000100800 */
[----:B------:R-:W-:-:S06]  /*11aa50*/  ULDC UR51, c[0x0][0x228] ;  /* 0x00008a0000337ab9 */ /* 0x000fcc0000000800 */
        /* <DEDUP_REMOVED lines=15> */
[----:B------:R0:W-:Y:S01]  /*11ab50*/  STL [R1+0x57c], R11 ;  /* 0x00057c0b01007387 */ /* 0x0001e20000100800 */
[----:B------:R-:W-:Y:S01]  /*11ab60*/  ISETP.LT.AND P2, PT, R25, UR61, !P0 ;  /* 0x0000003d19007c0c */ /* 0x000fe2000c741270 */
[----:B------:R-:W-:Y:S01]  /*11ab70*/  ULDC UR61, c[0x0][0x228] ;  /* 0x00008a00003d7ab9 */ /* 0x000fe20000000800 */
[----:B------:R-:W-:Y:S01]  /*11ab80*/  ISETP.LT.AND P1, PT, R24, UR60, !P0 ;  /* 0x0000003c18007c0c */ /* 0x000fe2000c721270 */
[----:B------:R-:W-:Y:S01]  /*11ab90*/  ULDC UR60, c[0x0][0x228] ;  /* 0x00008a00003c7ab9 */ /* 0x000fe20000000800 */
[----:B------:R-:W-:Y:S01]  /*11aba0*/  ULDC UR19, c[0x0][0x228] ;  /* 0x00008a0000137ab9 */ /* 0x000fe20000000800 */
        /* <DEDUP_REMOVED lines=12> */
[----:B0-----:R-:W-:Y:S01]  /*11ac70*/  VIADD R11, R11, UR5 ;  /* 0x000000050b0b7c36 */ /* 0x001fe20008000000 */
[----:B------:R-:W-:Y:S01]  /*11ac80*/  ISETP.LT.AND P2, PT, R25, UR56, !P0 ;  /* 0x0000003819007c0c */ /* 0x000fe2000c741270 */
[----:B------:R-:W-:Y:S01]  /*11ac90*/  ULDC UR5, c[0x0][0x248] ;  /* 0x0000920000057ab9 */ /* 0x000fe20000000800 */
[----:B------:R-:W-:Y:S01]  /*11aca0*/  ISETP.LT.AND P1, PT, R24, UR55, !P0 ;  /* 0x0000003718007c0c */ /* 0x000fe2000c721270 */
[----:B------:R-:W-:Y:S01]  /*11acb0*/  ULDC.64 UR32, c[0x0][0x228] ;  /* 0x00008a0000207ab9 */ /* 0x000fe20000000a00 */
[----:B------:R-:W-:Y:S01]  /*11acc0*/  ISETP.LT.AND P3, PT, R12, UR50, !P0 ;  /* 0x000000320c007c0c */ /* 0x000fe2000c761270 */
[----:B------:R0:W-:Y:S01]  /*11acd0*/  STL [R1+0x578], R11 ;  /* 0x0005780b01007387 */ /* 0x0001e20000100800 */
[----:B------:R-:W-:Y:S01]  /*11ace0*/  ISETP.LT.AND P0, PT, R61, UR34, !P0 ;  /* 0x000000223d007c0c */ /* 0x000fe2000c701270 */
[----:B------:R-:W-:Y:S01]  /*11acf0*/  ULDC UR50, c[0x0][0x228] ;  /* 0x00008a0000327ab9 */ /* 0x000fe20000000800 */
[----:B------:R-:W-:Y:S01]  /*11ad00*/  ULDC UR55, c[0x0][0x228] ;  /* 0x00008a0000377ab9 */ /* 0x000fe20000000800 */
[----:B------:R-:W-:Y:S01]  /*11ad10*/  LOP3.LUT R44, R44, 0x7fffffff, RZ, 0xc0, !PT ;  /* 0x7fffffff2c2c7812 */ /* 0x000fe200078ec0ff */
[----:B------:R-:W-:-:S03]  /*11ad20*/  ULDC UR56, c[0x0][0x228] ;  /* 0x00008a0000387ab9 */ /* 0x000fc60000000800 */
[----:B------:R-:W-:-:S04]  /*11ad30*/  @P2 LOP3.LUT R32, R32, 0x80000000, RZ, 0xfc, !PT ;  /* 0x8000000020202812 */ /* 0x000fc800078efcff */
[----:B------:R-:W-:-:S04]  /*11ad40*/  LOP3.LUT R32, R32, 0xbfffffff, RZ, 0xc0, !PT ;  /* 0xbfffffff20207812 */ /* 0x000fc800078ec0ff */
[----:B------:R-:W-:-:S04]  /*11ad50*/  @P1 LOP3.LUT R32, R32, 0x40000000, RZ, 0xfc, !PT ;  /* 0x4000000020201812 */ /* 0x000fc800078efcff */
[----:B------:R-:W-:-:S04]  /*11ad60*/  LOP3.LUT R32, R32, 0xdfffffff, RZ, 0xc0, !PT ;  /* 0xdfffffff20207812 */ /* 0x000fc800078ec0ff */
[----:B------:R-:W-:Y:S02]  /*11ad70*/  @P0 LOP3.LUT R32, R32, 0x20000000, RZ, 0xfc, !PT ;  /* 0x2000000020200812 */ /* 0x000fe400078efcff */
[----:B------:R-:W-:Y:S02]  /*11ad80*/  ISETP.GE.AND P0, PT, R2, UR29, PT ;  /* 0x0000001d02007c0c */ /* 0x000fe4000bf06270 */
[----:B------:R-:W-:Y:S02]  /*11ad90*/  @P3 LOP3.LUT R60, R60, 0x1, RZ, 0xfc, !PT ;  /* 0x000000013c3c3812 */ /* 0x000fe400078efcff */
[----:B------:R-:W-:Y:S01]  /*11ada0*/  ISETP.LT.AND P3, PT, R12, UR30, !P0 ;  /* 0x0000001e0c007c0c */ /* 0x000fe2000c761270 */
[----:B0-----:R-:W-:Y:S01]  /*11adb0*/  VIADD R11, R11, UR5 ;  /* 0x000000050b0b7c36 */ /* 0x001fe20008000000 */
[----:B------:R-:W-:Y:S02]  /*11adc0*/  ISETP.LT.AND P2, PT, R25, UR59, !P0 ;  /* 0x0000003b19007c0c */ /* 0x000fe4000c741270 */
[----:B------:R-:W-:Y:S01]  /*11add0*/  LOP3.LUT R32, R32, 0xefffffff, RZ, 0xc0, !PT ;  /* 0xefffffff20207812 */ /* 0x000fe200078ec0ff */
[----:B------:R-:W-:Y:S01]  /*11ade0*/  VIADD R2, R56, 0x93 ;  /* 0x0000009338027836 */ /* 0x000fe20000000000 */
[----:B------:R0:W-:Y:S01]  /*11adf0*/  STL [R1+0x588], R11 ;  /* 0x0005880b01007387 */ /* 0x0001e20000100800 */
[----:B------:R-:W-:Y:S01]  /*11ae00*/  ISETP.LT.AND P1, PT, R24, UR54, !P0 ;  /* 0x0000003618007c0c */ /* 0x000fe2000c721270 */
[----:B------:R-:W-:Y:S01]  /*11ae10*/  ULDC UR30, c[0x0][0x248] ;  /* 0x00009200001e7ab9 */ /* 0x000fe20000000800 */
[----:B------:R-:W-:Y:S01]  /*11ae20*/  ULDC UR5, c[0x0][0x228] ;  /* 0x00008a0000057ab9 */ /* 0x000fe20000000800 */
[----:B------:R-:W-:Y:S01]  /*11ae30*/  ULDC UR59, c[0x0][0x228] ;  /* 0x00008a00003b7ab9 */ /* 0x000fe20000000800 */
[----:B0-----:R-:W-:-:S02]  /*11ae40*/  VIADD R11, R11, UR14 ;  /* 0x0000000e0b0b7c36 */ /* 0x001fc40008000000 */
[----:B------:R-:W-:Y:S01]  /*11ae50*/  @P3 LOP3.LUT R32, R32, 0x10000000, RZ, 0xfc, !PT ;  /* 0x1000000020203812 */ /* 0x000fe200078efcff */
[----:B------:R-:W-:Y:S01]  /*11ae60*/  ULDC UR14, c[0x0][0x228] ;  /* 0x00008a00000e7ab9 */ /* 0x000fe20000000800 */
[----:B------:R-:W-:Y:S01]  /*11ae70*/  ULDC UR54, c[0x0][0x228] ;  /* 0x00008a0000367ab9 */ /* 0x000fe20000000800 */
[----:B------:R0:W-:Y:S01]  /*11ae80*/  STL [R1+0x584], R11 ;  /* 0x0005840b01007387 */ /* 0x0001e20000100800 */
[----:B------:R-:W-:Y:S01]  /*11ae90*/  LOP3.LUT R32, R32, 0xf7ffffff, RZ, 0xc0, !PT ;  /* 0xf7ffffff20207812 */ /* 0x000fe200078ec0ff */
[----:B0-----:R-:W-:-:S03]  /*11aea0*/  VIADD R11, R11, UR15 ;  /* 0x0000000f0b0b7c36 */ /* 0x001fc60008000000 */
[----:B------:R-:W-:Y:S01]  /*11aeb0*/  @P2 LOP3.LUT R32, R32, 0x8000000, RZ, 0xfc, !PT ;  /* 0x0800000020202812 */ /* 0x000fe200078efcff */
[----:B------:R-:W-:Y:S01]  /*11aec0*/  ULDC UR15, c[0x0][0x228] ;  /* 0x00008a00000f7ab9 */ /* 0x000fe20000000800 */
[----:B------:R0:W-:Y:S01]  /*11aed0*/  STL [R1+0x594], R11 ;  /* 0x0005940b01007387 */ /* 0x0001e20000100800 */
[----:B------:R-:W-:Y:S02]  /*11aee0*/  ISETP.LT.AND P0, PT, R61, UR32, !P0 ;  /* 0x000000203d007c0c */ /* 0x000fe4000c701270 */
[----:B------:R-:W-:Y:S01]  /*11aef0*/  LOP3.LUT R32, R32, 0xfbffffff, RZ, 0xc0, !PT ;  /* 0xfbffffff20207812 */ /* 0x000fe200078ec0ff */
[----:B0-----:R-:W-:Y:S01]  /*11af00*/  VIADD R11, R11, UR18 ;  /* 0x000000120b0b7c36 */ /* 0x001fe20008000000 */
[----:B------:R-:W-:Y:S02]  /*11af10*/  ULDC UR18, c[0x0][0x248] ;  /* 0x0000920000127ab9 */ /* 0x000fe40000000800 */
[----:B------:R-:W-:Y:S02]  /*11af20*/  @P1 LOP3.LUT R32, R32, 0x4000000, RZ, 0xfc, !PT ;  /* 0x0400000020201812 */ /* 0x000fe400078efcff */
[----:B------:R0:W-:Y:S02]  /*11af30*/  STL [R1+0x590], R11 ;  /* 0x0005900b01007387 */ /* 0x0001e40000100800 */
[----:B------:R-:W-:Y:S01]  /*11af40*/  LOP3.LUT R32, R32, 0xfdffffff, RZ, 0xc0, !PT ;  /* 0xfdffffff20207812 */ /* 0x000fe200078ec0ff */
[----:B0-----:R-:W-:-:S03]  /*11af50*/  VIADD R11, R11, UR18 ;  /* 0x000000120b0b7c36 */ /* 0x001fc60008000000 */
[----:B------:R-:W-:Y:S01]  /*11af60*/  @P0 LOP3.LUT R32, R32, 0x2000000, RZ, 0xfc, !PT ;  /* 0x0200000020200812 */ /* 0x000fe200078efcff */
[----:B------:R-:W-:Y:S01]  /*11af70*/  ULDC UR18, c[0x0][0x228] ;  /* 0x00008a0000127ab9 */ /* 0x000fe20000000800 */
[----:B------:R0:W-:Y:S01]  /*11af80*/  STL [R1+0x5c0], R11 ;  /* 0x0005c00b01007387 */ /* 0x0001e20000100800 */
[----:B------:R-:W-:Y:S01]  /*11af90*/  ISETP.GE.AND P0, PT, R2, UR31, PT ;  /* 0x0000001f02007c0c */ /* 0x000fe2000bf06270 */
[----:B0-----:R-:W-:Y:S01]  /*11afa0*/  VIADD R11, R11, UR28 ;  /* 0x0000001c0b0b7c36 */ /* 0x001fe20008000000 */
[----:B------:R-:W-:-:S04]  /*11afb0*/  ULDC UR28, c[0x0][0x248] ;  /* 0x00009200001c7ab9 */ /* 0x000fc80000000800 */
[----:B------:R0:W-:Y:S01]  /*11afc0*/  STL [R1+0x5c4], R11 ;  /* 0x0005c40b01007387 */ /* 0x0001e20000100800 */
[----:B------:R-:W-:Y:S02]  /*11afd0*/  ISETP.LT.AND P3, PT, R12, UR61, !P0 ;  /* 0x0000003d0c007c0c */ /* 0x000fe4000c761270 */
[----:B------:R-:W-:Y:S01]  /*11afe0*/  LOP3.LUT R32, R32, 0xfeffffff, RZ, 0xc0, !PT ;  /* 0xfeffffff20207812 */ /* 0x000fe200078ec0ff */
[----:B------:R-:W-:Y:S01]  /*11aff0*/  VIADD R2, R56, 0x92 ;  /* 0x0000009238027836 */ /* 0x000fe20000000000 */
[----:B------:R-:W-:Y:S01]  /*11b000*/  ISETP.LT.AND P2, PT, R25, UR58, !P0 ;  /* 0x0000003a19007c0c */ /* 0x000fe2000c741270 */
[----:B------:R-:W-:Y:S01]  /*11b010*/  ULDC UR61, c[0x0][0x228] ;  /* 0x00008a00003d7ab9 */ /* 0x000fe20000000800 */
[----:B------:R-:W-:Y:S01]  /*11b020*/  ISETP.LT.AND P1, PT, R24, UR57, !P0 ;  /* 0x0000003918007c0c */ /* 0x000fe2000c721270 */
[----:B------:R-:W-:Y:S01]  /*11b030*/  ULDC UR57, c[0x0][0x228] ;  /* 0x00008a0000397ab9 */ /* 0x000fe20000000800 */
[----:B------:R-:W-:Y:S01]  /*11b040*/  ULDC UR58, c[0x0][0x228] ;  /* 0x00008a00003a7ab9 */ /* 0x000fe20000000800 */
[----:B0-----:R-:W-:Y:S01]  /*11b050*/  VIADD R11, R11, UR28 ;  /* 0x0000001c0b0b7c36 */ /* 0x001fe20008000000 */
[----:B------:R-:W-:-:S04]  /*11b060*/  ULDC UR28, c[0x0][0x248] ;  /* 0x00009200001c7ab9 */ /* 0x000fc80000000800 */
[----:B------:R0:W-:Y:S02]  /*11b070*/  STL [R1+0x5e8], R11 ;  /* 0x0005e80b01007387 */ /* 0x0001e40000100800 */
[----:B0-----:R-:W-:Y:S01]  /*11b080*/  VIADD R11, R11, UR28 ;  /* 0x0000001c0b0b7c36 */ /* 0x001fe20008000000 */
[----:B------:R-:W-:-:S04]  /*11b090*/  ULDC UR28, c[0x0][0x248] ;  /* 0x00009200001c7ab9 */ /* 0x000fc80000000800 */
[----:B------:R0:W-:Y:S01]  /*11b0a0*/  STL [R1+0x5ec], R11 ;  /* 0x0005ec0b01007387 */ /* 0x0001e20000100800 */
[----:B------:R-:W-:Y:S01]  /*11b0b0*/  @P3 LOP3.LUT R32, R32, 0x1000000, RZ, 0xfc, !PT ;  /* 0x0100000020203812 */ /* 0x000fe200078efcff */
[----:B0-----:R-:W-:Y:S01]  /*11b0c0*/  VIADD R11, R11, UR28 ;  /* 0x0000001c0b0b7c36 */ /* 0x001fe20008000000 */
[----:B------:R-:W-:Y:S02]  /*11b0d0*/  ULDC UR28, c[0x0][0x248] ;  /* 0x00009200001c7ab9 */ /* 0x000fe40000000800 */
[----:B------:R-:W-:Y:S02]  /*11b0e0*/  LOP3.LUT R32, R32, 0xff7fffff, RZ, 0xc0, !PT ;  /* 0xff7fffff20207812 */ /* 0x000fe400078ec0ff */
[----:B------:R0:W-:Y:S02]  /*11b0f0*/  STL [R1+0x5f8], R11 ;  /* 0x0005f80b01007387 */ /* 0x0001e40000100800 */
[----:B------:R-:W-:Y:S01]  /*11b100*/  @P2 LOP3.LUT R32, R32, 0x800000, RZ, 0xfc, !PT ;  /* 0x0080000020202812 */ /* 0x000fe200078efcff */
[----:B0-----:R-:W-:Y:S01]  /*11b110*/  VIADD R11, R11, UR28 ;  /* 0x0000001c0b0b7c36 */ /* 0x001fe20008000000 */
[----:B------:R-:W-:-:S04]  /*11b120*/  ULDC UR28, c[0x0][0x248] ;  /* 0x00009200001c7ab9 */ /* 0x000fc80000000800 */
[----:B------:R0:W-:Y:S01]  /*11b130*/  STL [R1+0x5fc], R11 ;  /* 0x0005fc0b01007387 */ /* 0x0001e20000100800 */
[----:B------:R-:W-:Y:S01]  /*11b140*/  LOP3.LUT R32, R32, 0xffbfffff, RZ, 0xc0, !PT ;  /* 0xffbfffff20207812 */ /* 0x000fe200078ec0ff */
[----:B0-----:R-:W-:Y:S01]  /*11b150*/  VIADD R11, R11, UR28 ;  /* 0x0000001c0b0b7c36 */ /* 0x001fe20008000000 */
[----:B------:R-:W-:Y:S02]  /*11b160*/  ULDC.64 UR28, c[0x0][0x228] ;  /* 0x00008a00001c7ab9 */ /* 0x000fe40000000a00 */
[----:B------:R-:W-:Y:S01]  /*11b170*/  ISETP.LT.AND P0, PT, R61, UR28, !P0 ;  /* 0x0000001c3d007c0c */ /* 0x000fe2000c701270 */
[----:B------:R-:W-:Y:S01]  /*11b180*/  ULDC UR28, c[0x0][0x248] ;  /* 0x00009200001c7ab9 */ /* 0x000fe20000000800 */
[----:B------:R-:W-:-:S04]  /*11b190*/  @P1 LOP3.LUT R32, R32, 0x400000, RZ, 0xfc, !PT ;  /* 0x0040000020201812 */ /* 0x000fc800078efcff */
[----:B------:R-:W-:-:S07]  /*11b1a0*/  LOP3.LUT R32, R32, 0xffdfffff, RZ, 0xc0, !PT ;  /* 0xffdfffff20207812 */ /* 0x000fce00078ec0ff */
[----:B------:R-:W-:Y:S02]  /*11b1b0*/  @P0 LOP3.LUT R32, R32, 0x200000, RZ, 0xfc, !PT ;  /* 0x0020000020200812 */ /* 0x000fe400078efcff */
[----:B------:R-:W-:Y:S02]  /*11b1c0*/  ISETP.GE.AND P0, PT, R2, UR37, PT ;  /* 0x0000002502007c0c */ /* 0x000fe4000bf06270 */
[----:B------:R-:W-:Y:S01]  /*11b1d0*/  LOP3.LUT R32, R32, 0xffefffff, RZ, 0xc0, !PT ;  /* 0xffefffff20207812 */ /* 0x000fe200078ec0ff */
[----:B------:R0:W-:Y:S01]  /*11b1e0*/  STL [R1+0x600], R11 ;  /* 0x0006000b01007387 */ /* 0x0001e20000100800 */
[----:B------:R-:W-:Y:S01]  /*11b1f0*/  ISETP.LT.AND P3, PT, R12, UR61, !P0 ;  /* 0x0000003d0c007c0c */ /* 0x000fe2000c761270 */
[----:B------:R-:W-:Y:S01]  /*11b200*/  VIADD R2, R56, 0x91 ;  /* 0x0000009138027836 */ /* 0x000fe20000000000 */
[----:B------:R-:W-:Y:S01]  /*11b210*/  ISETP.LT.AND P2, PT, R25, UR53, !P0 ;  /* 0x0000003519007c0c */ /* 0x000fe2000c741270 */
[----:B------:R-:W-:Y:S01]  /*11b220*/  ULDC UR61, c[0x0][0x228] ;  /* 0x00008a00003d7ab9 */ /* 0x000fe20000000800 */
[----:B------:R-:W-:Y:S01]  /*11b230*/  ISETP.LT.AND P1, PT, R24, UR49, !P0 ;  /* 0x0000003118007c0c */ /* 0x000fe2000c721270 */
[----:B------:R-:W-:Y:S01]  /*11b240*/  ULDC.64 UR36, c[0x0][0x228] ;  /* 0x00008a0000247ab9 */ /* 0x000fe20000000a00 */
[----:B------:R-:W-:Y:S01]  /*11b250*/  ULDC UR53, c[0x0][0x228] ;  /* 0x00008a0000357ab9 */ /* 0x000fe20000000800 */
[----:B------:R-:W-:-:S06]  /*11b260*/  ULDC UR49, c[0x0][0x228] ;  /* 0x00008a0000317ab9 */ /* 0x000fcc0000000800 */
[----:B------:R-:W-:-:S04]  /*11b270*/  @P3 LOP3.LUT R32, R32, 0x100000, RZ, 0xfc, !PT ;  /* 0x0010000020203812 */ /* 0x000fc800078efcff */
[----:B------:R-:W-:Y:S01]  /*11b280*/  LOP3.LUT R32, R32, 0xfff7ffff, RZ, 0xc0, !PT ;  /* 0xfff7ffff20207812 */ /* 0x000fe200078ec0ff */
[----:B0-----:R-:W-:Y:S01]  /*11b290*/  VIADD R11, R11, UR30 ;  /* 0x0000001e0b0b7c36 */ /* 0x001fe20008000000 */
[----:B------:R-:W-:Y:S02]  /*11b2a0*/  ULDC.64 UR30, c[0x0][0x228] ;  /* 0x00008a00001e7ab9 */ /* 0x000fe40000000a00 */
[----:B------:R-:W-:Y:S02]  /*11b2b0*/  @P2 LOP3.LUT R32, R32, 0x80000, RZ, 0xfc, !PT ;  /* 0x0008000020202812 */ /* 0x000fe400078efcff */
[----:B------:R-:W-:Y:S01]  /*11b2c0*/  ISETP.LT.AND P0, PT, R61, UR30, !P0 ;  /* 0x0000001e3d007c0c */ /* 0x000fe2000c701270 */
[----:B------:R0:W-:Y:S01]  /*11b2d0*/  STL [R1+0x604], R11 ;  /* 0x0006040b01007387 */ /* 0x0001e20000100800 */
[----:B------:R-:W-:Y:S01]  /*11b2e0*/  LOP3.LUT R32, R32, 0xfffbffff, RZ, 0xc0, !PT ;  /* 0xfffbffff20207812 */ /* 0x000fe200078ec0ff */
[----:B------:R-:W-:-:S03]  /*11b2f0*/  ULDC UR30, c[0x0][0x248] ;  /* 0x00009200001e7ab9 */ /* 0x000fc60000000800 */
        /* <DEDUP_REMOVED lines=11> */
[----:B0-----:R-:W-:-:S08]  /*11b3b0*/  VIADD R11, R11, UR28 ;  /* 0x0000001c0b0b7c36 */ /* 0x001fd00008000000 */
[----:B------:R-:W-:Y:S01]  /*11b3c0*/  @P3 LOP3.LUT R32, R32, 0x10000, RZ, 0xfc, !PT ;  /* 0x0001000020203812 */ /* 0x000fe200078efcff */
[----:B------:R-:W-:Y:S01]  /*11b3d0*/  ULDC UR28, c[0x0][0x248] ;  /* 0x00009200001c7ab9 */ /* 0x000fe20000000800 */
[----:B------:R-:W-:Y:S01]  /*11b3e0*/  ULDC UR47, c[0x0][0x228] ;  /* 0x00008a00002f7ab9 */ /* 0x000fe20000000800 */
        /* <DEDUP_REMOVED lines=14> */
[----:B------:R-:W-:Y:S01]  /*11b4d0*/  ULDC.64 UR32, c[0x0][0x228] ;  /* 0x00008a0000207ab9 */ /* 0x000fe20000000a00 */
[----:B------:R-:W-:Y:S01]  /*11b4e0*/  ISETP.LT.AND P1, PT, R24, UR43, !P0 ;  /* 0x0000002b18007c0c */ /* 0x000fe2000c721270 */
[----:B------:R-:W-:Y:S01]  /*11b4f0*/  ULDC UR42, c[0x0][0x228] ;  /* 0x00008a00002a7ab9 */ /* 0x000fe20000000800 */
[----:B------:R-:W-:-:S07]  /*11b500*/  ULDC UR61, c[0x0][0x228] ;  /* 0x00008a00003d7ab9 */ /* 0x000fce0000000800 */
[----:B------:R-:W-:Y:S01]  /*11b510*/  @P3 LOP3.LUT R32, R32, 0x1000, RZ, 0xfc, !PT ;  /* 0x0000100020203812 */ /* 0x000fe200078efcff */
[----:B0-----:R-:W-:Y:S01]  /*11b520*/  VIADD R11, R11, UR28 ;  /* 0x0000001c0b0b7c36 */ /* 0x001fe20008000000 */
[----:B------:R-:W-:Y:S01]  /*11b530*/  ISETP.LT.AND P0, PT, R61, UR34, !P0 ;  /* 0x000000223d007c0c */ /* 0x000fe2000c701270 */
        /* <DEDUP_REMOVED lines=8> */
[----:B------:R-:W-:-:S04]  /*11b5c0*/  ISETP.GE.AND P0, PT, R2, UR29, PT ;  /* 0x0000001d02007c0c */ /* 0x000fc8000bf06270 */
[----:B------:R-:W-:Y:S02]  /*11b5d0*/  ISETP.LT.AND P3, PT, R12, UR60, !P0 ;  /* 0x0000003c0c007c0c */ /* 0x000fe4000c761270 */
[----:B------:R-:W-:Y:S01]  /*11b5e0*/  LOP3.LUT R32, R32, 0xfffffeff, RZ, 0xc0, !PT ;  /* 0xfffffeff20207812 */ /* 0x000fe200078ec0ff */
[----:B------:R0:W-:Y:S01]  /*11b5f0*/  STL [R1+0x60c], R11 ;  /* 0x00060c0b01007387 */ /* 0x0001e20000100800 */
[----:B------:R-:W-:Y:S01]  /*11b600*/  ISETP.LT.AND P2, PT, R25, UR40, !P0 ;  /* 0x0000002819007c0c */ /* 0x000fe2000c741270 */
[----:B------:R-:W-:Y:S01]  /*11b610*/  VIADD R2, R56, 0x8e ;  /* 0x0000008e38027836 */ /* 0x000fe20000000000 */
[----:B------:R-:W-:Y:S01]  /*11b620*/  ISETP.LT.AND P1, PT, R24, UR41, !P0 ;  /* 0x0000002918007c0c */ /* 0x000fe2000c721270 */
[----:B------:R-:W-:-:S06]  /*11b630*/  ULDC UR60, c[0x0][0x228] ;  /* 0x00008a00003c7ab9 */ /* 0x000fcc0000000800 */
[----:B------:R-:W-:Y:S01]  /*11b640*/  @P3 LOP3.LUT R32, R32, 0x100, RZ, 0xfc, !PT ;  /* 0x0000010020203812 */ /* 0x000fe200078efcff */
[----:B0-----:R-:W-:Y:S01]  /*11b650*/  VIADD R11, R11, UR28 ;  /* 0x0000001c0b0b7c36 */ /* 0x001fe20008000000 */
[----:B------:R-:W-:Y:S01]  /*11b660*/  ISETP.LT.AND P0, PT, R61, UR32, !P0 ;  /* 0x000000203d007c0c */ /* 0x000fe2000c701270 */
[----:B------:R-:W-:Y:S01]  /*11b670*/  ULDC UR28, c[0x0][0x248] ;  /* 0x00009200001c7ab9 */ /* 0x000fe20000000800 */
[----:B------:R-:W-:Y:S01]  /*11b680*/  LOP3.LUT R32, R32, 0xffffff7f, RZ, 0xc0, !PT ;  /* 0xffffff7f20207812 */ /* 0x000fe200078ec0ff */
[----:B------:R-:W-:Y:S01]  /*11b690*/  ULDC UR41, c[0x0][0x228] ;  /* 0x00008a0000297ab9 */ /* 0x000fe20000000800 */
[----:B------:R-:W-:Y:S01]  /*11b6a0*/  LOP3.LUT R52, R52, 0x7fffffff, RZ, 0xc0, !PT ;  /* 0x7fffffff34347812 */ /* 0x000fe200078ec0ff */
[----:B------:R-:W-:Y:S01]  /*11b6b0*/  ULDC UR40, c[0x0][0x228] ;  /* 0x00008a0000287ab9 */ /* 0x000fe20000000800 */
[----:B------:R-:W-:-:S04]  /*11b6c0*/  @P2 LOP3.LUT R32, R32, 0x80, RZ, 0xfc, !PT ;  /* 0x0000008020202812 */ /* 0x000fc800078efcff */
[----:B------:R-:W-:Y:S01]  /*11b6d0*/  LOP3.LUT R32, R32, 0xffffffbf, RZ, 0xc0, !PT ;  /* 0xffffffbf20207812 */ /* 0x000fe200078ec0ff */
[----:B------:R0:W-:Y:S03]  /*11b6e0*/  STL [R1+0x628], R11 ;  /* 0x0006280b01007387 */ /* 0x0001e60000100800 */
[----:B------:R-:W-:-:S04]  /*11b6f0*/  @P1 LOP3.LUT R32, R32, 0x40, RZ, 0xfc, !PT ;  /* 0x0000004020201812 */ /* 0x000fc800078efcff */
[----:B------:R-:W-:Y:S01]  /*11b700*/  LOP3.LUT R32, R32, 0xffffffdf, RZ, 0xc0, !PT ;  /* 0xffffffdf20207812 */ /* 0x000fe200078ec0ff */
[----:B0-----:R-:W-:Y:S01]  /*11b710*/  VIADD R11, R11, UR28 ;  /* 0x0000001c0b0b7c36 */ /* 0x001fe20008000000 */
[----:B------:R-:W-:Y:S02]  /*11b720*/  ULDC UR28, c[0x0][0x248] ;  /* 0x00009200001c7ab9 */ /* 0x000fe40000000800 */
[----:B------:R-:W-:Y:S02]  /*11b730*/  @P0 LOP3.LUT R32, R32, 0x20, RZ, 0xfc, !PT ;  /* 0x0000002020200812 */ /* 0x000fe400078efcff */
[----:B------:R-:W-:Y:S01]  /*11b740*/  ISETP.GE.AND P0, PT, R2, UR31, PT ;  /* 0x0000001f02007c0c */ /* 0x000fe2000bf06270 */
[----:B------:R0:W-:Y:S03]  /*11b750*/  STL [R1+0x62c], R11 ;  /* 0x00062c0b01007387 */ /* 0x0001e60000100800 */
[----:B------:R-:W-:-:S02]  /*11b760*/  ISETP.LT.AND P3, PT, R12, UR57, !P0 ;  /* 0x000000390c007c0c */ /* 0x000fc4000c761270 */
[----:B------:R-:W-:Y:S01]  /*11b770*/  LOP3.LUT R32, R32, 0xffffffef, RZ, 0xc0, !PT ;  /* 0xffffffef20207812 */ /* 0x000fe200078ec0ff */
[----:B------:R-:W-:Y:S01]  /*11b780*/  VIADD R2, R56, 0x8d ;  /* 0x0000008d38027836 */ /* 0x000fe20000000000 */
[----:B------:R-:W-:Y:S01]  /*11b790*/  ISETP.LT.AND P2, PT, R25, UR38, !P0 ;  /* 0x0000002619007c0c */ /* 0x000fe2000c741270 */
[----:B------:R-:W-:Y:S01]  /*11b7a0*/  ULDC UR57, c[0x0][0x228] ;  /* 0x00008a0000397ab9 */ /* 0x000fe20000000800 */
[----:B------:R-:W-:Y:S01]  /*11b7b0*/  ISETP.LT.AND P1, PT, R24, UR39, !P0 ;  /* 0x0000002718007c0c */ /* 0x000fe2000c721270 */
[----:B0-----:R-:W-:Y:S01]  /*11b7c0*/  VIADD R11, R11, UR28 ;  /* 0x0000001c0b0b7c36 */ /* 0x001fe20008000000 */
[----:B------:R-:W-:Y:S01]  /*11b7d0*/  ULDC UR28, c[0x0][0x248] ;  /* 0x00009200001c7ab9 */ /* 0x000fe20000000800 */
[----:B------:R-:W-:Y:S01]  /*11b7e0*/  ULDC UR38, c[0x0][0x228] ;  /* 0x00008a0000267ab9 */ /* 0x000fe20000000800 */
[----:B--2---:R-:W-:Y:S01]  /*11b7f0*/  LOP3.LUT R58, R58, 0x7fffffff, RZ, 0xc0, !PT ;  /* 0x7fffffff3a3a7812 */ /* 0x004fe200078ec0ff */
[----:B------:R-:W-:Y:S01]  /*11b800*/  ULDC UR39, c[0x0][0x228] ;  /* 0x00008a0000277ab9 */ /* 0x000fe20000000800 */
        /* <DEDUP_REMOVED lines=21> */
[----:B------:R-:W-:Y:S01]  /*11b960*/  ISETP.GE.AND P0, PT, R2, UR37, PT ;  /* 0x0000002502007c0c */ /* 0x000fe2000bf06270 */
[----:B------:R0:W-:Y:S01]  /*11b970*/  STL [R1+0x648], R11 ;  /* 0x0006480b01007387 */ /* 0x0001e20000100800 */
[----:B------:R-:W-:Y:S01]  /*11b980*/  VIADD R2, R56, 0x8c ;  /* 0x0000008c38027836 */ /* 0x000fe20000000000 */
[----:B------:R-:W-:Y:S01]  /*11b990*/  LOP3.LUT R32, R32, 0xfffffffe, RZ, 0xc0, !PT ;  /* 0xfffffffe20207812 */ /* 0x000fe200078ec0ff */
[----:B------:R-:W-:Y:S01]  /*11b9a0*/  ULDC.64 UR36, c[0x0][0x228] ;  /* 0x00008a0000247ab9 */ /* 0x000fe20000000a00 */
[----:B------:R-:W-:Y:S01]  /*11b9b0*/  ISETP.LT.AND P2, PT, R25, UR26, !P0 ;  /* 0x0000001a19007c0c */ /* 0x000fe2000c741270 */
[----:B------:R-:W-:Y:S01]  /*11b9c0*/  ULDC UR26, c[0x0][0x248] ;  /* 0x00009200001a7ab9 */ /* 0x000fe20000000800 */
[----:B------:R-:W-:Y:S02]  /*11b9d0*/  ISETP.LT.AND P1, PT, R24, UR27, !P0 ;  /* 0x0000001b18007c0c */ /* 0x000fe4000c721270 */
[----:B------:R-:W-:Y:S01]  /*11b9e0*/  ISETP.LT.AND P3, PT, R12, UR53, !P0 ;  /* 0x000000350c007c0c */ /* 0x000fe2000c761270 */
[----:B------:R-:W-:Y:S01]  /*11b9f0*/  ULDC UR53, c[0x0][0x228] ;  /* 0x00008a0000357ab9 */ /* 0x000fe20000000800 */
[----:B0-----:R-:W-:Y:S01]  /*11ba00*/  VIADD R11, R11, UR30 ;  /* 0x0000001e0b0b7c36 */ /* 0x001fe20008000000 */
[----:B------:R-:W-:-:S02]  /*11ba10*/  ULDC.64 UR30, c[0x0][0x228] ;  /* 0x00008a00001e7ab9 */ /* 0x000fc40000000a00 */
[----:B------:R-:W-:-:S04]  /*11ba20*/  ISETP.LT.AND P0, PT, R61, UR30, !P0 ;  /* 0x0000001e3d007c0c */ /* 0x000fc8000c701270 */
[----:B------:R-:W-:-:S04]  /*11ba30*/  @P2 LOP3.LUT R35, R35, 0x80000000, RZ, 0xfc, !PT ;  /* 0x8000000023232812 */ /* 0x000fc800078efcff */
[----:B------:R-:W-:-:S04]  /*11ba40*/  LOP3.LUT R35, R35, 0xbfffffff, RZ, 0xc0, !PT ;  /* 0xbfffffff23237812 */ /* 0x000fc800078ec0ff */
[----:B------:R-:W-:-:S04]  /*11ba50*/  @P1 LOP3.LUT R35, R35, 0x40000000, RZ, 0xfc, !PT ;  /* 0x4000000023231812 */ /* 0x000fc800078efcff */
[----:B------:R-:W-:-:S04]  /*11ba60*/  LOP3.LUT R35, R35, 0xdfffffff, RZ, 0xc0, !PT ;  /* 0xdfffffff23237812 */ /* 0x000fc800078ec0ff */
[----:B------:R-:W-:Y:S02]  /*11ba70*/  @P0 LOP3.LUT R35, R35, 0x20000000, RZ, 0xfc, !PT ;  /* 0x2000000023230812 */ /* 0x000fe400078efcff */
[----:B------:R-:W-:Y:S02]  /*11ba80*/  ISETP.GE.AND P0, PT, R2, UR35, PT ;  /* 0x0000002302007c0c */ /* 0x000fe4000bf06270 */
[----:B------:R-:W-:Y:S01]  /*11ba90*/  @P3 LOP3.LUT R32, R32, 0x1, RZ, 0xfc, !PT ;  /* 0x0000000120203812 */ /* 0x000fe200078efcff */
[----:B------:R0:W-:Y:S01]  /*11baa0*/  STL [R1+0x64c], R11 ;  /* 0x00064c0b01007387 */ /* 0x0001e20000100800 */
[----:B------:R-:W-:Y:S02]  /*11bab0*/  ISETP.LT.AND P3, PT, R12, UR23, !P0 ;  /* 0x000000170c007c0c */ /* 0x000fe4000c761270 */
[----:B------:R-:W-:Y:S01]  /*11bac0*/  LOP3.LUT R35, R35, 0xefffffff, RZ, 0xc0, !PT ;  /* 0xefffffff23237812 */ /* 0x000fe200078ec0ff */
[----:B------:R-:W-:Y:S01]  /*11bad0*/  VIADD R2, R56, 0x8b ;  /* 0x0000008b38027836 */ /* 0x000fe20000000000 */
[----:B------:R-:W-:Y:S01]  /*11bae0*/  ISETP.LT.AND P2, PT, R25, UR24, !P0 ;  /* 0x0000001819007c0c */ /* 0x000fe2000c741270 */
[----:B------:R-:W-:Y:S01]  /*11baf0*/  ULDC UR23, c[0x0][0x248] ;  /* 0x0000920000177ab9 */ /* 0x000fe20000000800 */
[----:B------:R-:W-:Y:S01]  /*11bb00*/  ULDC.64 UR34, c[0x0][0x228] ;  /* 0x00008a0000227ab9 */ /* 0x000fe20000000a00 */
[----:B0-----:R-:W-:Y:S01]  /*11bb10*/  VIADD R11, R11, UR28 ;  /* 0x0000001c0b0b7c36 */ /* 0x001fe20008000000 */
[----:B------:R-:W-:-:S05]  /*11bb20*/  ULDC UR28, c[0x0][0x248] ;  /* 0x00009200001c7ab9 */ /* 0x000fca0000000800 */
[----:B------:R-:W-:Y:S01]  /*11bb30*/  @P3 LOP3.LUT R35, R35, 0x10000000, RZ, 0xfc, !PT ;  /* 0x1000000023233812 */ /* 0x000fe200078efcff */
[----:B------:R0:W-:Y:S01]  /*11bb40*/  STL [R1+0x650], R11 ;  /* 0x0006500b01007387 */ /* 0x0001e20000100800 */
[----:B------:R-:W-:Y:S01]  /*11bb50*/  ISETP.LT.AND P1, PT, R24, UR25, !P0 ;  /* 0x0000001918007c0c */ /* 0x000fe2000c721270 */
[----:B------:R-:W-:Y:S01]  /*11bb60*/  ULDC.64 UR24, c[0x0][0x228] ;  /* 0x00008a0000187ab9 */ /* 0x000fe20000000a00 */
[----:B------:R-:W-:Y:S01]  /*11bb70*/  LOP3.LUT R35, R35, 0xf7ffffff, RZ, 0xc0, !PT ;  /* 0xf7ffffff23237812 */ /* 0x000fe200078ec0ff */
[----:B0-----:R-:W-:-:S03]  /*11bb80*/  VIADD R11, R11, UR28 ;  /* 0x0000001c0b0b7c36 */ /* 0x001fc60008000000 */
[----:B------:R-:W-:Y:S01]  /*11bb90*/  @P2 LOP3.LUT R35, R35, 0x8000000, RZ, 0xfc, !PT ;  /* 0x0800000023232812 */ /* 0x000fe200078efcff */
[----:B------:R-:W-:Y:S01]  /*11bba0*/  ULDC UR28, c[0x0][0x248] ;  /* 0x00009200001c7ab9 */ /* 0x000fe20000000800 */
[----:B------:R0:W-:Y:S02]  /*11bbb0*/  STL [R1+0x654], R11 ;  /* 0x0006540b01007387 */ /* 0x0001e40000100800 */
        /* <DEDUP_REMOVED lines=18> */
[----:B------:R-:W-:-:S04]  /*11bce0*/  @P3 LOP3.LUT R35, R35, 0x1000000, RZ, 0xfc, !PT ;  /* 0x0100000023233812 */ /* 0x000fc800078efcff */
[----:B------:R-:W-:-:S04]  /*11bcf0*/  LOP3.LUT R35, R35, 0xff7fffff, RZ, 0xc0, !PT ;  /* 0xff7fffff23237812 */ /* 0x000fc800078ec0ff */
[----:B------:R-:W-:Y:S02]  /*11bd00*/  @P2 LOP3.LUT R35, R35, 0x800000, RZ, 0xfc, !PT ;  /* 0x0080000023232812 */ /* 0x000fe400078efcff */
[----:B------:R-:W-:Y:S01]  /*11bd10*/  ISETP.LT.AND P0, PT, R61, UR24, !P0 ;  /* 0x000000183d007c0c */ /* 0x000fe2000c701270 */
[----:B0-----:R-:W-:Y:S01]  /*11bd20*/  VIADD R11, R11, UR28 ;  /* 0x0000001c0b0b7c36 */ /* 0x001fe20008000000 */
[----:B------:R-:W-:Y:S01]  /*11bd30*/  LOP3.LUT R35, R35, 0xffbfffff, RZ, 0xc0, !PT ;  /* 0xffbfffff23237812 */ /* 0x000fe200078ec0ff */
[----:B------:R-:W-:-:S03]  /*11bd40*/  ULDC UR24, c[0x0][0x248] ;  /* 0x0000920000187ab9 */ /* 0x000fc60000000800 */
[----:B------:R-:W-:-:S04]  /*11bd50*/  @P1 LOP3.LUT R35, R35, 0x400000, RZ, 0xfc, !PT ;  /* 0x0040000023231812 */ /* 0x000fc800078efcff */
[----:B------:R-:W-:-:S04]  /*11bd60*/  LOP3.LUT R35, R35, 0xffdfffff, RZ, 0xc0, !PT ;  /* 0xffdfffff23237812 */ /* 0x000fc800078ec0ff */
[----:B------:R-:W-:Y:S02]  /*11bd70*/  @P0 LOP3.LUT R35, R35, 0x200000, RZ, 0xfc, !PT ;  /* 0x0020000023230812 */ /* 0x000fe400078efcff */
[----:B------:R-:W-:Y:S02]  /*11bd80*/  ISETP.GE.AND P0, PT, R2, UR29, PT ;  /* 0x0000001d02007c0c */ /* 0x000fe4000bf06270 */
[----:B------:R-:W-:Y:S01]  /*11bd90*/  LOP3.LUT R35, R35, 0xffefffff, RZ, 0xc0, !PT ;  /* 0xffefffff23237812 */ /* 0x000fe200078ec0ff */
[----:B------:R0:W-:Y:S01]  /*11bda0*/  STL [R1+0x6a0], R11 ;  /* 0x0006a00b01007387 */ /* 0x0001e20000100800 */
[----:B------:R-:W-:Y:S01]  /*11bdb0*/  ISETP.LT.AND P3, PT, R12, UR13, !P0 ;  /* 0x0000000d0c007c0c */ /* 0x000fe2000c761270 */
[----:B------:R-:W-:Y:S01]  /*11bdc0*/  VIADD R2, R56, 0x89 ;  /* 0x0000008938027836 */ /* 0x000fe20000000000 */
[----:B------:R-:W-:Y:S01]  /*11bdd0*/  ISETP.LT.AND P2, PT, R25, UR11, !P0 ;  /* 0x0000000b19007c0c */ /* 0x000fe2000c741270 */
[----:B------:R-:W-:Y:S01]  /*11bde0*/  ULDC.64 UR28, c[0x0][0x228] ;  /* 0x00008a00001c7ab9 */ /* 0x000fe20000000a00 */
[----:B------:R-:W-:Y:S01]  /*11bdf0*/  ISETP.LT.AND P1, PT, R24, UR20, !P0 ;  /* 0x0000001418007c0c */ /* 0x000fe2000c721270 */
[----:B------:R-:W-:Y:S01]  /*11be00*/  ULDC UR11, c[0x0][0x248] ;  /* 0x00009200000b7ab9 */ /* 0x000fe20000000800 */
[----:B------:R-:W-:Y:S01]  /*11be10*/  ULDC UR20, c[0x0][0x228] ;  /* 0x00008a0000147ab9 */ /* 0x000fe20000000800 */
[----:B------:R-:W-:Y:S01]  /*11be20*/  ULDC UR13, c[0x0][0x228] ;  /* 0x00008a00000d7ab9 */ /* 0x000fe20000000800 */
[----:B0-----:R-:W-:Y:S01]  /*11be30*/  VIADD R11, R11, UR23 ;  /* 0x000000170b0b7c36 */ /* 0x001fe20008000000 */
[----:B------:R-:W-:-:S04]  /*11be40*/  ULDC UR23, c[0x0][0x248] ;  /* 0x0000920000177ab9 */ /* 0x000fc80000000800 */
[----:B------:R-:W-:Y:S01]  /*11be50*/  @P3 LOP3.LUT R35, R35, 0x100000, RZ, 0xfc, !PT ;  /* 0x0010000023233812 */ /* 0x000fe200078efcff */
[----:B------:R0:W-:Y:S03]  /*11be60*/  STL [R1+0x6e0], R11 ;  /* 0x0006e00b01007387 */ /* 0x0001e60000100800 */
[----:B------:R-:W-:-:S04]  /*11be70*/  LOP3.LUT R35, R35, 0xfff7ffff, RZ, 0xc0, !PT ;  /* 0xfff7ffff23237812 */ /* 0x000fc800078ec0ff */
[----:B------:R-:W-:Y:S01]  /*11be80*/  @P2 LOP3.LUT R35, R35, 0x80000, RZ, 0xfc, !PT ;  /* 0x0008000023232812 */ /* 0x000fe200078efcff */
[----:B0-----:R-:W-:Y:S01]  /*11be90*/  VIADD R11, R11, UR23 ;  /* 0x000000170b0b7c36 */ /* 0x001fe20008000000 */
[----:B------:R-:W-:Y:S02]  /*11bea0*/  ULDC.64 UR22, c[0x0][0x228] ;  /* 0x00008a0000167ab9 */ /* 0x000fe40000000a00 */
[----:B------:R-:W-:Y:S02]  /*11beb0*/  LOP3.LUT R35, R35, 0xfffbffff, RZ, 0xc0, !PT ;  /* 0xfffbffff23237812 */ /* 0x000fe400078ec0ff */
[----:B------:R-:W-:Y:S01]  /*11bec0*/  ISETP.LT.AND P0, PT, R61, UR22, !P0 ;  /* 0x000000163d007c0c */ /* 0x000fe2000c701270 */
[----:B------:R0:W-:Y:S01]  /*11bed0*/  STL [R1+0x738], R11 ;  /* 0x0007380b01007387 */ /* 0x0001e20000100800 */
[----:B------:R-:W-:Y:S01]  /*11bee0*/  @P1 LOP3.LUT R35, R35, 0x40000, RZ, 0xfc, !PT ;  /* 0x0004000023231812 */ /* 0x000fe200078efcff */
[----:B------:R-:W-:-:S03]  /*11bef0*/  ULDC UR22, c[0x0][0x248] ;  /* 0x0000920000167ab9 */ /* 0x000fc60000000800 */
[----:B------:R-:W-:-:S07]  /*11bf00*/  LOP3.LUT R35, R35, 0xfffdffff, RZ, 0xc0, !PT ;  /* 0xfffdffff23237812 */ /* 0x000fce00078ec0ff */
[----:B------:R-:W-:Y:S02]  /*11bf10*/  @P0 LOP3.LUT R35, R35, 0x20000, RZ, 0xfc, !PT ;  /* 0x0002000023230812 */ /* 0x000fe400078efcff */
[----:B------:R-:W-:Y:S02]  /*11bf20*/  ISETP.GE.AND P0, PT, R2, UR31, PT ;  /* 0x0000001f02007c0c */ /* 0x000fe4000bf06270 */
[----:B------:R-:W-:Y:S01]  /*11bf30*/  LOP3.LUT R35, R35, 0xfffeffff, RZ, 0xc0, !PT ;  /* 0xfffeffff23237812 */ /* 0x000fe200078ec0ff */
[----:B------:R-:W-:Y:S01]  /*11bf40*/  VIADD R2, R56, 0x88 ;  /* 0x0000008838027836 */ /* 0x000fe20000000000 */
[----:B------:R-:W-:Y:S01]  /*11bf50*/  ISETP.LT.AND P3, PT, R12, UR9, !P0 ;  /* 0x000000090c007c0c */ /* 0x000fe2000c761270 */
[----:B------:R-:W-:Y:S01]  /*11bf60*/  ULDC.64 UR30, c[0x0][0x228] ;  /* 0x00008a00001e7ab9 */ /* 0x000fe20000000a00 */
[----:B------:R-:W-:Y:S01]  /*11bf70*/  ISETP.LT.AND P2, PT, R25, UR5, !P0 ;  /* 0x0000000519007c0c */ /* 0x000fe2000c741270 */
[----:B0-----:R-:W-:Y:S01]  /*11bf80*/  VIADD R11, R11, UR21 ;  /* 0x000000150b0b7c36 */ /* 0x001fe20008000000 */
[----:B------:R-:W-:Y:S01]  /*11bf90*/  ISETP.LT.AND P1, PT, R24, UR7, !P0 ;  /* 0x0000000718007c0c */ /* 0x000fe2000c721270 */
[----:B------:R-:W-:Y:S01]  /*11bfa0*/  ULDC UR7, c[0x0][0x248] ;  /* 0x0000920000077ab9 */ /* 0x000fe20000000800 */
[----:B------:R-:W-:-:S07]  /*11bfb0*/  ULDC UR9, c[0x0][0x228] ;  /* 0x00008a0000097ab9 */ /* 0x000fce0000000800 */
        /* <DEDUP_REMOVED lines=18> */
[----:B------:R-:W-:-:S08]  /*11c0e0*/  ULDC UR27, c[0x0][0x248] ;  /* 0x00009200001b7ab9 */ /* 0x000fd00000000800 */
[----:B------:R-:W-:Y:S01]  /*11c0f0*/  @P3 LOP3.LUT R35, R35, 0x1000, RZ, 0xfc, !PT ;  /* 0x0000100023233812 */ /* 0x000fe200078efcff */
[----:B0-----:R-:W-:Y:S01]  /*11c100*/  VIADD R11, R11, UR24 ;  /* 0x000000180b0b7c36 */ /* 0x001fe20008000000 */
[----:B------:R-:W-:Y:S01]  /*11c110*/  ISETP.LT.AND P0, PT, R61, UR30, !P0 ;  /* 0x0000001e3d007c0c */ /* 0x000fe2000c701270 */
[----:B------:R-:W-:Y:S01]  /*11c120*/  ULDC UR30, c[0x0][0x248] ;  /* 0x00009200001e7ab9 */ /* 0x000fe20000000800 */
[----:B------:R-:W-:Y:S01]  /*11c130*/  LOP3.LUT R35, R35, 0xfffff7ff, RZ, 0xc0, !PT ;  /* 0xfffff7ff23237812 */ /* 0x000fe200078ec0ff */
[----:B------:R-:W-:Y:S01]  /*11c140*/  ULDC UR16, c[0x0][0x228] ;  /* 0x00008a0000107ab9 */ /* 0x000fe20000000800 */
[----:B------:R-:W-:Y:S01]  /*11c150*/  ULDC UR15, c[0x0][0x228] ;  /* 0x00008a00000f7ab9 */ /* 0x000fe20000000800 */
[----:B------:R-:W-:Y:S01]  /*11c160*/  ULDC UR24, c[0x0][0x228] ;  /* 0x00008a0000187ab9 */ /* 0x000fe20000000800 */
[----:B------:R-:W-:-:S04]  /*11c170*/  @P2 LOP3.LUT R35, R35, 0x800, RZ, 0xfc, !PT ;  /* 0x0000080023232812 */ /* 0x000fc800078efcff */
        /* <DEDUP_REMOVED lines=46> */
[----:B------:R-:W-:Y:S01]  /*11c460*/  ISETP.GE.AND P0, PT, R2, UR29, PT ;  /* 0x0000001d02007c0c */ /* 0x000fe2000bf06270 */
[----:B------:R-:W-:Y:S01]  /*11c470*/  VIADD R2, R56, 0x84 ;  /* 0x0000008438027836 */ /* 0x000fe20000000000 */
[----:B------:R-:W-:Y:S01]  /*11c480*/  LOP3.LUT R35, R35, 0xfffffffe, RZ, 0xc0, !PT ;  /* 0xfffffffe23237812 */ /* 0x000fe200078ec0ff */
[----:B------:R0:W-:Y:S01]  /*11c490*/  STL [R1+0x820], R11 ;  /* 0x0008200b01007387 */ /* 0x0001e20000100800 */
[----:B------:R-:W-:Y:S01]  /*11c4a0*/  ISETP.LT.AND P2, PT, R25, UR55, !P0 ;  /* 0x0000003719007c0c */ /* 0x000fe2000c741270 */
[----:B------:R-:W-:Y:S01]  /*11c4b0*/  ULDC.64 UR28, c[0x0][0x228] ;  /* 0x00008a00001c7ab9 */ /* 0x000fe20000000a00 */
[----:B------:R-:W-:Y:S01]  /*11c4c0*/  ISETP.LT.AND P1, PT, R24, UR54, !P0 ;  /* 0x0000003618007c0c */ /* 0x000fe2000c721270 */
[----:B------:R-:W-:Y:S01]  /*11c4d0*/  ULDC UR55, c[0x0][0x228] ;  /* 0x00008a0000377ab9 */ /* 0x000fe20000000800 */
[----:B------:R-:W-:Y:S01]  /*11c4e0*/  ISETP.LT.AND P3, PT, R12, UR56, !P0 ;  /* 0x000000380c007c0c */ /* 0x000fe2000c761270 */
[----:B------:R-:W-:Y:S01]  /*11c4f0*/  ULDC UR56, c[0x0][0x228] ;  /* 0x00008a0000387ab9 */ /* 0x000fe20000000800 */
[----:B------:R-:W-:Y:S01]  /*11c500*/  ISETP.LT.AND P0, PT, R61, UR36, !P0 ;  /* 0x000000243d007c0c */ /* 0x000fe2000c701270 */
[----:B------:R-:W-:-:S06]  /*11c510*/  ULDC UR54, c[0x0][0x228] ;  /* 0x00008a0000367ab9 */ /* 0x000fcc0000000800 */
        /* <DEDUP_REMOVED lines=16> */
[----:B------:R-:W-:-:S03]  /*11c620*/  ULDC UR42, c[0x0][0x228] ;  /* 0x00008a00002a7ab9 */ /* 0x000fc60000000800 */
[----:B------:R-:W-:Y:S01]  /*11c630*/  @P3 LOP3.LUT R44, R44, 0x10000000, RZ, 0xfc, !PT ;  /* 0x100000002c2c3812 */ /* 0x000fe200078efcff */
[----:B------:R-:W-:Y:S01]  /*11c640*/  ULDC UR58, c[0x0][0x228] ;  /* 0x00008a00003a7ab9 */ /* 0x000fe20000000800 */
[----:B0-----:R-:W-:Y:S02]  /*11c650*/  VIADD R11, R11, UR22 ;  /* 0x000000160b0b7c36 */ /* 0x001fe40008000000 */
[----:B------:R-:W-:Y:S01]  /*11c660*/  LOP3.LUT R44, R44, 0xf7ffffff, RZ, 0xc0, !PT ;  /* 0xf7ffffff2c2c7812 */ /* 0x000fe200078ec0ff */
[----:B------:R-:W-:Y:S02]  /*11c670*/  ULDC UR22, c[0x0][0x248] ;  /* 0x0000920000167ab9 */ /* 0x000fe40000000800 */
[----:B------:R0:W-:Y:S01]  /*11c680*/  STL [R1+0x8b8], R11 ;  /* 0x0008b80b01007387 */ /* 0x0001e20000100800 */
[----:B------:R-:W-:Y:S02]  /*11c690*/  @P2 LOP3.LUT R44, R44, 0x8000000, RZ, 0xfc, !PT ;  /* 0x080000002c2c2812 */ /* 0x000fe400078efcff */
[----:B------:R-:W-:Y:S01]  /*11c6a0*/  ISETP.LT.AND P0, PT, R61, UR28, !P0 ;  /* 0x0000001c3d007c0c */ /* 0x000fe2000c701270 */
[----:B------:R-:W-:Y:S01]  /*11c6b0*/  ULDC UR28, c[0x0][0x248] ;  /* 0x00009200001c7ab9 */ /* 0x000fe20000000800 */
[----:B------:R-:W-:Y:S01]  /*11c6c0*/  LOP3.LUT R44, R44, 0xfbffffff, RZ, 0xc0, !PT ;  /* 0xfbffffff2c2c7812 */ /* 0x000fe200078ec0ff */
[----:B0-----:R-:W-:-:S03]  /*11c6d0*/  VIADD R11, R11, UR14 ;  /* 0x0000000e0b0b7c36 */ /* 0x001fc60008000000 */
[----:B------:R-:W-:Y:S01]  /*11c6e0*/  @P1 LOP3.LUT R44, R44, 0x4000000, RZ, 0xfc, !PT ;  /* 0x040000002c2c1812 */ /* 0x000fe200078efcff */
[----:B------:R-:W-:Y:S01]  /*11c6f0*/  ULDC UR14, c[0x0][0x228] ;  /* 0x00008a00000e7ab9 */ /* 0x000fe20000000800 */
[----:B------:R0:W-:Y:S02]  /*11c700*/  STL [R1+0x8f8], R11 ;  /* 0x0008f80b01007387 */ /* 0x0001e40000100800 */
[----:B------:R-:W-:Y:S01]  /*11c710*/  LOP3.LUT R44, R44, 0xfdffffff, RZ, 0xc0, !PT ;  /* 0xfdffffff2c2c7812 */ /* 0x000fe200078ec0ff */
[----:B0-----:R-:W-:-:S03]  /*11c720*/  VIADD R11, R11, UR22 ;  /* 0x000000160b0b7c36 */ /* 0x001fc60008000000 */
[----:B------:R-:W-:Y:S01]  /*11c730*/  @P0 LOP3.LUT R44, R44, 0x2000000, RZ, 0xfc, !PT ;  /* 0x020000002c2c0812 */ /* 0x000fe200078efcff */
[----:B------:R-:W-:Y:S01]  /*11c740*/  ULDC UR22, c[0x0][0x228] ;  /* 0x00008a0000167ab9 */ /* 0x000fe20000000800 */
[----:B------:R0:W-:Y:S01]  /*11c750*/  STL [R1+0x938], R11 ;  /* 0x0009380b01007387 */ /* 0x0001e20000100800 */
[----:B------:R-:W-:Y:S01]  /*11c760*/  ISETP.GE.AND P0, PT, R2, UR33, PT ;  /* 0x0000002102007c0c */ /* 0x000fe2000bf06270 */
[----:B0-----:R-:W-:-:S03]  /*11c770*/  VIADD R11, R11, UR18 ;  /* 0x000000120b0b7c36 */ /* 0x001fc60008000000 */
[----:B------:R-:W-:Y:S02]  /*11c780*/  ISETP.LT.AND P3, PT, R12, UR43, !P0 ;  /* 0x0000002b0c007c0c */ /* 0x000fe4000c761270 */
[----:B------:R-:W-:Y:S01]  /*11c790*/  LOP3.LUT R44, R44, 0xfeffffff, RZ, 0xc0, !PT ;  /* 0xfeffffff2c2c7812 */ /* 0x000fe200078ec0ff */
[----:B------:R-:W-:Y:S01]  /*11c7a0*/  VIADD R2, R56, 0x82 ;  /* 0x0000008238027836 */ /* 0x000fe20000000000 */
[----:B------:R0:W-:Y:S01]  /*11c7b0*/  STL [R1+0x978], R11 ;  /* 0x0009780b01007387 */ /* 0x0001e20000100800 */
[----:B------:R-:W-:Y:S01]  /*11c7c0*/  ISETP.LT.AND P2, PT, R25, UR47, !P0 ;  /* 0x0000002f19007c0c */ /* 0x000fe2000c741270 */
[----:B------:R-:W-:Y:S01]  /*11c7d0*/  ULDC.64 UR32, c[0x0][0x228] ;  /* 0x00008a0000207ab9 */ /* 0x000fe20000000a00 */
[----:B------:R-:W-:Y:S01]  /*11c7e0*/  ISETP.LT.AND P1, PT, R24, UR59, !P0 ;  /* 0x0000003b18007c0c */ /* 0x000fe2000c721270 */
[----:B------:R-:W-:Y:S01]  /*11c7f0*/  ULDC UR18, c[0x0][0x228] ;  /* 0x00008a0000127ab9 */ /* 0x000fe20000000800 */
[----:B------:R-:W-:Y:S01]  /*11c800*/  ULDC UR43, c[0x0][0x228] ;  /* 0x00008a00002b7ab9 */ /* 0x000fe20000000800 */
[----:B------:R-:W-:Y:S01]  /*11c810*/  ULDC UR47, c[0x0][0x228] ;  /* 0x00008a00002f7ab9 */ /* 0x000fe20000000800 */
[----:B---3--:R-:W-:Y:S01]  /*11c820*/  LOP3.LUT R59, R59, 0x7fffffff, RZ, 0xc0, !PT ;  /* 0x7fffffff3b3b7812 */ /* 0x008fe200078ec0ff */
[----:B------:R-:W-:Y:S01]  /*11c830*/  ULDC UR59, c[0x0][0x228] ;  /* 0x00008a00003b7ab9 */ /* 0x000fe20000000800 */
        /* <DEDUP_REMOVED lines=10> */
[----:B------:R0:W-:Y:S01]  /*11c8e0*/  STL [R1+0xa38], R11 ;  /* 0x000a380b01007387 */ /* 0x0001e20000100800 */
[----:B------:R-:W-:Y:S01]  /*11c8f0*/  @P2 LOP3.LUT R44, R44, 0x800000, RZ, 0xfc, !PT ;  /* 0x008000002c2c2812 */ /* 0x000fe200078efcff */
[----:B0-----:R-:W-:-:S03]  /*11c900*/  VIADD R11, R11, UR27 ;  /* 0x0000001b0b0b7c36 */ /* 0x001fc60008000000 */
[----:B------:R-:W-:Y:S01]  /*11c910*/  LOP3.LUT R44, R44, 0xffbfffff, RZ, 0xc0, !PT ;  /* 0xffbfffff2c2c7812 */ /* 0x000fe200078ec0ff */
[----:B------:R-:W-:Y:S01]  /*11c920*/  ULDC UR27, c[0x0][0x228] ;  /* 0x00008a00001b7ab9 */ /* 0x000fe20000000800 */
[----:B------:R0:W-:Y:S02]  /*11c930*/  STL [R1+0xa80], R11 ;  /* 0x000a800b01007387 */ /* 0x0001e40000100800 */
[----:B------:R-:W-:Y:S01]  /*11c940*/  @P1 LOP3.LUT R44, R44, 0x400000, RZ, 0xfc, !PT ;  /* 0x004000002c2c1812 */ /* 0x000fe200078efcff */
[----:B0-----:R-:W-:Y:S01]  /*11c950*/  VIADD R11, R11, UR30 ;  /* 0x0000001e0b0b7c36 */ /* 0x001fe20008000000 */
[----:B------:R-:W-:Y:S02]  /*11c960*/  ULDC.64 UR30, c[0x0][0x228] ;  /* 0x00008a00001e7ab9 */ /* 0x000fe40000000a00 */
[----:B------:R-:W-:Y:S01]  /*11c970*/  ISETP.LT.AND P0, PT, R61, UR30, !P0 ;  /* 0x0000001e3d007c0c */ /* 0x000fe2000c701270 */
[----:B------:R-:W-:Y:S01]  /*11c980*/  ULDC UR30, c[0x0][0x248] ;  /* 0x00009200001e7ab9 */ /* 0x000fe20000000800 */
[----:B------:R-:W-:-:S11]  /*11c990*/  LOP3.LUT R44, R44, 0xffdfffff, RZ, 0xc0, !PT ;  /* 0xffdfffff2c2c7812 */ /* 0x000fd600078ec0ff */
        /* <DEDUP_REMOVED lines=9> */
[----:B------:R-:W-:-:S08]  /*11ca30*/  ULDC.64 UR34, c[0x0][0x228] ;  /* 0x00008a0000227ab9 */ /* 0x000fd00000000a00 */
[----:B------:R-:W-:Y:S01]  /*11ca40*/  @P3 LOP3.LUT R44, R44, 0x100000, RZ, 0xfc, !PT ;  /* 0x001000002c2c3812 */ /* 0x000fe200078efcff */
[----:B------:R0:W-:Y:S01]  /*11ca50*/  STL [R1+0xac0], R11 ;  /* 0x000ac00b01007387 */ /* 0x0001e20000100800 */
        /* <DEDUP_REMOVED lines=16> */
[----:B0-----:R-:W-:Y:S01]  /*11cb60*/  VIADD R11, R11, UR28 ;  /* 0x0000001c0b0b7c36 */ /* 0x001fe20008000000 */
[----:B------:R-:W-:-:S07]  /*11cb70*/  ULDC.64 UR36, c[0x0][0x228] ;  /* 0x00008a0000247ab9 */ /* 0x000fce0000000a00 */
        /* <DEDUP_REMOVED lines=24> */
[----:B------:R-:W-:Y:S02]  /*11cd00*/  ULDC UR60, c[0x0][0x228] ;  /* 0x00008a00003c7ab9 */ /* 0x000fe40000000800 */
[----:B------:R-:W-:Y:S01]  /*11cd10*/  @P2 LOP3.LUT R44, R44, 0x800, RZ, 0xfc, !PT ;  /* 0x000008002c2c2812 */ /* 0x000fe200078efcff */
[----:B------:R0:W-:Y:S03]  /*11cd20*/  STL [R1+0xb40], R11 ;  /* 0x000b400b01007387 */ /* 0x0001e60000100800 */
[----:B------:R-:W-:-:S04]  /*11cd30*/  LOP3.LUT R44, R44, 0xfffffbff, RZ, 0xc0, !PT ;  /* 0xfffffbff2c2c7812 */ /* 0x000fc800078ec0ff */
[----:B------:R-:W-:Y:S01]  /*11cd40*/  @P1 LOP3.LUT R44, R44, 0x400, RZ, 0xfc, !PT ;  /* 0x000004002c2c1812 */ /* 0x000fe200078efcff */
[----:B0-----:R-:W-:Y:S01]  /*11cd50*/  VIADD R11, R11, UR28 ;  /* 0x0000001c0b0b7c36 */ /* 0x001fe20008000000 */
[----:B------:R-:W-:Y:S02]  /*11cd60*/  ULDC UR28, c[0x0][0x248] ;  /* 0x00009200001c7ab9 */ /* 0x000fe40000000800 */
[----:B------:R-:W-:Y:S02]  /*11cd70*/  LOP3.LUT R44, R44, 0xfffffdff, RZ, 0xc0, !PT ;  /* 0xfffffdff2c2c7812 */ /* 0x000fe400078ec0ff */
[----:B------:R0:W-:Y:S02]  /*11cd80*/  STL [R1+0xb80], R11 ;  /* 0x000b800b01007387 */ /* 0x0001e40000100800 */
[----:B------:R-:W-:Y:S02]  /*11cd90*/  @P0 LOP3.LUT R44, R44, 0x200, RZ, 0xfc, !PT ;  /* 0x000002002c2c0812 */ /* 0x000fe400078efcff */
        /* <DEDUP_REMOVED lines=43> */
[----:B------:R-:W-:Y:S01]  /*11d050*/  ULDC UR51, c[0x0][0x228] ;  /* 0x00008a0000337ab9 */ /* 0x000fe20000000800 */
[----:B------:R-:W-:Y:S01]  /*11d060*/  ULDC.64 UR32, c[0x0][0x228] ;  /* 0x00008a0000207ab9 */ /* 0x000fe20000000a00 */
        /* <DEDUP_REMOVED lines=18> */
[----:B------:R-:W-:Y:S01]  /*11d190*/  ULDC UR52, c[0x0][0x228] ;  /* 0x00008a0000347ab9 */ /* 0x000fe20000000800 */
[----:B------:R-:W-:Y:S01]  /*11d1a0*/  ISETP.LT.AND P1, PT, R24, UR49, !P0 ;  /* 0x0000003118007c0c */ /* 0x000fe2000c721270 */
[----:B0-----:R-:W-:Y:S01]  /*11d1b0*/  VIADD R11, R11, UR28 ;  /* 0x0000001c0b0b7c36 */ /* 0x001fe20008000000 */
[----:B------:R-:W-:Y:S01]  /*11d1c0*/  ISETP.LT.AND P3, PT, R12, UR51, !P0 ;  /* 0x000000330c007c0c */ /* 0x000fe2000c761270 */
[----:B------:R-:W-:Y:S01]  /*11d1d0*/  ULDC UR51, c[0x0][0x228] ;  /* 0x00008a0000337ab9 */ /* 0x000fe20000000800 */
[----:B------:R-:W-:Y:S01]  /*11d1e0*/  ISETP.LT.AND P0, PT, R61, UR32, !P0 ;  /* 0x000000203d007c0c */ /* 0x000fe2000c701270 */
[----:B------:R-:W-:-:S06]  /*11d1f0*/  ULDC UR28, c[0x0][0x248] ;  /* 0x00009200001c7ab9 */ /* 0x000fcc0000000800 */
[----:B------:R-:W-:Y:S01]  /*11d200*/  @P2 LOP3.LUT R52, R52, 0x80000000, RZ, 0xfc, !PT ;  /* 0x8000000034342812 */ /* 0x000fe200078efcff */
[----:B------:R0:W-:Y:S01]  /*11d210*/  STL [R1+0xd98], R11 ;  /* 0x000d980b01007387 */ /* 0x0001e20000100800 */
[----:B------:R-:W-:Y:S01]  /*11d220*/  ULDC UR32, c[0x0][0x228] ;  /* 0x00008a0000207ab9 */ /* 0x000fe20000000800 */
[----:B----4-:R-:W-:Y:S01]  /*11d230*/  LOP3.LUT R45, R45, 0x7fffffff, RZ, 0xc0, !PT ;  /* 0x7fffffff2d2d7812 */ /* 0x010fe200078ec0ff */
[----:B------:R-:W-:Y:S01]  /*11d240*/  ULDC UR49, c[0x0][0x228] ;  /* 0x00008a0000317ab9 */ /* 0x000fe20000000800 */
        /* <DEDUP_REMOVED lines=16> */
[----:B------:R0:W-:Y:S01]  /*11d350*/  STL [R1+0xdc0], R11 ;  /* 0x000dc00b01007387 */ /* 0x0001e20000100800 */
[----:B------:R-:W-:Y:S01]  /*11d360*/  ULDC UR26, c[0x0][0x248] ;  /* 0x00009200001a7ab9 */ /* 0x000fe20000000800 */
[----:B------:R-:W-:Y:S01]  /*11d370*/  ULDC UR52, c[0x0][0x228] ;  /* 0x00008a0000347ab9 */ /* 0x000fe20000000800 */
        /* <DEDUP_REMOVED lines=10> */
[----:B------:R-:W-:-:S04]  /*11d420*/  ISETP.GE.AND P0, PT, R2, UR29, PT ;  /* 0x0000001d02007c0c */ /* 0x000fc8000bf06270 */
[----:B------:R-:W-:Y:S02]  /*11d430*/  ISETP.LT.AND P3, PT, R12, UR17, !P0 ;  /* 0x000000110c007c0c */ /* 0x000fe4000c761270 */
[----:B------:R-:W-:Y:S01]  /*11d440*/  LOP3.LUT R52, R52, 0xfeffffff, RZ, 0xc0, !PT ;  /* 0xfeffffff34347812 */ /* 0x000fe200078ec0ff */
[----:B------:R-:W-:Y:S01]  /*11d450*/  VIADD R2, R56, 0x7a ;  /* 0x0000007a38027836 */ /* 0x000fe20000000000 */
[----:B------:R-:W-:Y:S01]  /*11d460*/  ISETP.LT.AND P2, PT, R25, UR21, !P0 ;  /* 0x0000001519007c0c */ /* 0x000fe2000c741270 */
[----:B------:R0:W-:Y:S01]  /*11d470*/  STL [R1+0xdf8], R11 ;  /* 0x000df80b01007387 */ /* 0x0001e20000100800 */
[----:B------:R-:W-:Y:S01]  /*11d480*/  ISETP.LT.AND P1, PT, R24, UR20, !P0 ;  /* 0x0000001418007c0c */ /* 0x000fe2000c721270 */
[----:B------:R-:W-:Y:S01]  /*11d490*/  ULDC.64 UR20, c[0x0][0x228] ;  /* 0x00008a0000147ab9 */ /* 0x000fe20000000a00 */
[----:B------:R-:W-:-:S05]  /*11d4a0*/  ULDC UR17, c[0x0][0x248] ;  /* 0x0000920000117ab9 */ /* 0x000fca0000000800 */
        /* <DEDUP_REMOVED lines=18> */
[----:B------:R-:W-:Y:S01]  /*11d5d0*/  ULDC UR9, c[0x0][0x248] ;  /* 0x0000920000097ab9 */ /* 0x000fe20000000800 */
[----:B------:R-:W-:-:S05]  /*11d5e0*/  ULDC UR13, c[0x0][0x248] ;  /* 0x00009200000d7ab9 */ /* 0x000fca0000000800 */
        /* <DEDUP_REMOVED lines=11> */
[----:B0-----:R-:W-:Y:S01]  /*11d6a0*/  VIADD R11, R11, UR28 ;  /* 0x0000001c0b0b7c36 */ /* 0x001fe20008000000 */
[----:B------:R-:W-:Y:S01]  /*11d6b0*/  ISETP.LT.AND P3, PT, R12, UR5, !P0 ;  /* 0x000000050c007c0c */ /* 0x000fe2000c761270 */
[----:B------:R-:W-:Y:S01]  /*11d6c0*/  ULDC UR28, c[0x0][0x248] ;  /* 0x00009200001c7ab9 */ /* 0x000fe20000000800 */
[----:B------:R-:W-:Y:S01]  /*11d6d0*/  ISETP.LT.AND P2, PT, R25, UR7, !P0 ;  /* 0x0000000719007c0c */ /* 0x000fe2000c741270 */
[----:B------:R-:W-:Y:S01]  /*11d6e0*/  VIADD R2, R56, 0x78 ;  /* 0x0000007838027836 */ /* 0x000fe20000000000 */
[----:B------:R-:W-:Y:S01]  /*11d6f0*/  ISETP.LT.AND P1, PT, R24, UR16, !P0 ;  /* 0x0000001018007c0c */ /* 0x000fe2000c721270 */
[----:B------:R0:W-:Y:S01]  /*11d700*/  STL [R1+0xe58], R11 ;  /* 0x000e580b01007387 */ /* 0x0001e20000100800 */
[----:B------:R-:W-:Y:S01]  /*11d710*/  ULDC UR7, c[0x0][0x248] ;  /* 0x0000920000077ab9 */ /* 0x000fe20000000800 */
[----:B------:R-:W-:Y:S01]  /*11d720*/  ULDC UR33, c[0x0][0x228] ;  /* 0x00008a0000217ab9 */ /* 0x000fe20000000800 */
[----:B------:R-:W-:-:S05]  /*11d730*/  ULDC UR5, c[0x0][0x228] ;  /* 0x00008a0000057ab9 */ /* 0x000fca0000000800 */
[----:B------:R-:W-:-:S04]  /*11d740*/  @P3 LOP3.LUT R52, R52, 0x10000, RZ, 0xfc, !PT ;  /* 0x0001000034343812 */ /* 0x000fc800078efcff */
[----:B------:R-:W-:Y:S01]  /*11d750*/  LOP3.LUT R52, R52, 0xffff7fff, RZ, 0xc0, !PT ;  /* 0xffff7fff34347812 */ /* 0x000fe200078ec0ff */
[----:B0-----:R-:W-:Y:S01]  /*11d760*/  VIADD R11, R11, UR28 ;  /* 0x0000001c0b0b7c36 */ /* 0x001fe20008000000 */
[----:B------:R-:W-:Y:S02]  /*11d770*/  ULDC.64 UR28, c[0x0][0x228] ;  /* 0x00008a00001c7ab9 */ /* 0x000fe40000000a00 */
[----:B------:R-:W-:Y:S02]  /*11d780*/  @P2 LOP3.LUT R52, R52, 0x8000, RZ, 0xfc, !PT ;  /* 0x0000800034342812 */ /* 0x000fe400078efcff */
[----:B------:R-:W-:Y:S02]  /*11d790*/  ISETP.LT.AND P0, PT, R61, UR28, !P0 ;  /* 0x0000001c3d007c0c */ /* 0x000fe4000c701270 */
[----:B------:R-:W-:-:S04]  /*11d7a0*/  LOP3.LUT R52, R52, 0xffffbfff, RZ, 0xc0, !PT ;  /* 0xffffbfff34347812 */ /* 0x000fc800078ec0ff */
[----:B------:R-:W-:-:S04]  /*11d7b0*/  @P1 LOP3.LUT R52, R52, 0x4000, RZ, 0xfc, !PT ;  /* 0x0000400034341812 */ /* 0x000fc800078efcff */
[----:B------:R-:W-:-:S04]  /*11d7c0*/  LOP3.LUT R52, R52, 0xffffdfff, RZ, 0xc0, !PT ;  /* 0xffffdfff34347812 */ /* 0x000fc800078ec0ff */
[----:B------:R-:W-:Y:S02]  /*11d7d0*/  @P0 LOP3.LUT R52, R52, 0x2000, RZ, 0xfc, !PT ;  /* 0x0000200034340812 */ /* 0x000fe400078efcff */
[----:B------:R-:W-:Y:S01]  /*11d7e0*/  ISETP.GE.AND P0, PT, R2, UR35, PT ;  /* 0x0000002302007c0c */ /* 0x000fe2000bf06270 */
[----:B------:R0:W-:Y:S01]  /*11d7f0*/  STL [R1+0xe98], R11 ;  /* 0x000e980b01007387 */ /* 0x0001e20000100800 */
[----:B------:R-:W-:Y:S01]  /*11d800*/  LOP3.LUT R52, R52, 0xffffefff, RZ, 0xc0, !PT ;  /* 0xffffefff34347812 */ /* 0x000fe200078ec0ff */
[----:B------:R-:W-:Y:S01]  /*11d810*/  VIADD R2, R56, 0x77 ;  /* 0x0000007738027836 */ /* 0x000fe20000000000 */
[----:B------:R-:W-:Y:S01]  /*11d820*/  ISETP.LT.AND P3, PT, R12, UR15, !P0 ;  /* 0x0000000f0c007c0c */ /* 0x000fe2000c761270 */
[----:B------:R-:W-:Y:S01]  /*11d830*/  ULDC UR35, c[0x0][0x228] ;  /* 0x00008a0000237ab9 */ /* 0x000fe20000000800 */
[----:B------:R-:W-:Y:S01]  /*11d840*/  ISETP.LT.AND P2, PT, R25, UR14, !P0 ;  /* 0x0000000e19007c0c */ /* 0x000fe2000c741270 */
[----:B------:R-:W-:Y:S01]  /*11d850*/  ULDC.64 UR14, c[0x0][0x228] ;  /* 0x00008a00000e7ab9 */ /* 0x000fe20000000a00 */
[----:B0-----:R-:W-:Y:S01]  /*11d860*/  VIADD R11, R11, UR26 ;  /* 0x0000001a0b0b7c36 */ /* 0x001fe20008000000 */
[----:B------:R-:W-:-:S04]  /*11d870*/  ULDC UR26, c[0x0][0x248] ;  /* 0x00009200001a7ab9 */ /* 0x000fc80000000800 */
[----:B------:R0:W-:Y:S04]  /*11d880*/  STL [R1+0xec0], R11 ;  /* 0x000ec00b01007387 */ /* 0x0001e80000100800 */
[----:B------:R-:W-:Y:S02]  /*11d890*/  @P3 LOP3.LUT R52, R52, 0x1000, RZ, 0xfc, !PT ;  /* 0x0000100034343812 */ /* 0x000fe400078efcff */
[----:B------:R-:W-:Y:S01]  /*11d8a0*/  ISETP.LT.AND P1, PT, R24, UR19, !P0 ;  /* 0x0000001318007c0c */ /* 0x000fe2000c721270 */
[----:B0-----:R-:W-:Y:S01]  /*11d8b0*/  VIADD R11, R11, UR26 ;  /* 0x0000001a0b0b7c36 */ /* 0x001fe20008000000 */
[----:B------:R-:W-:-:S04]  /*11d8c0*/  LOP3.LUT R52, R52, 0xfffff7ff, RZ, 0xc0, !PT ;  /* 0xfffff7ff34347812 */ /* 0x000fc800078ec0ff */
[----:B------:R0:W-:Y:S01]  /*11d8d0*/  STL [R1+0xef8], R11 ;  /* 0x000ef80b01007387 */ /* 0x0001e20000100800 */
        /* <DEDUP_REMOVED lines=41> */
[----:B------:R-:W-:Y:S01]  /*11db70*/  @P3 LOP3.LUT R52, R52, 0x10, RZ, 0xfc, !PT ;  /* 0x0000001034343812 */ /* 0x000fe200078efcff */
[----:B------:R0:W-:Y:S01]  /*11db80*/  STL [R1+0xf78], R11 ;  /* 0x000f780b01007387 */ /* 0x0001e20000100800 */
[----:B------:R-:W-:Y:S02]  /*11db90*/  ULDC UR38, c[0x0][0x228] ;  /* 0x00008a0000267ab9 */ /* 0x000fe40000000800 */
        /* <DEDUP_REMOVED lines=17> */
[----:B------:R-:W-:Y:S01]  /*11dcb0*/  ULDC.64 UR28, c[0x0][0x228] ;  /* 0x00008a00001c7ab9 */ /* 0x000fe20000000a00 */
[----:B------:R-:W-:Y:S01]  /*11dcc0*/  ISETP.LT.AND P3, PT, R12, UR39, !P0 ;  /* 0x000000270c007c0c */ /* 0x000fe2000c761270 */
[----:B------:R-:W-:Y:S01]  /*11dcd0*/  ULDC UR39, c[0x0][0x228] ;  /* 0x00008a0000277ab9 */ /* 0x000fe20000000800 */
[----:B------:R-:W-:Y:S01]  /*11dce0*/  ISETP.LT.AND P0, PT, R61, UR20, !P0 ;  /* 0x000000143d007c0c */ /* 0x000fe2000c701270 */
[----:B------:R-:W-:Y:S01]  /*11dcf0*/  ULDC UR41, c[0x0][0x228] ;  /* 0x00008a0000297ab9 */ /* 0x000fe20000000800 */
[----:B------:R-:W-:-:S05]  /*11dd00*/  ULDC UR20, c[0x0][0x228] ;  /* 0x00008a0000147ab9 */ /* 0x000fca0000000800 */
        /* <DEDUP_REMOVED lines=10> */
[----:B0-----:R-:W-:Y:S01]  /*11ddb0*/  VIADD R11, R11, UR7 ;  /* 0x000000070b0b7c36 */ /* 0x001fe20008000000 */
[----:B------:R-:W-:Y:S01]  /*11ddc0*/  ISETP.LT.AND P2, PT, R25, UR42, !P0 ;  /* 0x0000002a19007c0c */ /* 0x000fe2000c741270 */
[----:B------:R-:W-:Y:S01]  /*11ddd0*/  ULDC UR40, c[0x0][0x228] ;  /* 0x00008a0000287ab9 */ /* 0x000fe20000000800 */
[----:B------:R-:W-:Y:S01]  /*11dde0*/  ISETP.LT.AND P1, PT, R24, UR43, !P0 ;  /* 0x0000002b18007c0c */ /* 0x000fe2000c721270 */
[----:B------:R-:W-:Y:S01]  /*11ddf0*/  ULDC UR42, c[0x0][0x228] ;  /* 0x00008a00002a7ab9 */ /* 0x000fe20000000800 */
[----:B------:R-:W-:-:S07]  /*11de00*/  ULDC UR17, c[0x0][0x228] ;  /* 0x00008a0000117ab9 */ /* 0x000fce0000000800 */
[----:B------:R-:W-:Y:S01]  /*11de10*/  @P3 LOP3.LUT R58, R58, 0x10000000, RZ, 0xfc, !PT ;  /* 0x100000003a3a3812 */ /* 0x000fe200078efcff */
[----:B------:R0:W-:Y:S01]  /*11de20*/  STL [R1+0xfd8], R11 ;  /* 0x000fd80b01007387 */ /* 0x0001e20000100800 */
[----:B------:R-:W-:Y:S01]  /*11de30*/  ULDC UR7, c[0x0][0x228] ;  /* 0x00008a0000077ab9 */ /* 0x000fe20000000800 */
[----:B------:R-:W-:Y:S01]  /*11de40*/  VIADD R20, R56, 0x5f ;  /* 0x0000005f38147836 */ /* 0x000fe20000000000 */
[----:B------:R-:W-:Y:S01]  /*11de50*/  LOP3.LUT R58, R58, 0xf7ffffff, RZ, 0xc0, !PT ;  /* 0xf7ffffff3a3a7812 */ /* 0x000fe200078ec0ff */
[----:B------:R-:W-:Y:S01]  /*11de60*/  VIADD R21, R56, 0x5e ;  /* 0x0000005e38157836 */ /* 0x000fe20000000000 */
[----:B------:R-:W-:Y:S02]  /*11de70*/  ULDC UR43, c[0x0][0x228] ;  /* 0x00008a00002b7ab9 */ /* 0x000fe40000000800 */
[----:B------:R-:W-:Y:S02]  /*11de80*/  @P2 LOP3.LUT R58, R58, 0x8000000, RZ, 0xfc, !PT ;  /* 0x080000003a3a2812 */ /* 0x000fe400078efcff */
[----:B------:R-:W-:Y:S01]  /*11de90*/  ISETP.LT.AND P0, PT, R61, UR22, !P0 ;  /* 0x000000163d007c0c */ /* 0x000fe2000c701270 */
[----:B0-----:R-:W-:Y:S01]  /*11dea0*/  VIADD R11, R11, UR9 ;  /* 0x000000090b0b7c36 */ /* 0x001fe20008000000 */
[----:B------:R-:W-:Y:S01]  /*11deb0*/  LOP3.LUT R58, R58, 0xfbffffff, RZ, 0xc0, !PT ;  /* 0xfbffffff3a3a7812 */ /* 0x000fe200078ec0ff */
[----:B------:R-:W-:Y:S01]  /*11dec0*/  ULDC UR9, c[0x0][0x248] ;  /* 0x0000920000097ab9 */ /* 0x000fe20000000800 */
[----:B------:R-:W-:-:S02]  /*11ded0*/  ULDC UR22, c[0x0][0x248] ;  /* 0x0000920000167ab9 */ /* 0x000fc40000000800 */
        /* <DEDUP_REMOVED lines=12> */
[----:B------:R-:W-:Y:S01]  /*11dfa0*/  VIADD R13, R56, 0x5c ;  /* 0x0000005c380d7836 */ /* 0x000fe20000000000 */
        /* <DEDUP_REMOVED lines=8> */
[----:B------:R-:W-:-:S04]  /*11e030*/  @P2 LOP3.LUT R58, R58, 0x800000, RZ, 0xfc, !PT ;  /* 0x008000003a3a2812 */ /* 0x000fc800078efcff */
[----:B------:R-:W-:-:S04]  /*11e040*/  LOP3.LUT R58, R58, 0xffbfffff, RZ, 0xc0, !PT ;  /* 0xffbfffff3a3a7812 */ /* 0x000fc800078ec0ff */
        /* <DEDUP_REMOVED lines=18> */
[----:B------:R-:W-:Y:S01]  /*11e170*/  ULDC UR26, c[0x0][0x228] ;  /* 0x00008a00001a7ab9 */ /* 0x000fe20000000800 */
[----:B------:R-:W-:Y:S01]  /*11e180*/  VIADD R14, R56, 0x5b ;  /* 0x0000005b380e7836 */ /* 0x000fe20000000000 */
[----:B------:R-:W-:Y:S01]  /*11e190*/  ULDC UR61, c[0x0][0x228] ;  /* 0x00008a00003d7ab9 */ /* 0x000fe20000000800 */
[----:B------:R-:W-:-:S04]  /*11e1a0*/  @P2 LOP3.LUT R58, R58, 0x80000, RZ, 0xfc, !PT ;  /* 0x000800003a3a2812 */ /* 0x000fc800078efcff */
[----:B------:R-:W-:-:S04]  /*11e1b0*/  LOP3.LUT R58, R58, 0xfffbffff, RZ, 0xc0, !PT ;  /* 0xfffbffff3a3a7812 */ /* 0x000fc800078ec0ff */
[----:B------:R-:W-:-:S04]  /*11e1c0*/  @P1 LOP3.LUT R58, R58, 0x40000, RZ, 0xfc, !PT ;  /* 0x000400003a3a1812 */ /* 0x000fc800078efcff */
[----:B------:R-:W-:Y:S01]  /*11e1d0*/  LOP3.LUT R58, R58, 0xfffdffff, RZ, 0xc0, !PT ;  /* 0xfffdffff3a3a7812 */ /* 0x000fe200078ec0ff */
[----:B------:R0:W-:Y:S03]  /*11e1e0*/  STL [R1+0x1048], R11 ;  /* 0x0010480b01007387 */ /* 0x0001e60000100800 */
[----:B------:R-:W-:Y:S02]  /*11e1f0*/  @P0 LOP3.LUT R58, R58, 0x20000, RZ, 0xfc, !PT ;  /* 0x000200003a3a0812 */ /* 0x000fe400078efcff */
[----:B------:R-:W-:Y:S01]  /*11e200*/  ISETP.GE.AND P0, PT, R2, UR21, PT ;  /* 0x0000001502007c0c */ /* 0x000fe2000bf06270 */
[----:B0-----:R-:W-:-:S03]  /*11e210*/  VIADD R11, R11, UR11 ;  /* 0x0000000b0b0b7c36 */ /* 0x001fc60008000000 */
[----:B------:R-:W-:Y:S02]  /*11e220*/  ISETP.LT.AND P3, PT, R12, UR36, !P0 ;  /* 0x000000240c007c0c */ /* 0x000fe4000c761270 */
[----:B------:R-:W-:Y:S01]  /*11e230*/  LOP3.LUT R58, R58, 0xfffeffff, RZ, 0xc0, !PT ;  /* 0xfffeffff3a3a7812 */ /* 0x000fe200078ec0ff */
[----:B------:R-:W-:Y:S01]  /*11e240*/  VIADD R2, R56, 0x70 ;  /* 0x0000007038027836 */ /* 0x000fe20000000000 */
[----:B------:R0:W-:Y:S01]  /*11e250*/  STL [R1+0x1068], R11 ;  /* 0x0010680b01007387 */ /* 0x0001e20000100800 */
[----:B------:R-:W-:Y:S01]  /*11e260*/  ISETP.LT.AND P2, PT, R25, UR34, !P0 ;  /* 0x0000002219007c0c */ /* 0x000fe2000c741270 */
[----:B------:R-:W-:Y:S01]  /*11e270*/  ULDC UR36, c[0x0][0x228] ;  /* 0x00008a0000247ab9 */ /* 0x000fe20000000800 */
[----:B------:R-:W-:Y:S01]  /*11e280*/  ISETP.LT.AND P1, PT, R24, UR32, !P0 ;  /* 0x0000002018007c0c */ /* 0x000fe2000c721270 */
[----:B------:R-:W-:Y:S01]  /*11e290*/  ULDC UR34, c[0x0][0x228] ;  /* 0x00008a0000227ab9 */ /* 0x000fe20000000800 */
[----:B------:R-:W-:Y:S01]  /*11e2a0*/  ULDC UR11, c[0x0][0x228] ;  /* 0x00008a00000b7ab9 */ /* 0x000fe20000000800 */
[----:B------:R-:W-:Y:S01]  /*11e2b0*/  ULDC UR21, c[0x0][0x228] ;  /* 0x00008a0000157ab9 */ /* 0x000fe20000000800 */
[----:B0-----:R-:W-:Y:S01]  /*11e2c0*/  VIADD R11, R11, UR13 ;  /* 0x0000000d0b0b7c36 */ /* 0x001fe20008000000 */
[----:B------:R-:W-:Y:S01]  /*11e2d0*/  ULDC UR13, c[0x0][0x248] ;  /* 0x00009200000d7ab9 */ /* 0x000fe20000000800 */
[----:B------:R-:W-:Y:S01]  /*11e2e0*/  @P3 LOP3.LUT R58, R58, 0x10000, RZ, 0xfc, !PT ;  /* 0x000100003a3a3812 */ /* 0x000fe200078efcff */
[----:B------:R-:W-:-:S02]  /*11e2f0*/  ULDC UR32, c[0x0][0x248] ;  /* 0x0000920000207ab9 */ /* 0x000fc40000000800 */
[----:B------:R0:W-:Y:S01]  /*11e300*/  STL [R1+0x104c], R11 ;  /* 0x00104c0b01007387 */ /* 0x0001e20000100800 */
[----:B------:R-:W-:Y:S01]  /*11e310*/  LOP3.LUT R58, R58, 0xffff7fff, RZ, 0xc0, !PT ;  /* 0xffff7fff3a3a7812 */ /* 0x000fe200078ec0ff */
[----:B0-----:R-:W-:-:S03]  /*11e320*/  VIADD R11, R11, UR13 ;  /* 0x0000000d0b0b7c36 */ /* 0x001fc60008000000 */
[----:B------:R-:W-:Y:S01]  /*11e330*/  @P2 LOP3.LUT R58, R58, 0x8000, RZ, 0xfc, !PT ;  /* 0x000080003a3a2812 */ /* 0x000fe200078efcff */
[----:B------:R-:W-:Y:S01]  /*11e340*/  ULDC UR13, c[0x0][0x228] ;  /* 0x00008a00000d7ab9 */ /* 0x000fe20000000800 */
[----:B------:R0:W-:Y:S01]  /*11e350*/  STL [R1+0x1070], R11 ;  /* 0x0010700b01007387 */ /* 0x0001e20000100800 */
[----:B------:R-:W-:Y:S01]  /*11e360*/  ISETP.LT.AND P0, PT, R61, UR28, !P0 ;  /* 0x0000001c3d007c0c */ /* 0x000fe2000c701270 */
[----:B------:R-:W-:Y:S01]  /*11e370*/  ULDC UR28, c[0x0][0x248] ;  /* 0x00009200001c7ab9 */ /* 0x000fe20000000800 */
[----:B0-----:R-:W-:Y:S01]  /*11e380*/  VIADD R11, R11, UR14 ;  /* 0x0000000e0b0b7c36 */ /* 0x001fe20008000000 */
[----:B------:R-:W-:-:S04]  /*11e390*/  ULDC UR14, c[0x0][0x248] ;  /* 0x00009200000e7ab9 */ /* 0x000fc80000000800 */
[----:B------:R0:W-:Y:S01]  /*11e3a0*/  STL [R1+0x106c], R11 ;  /* 0x00106c0b01007387 */ /* 0x0001e20000100800 */
[----:B------:R-:W-:Y:S01]  /*11e3b0*/  LOP3.LUT R58, R58, 0xffffbfff, RZ, 0xc0, !PT ;  /* 0xffffbfff3a3a7812 */ /* 0x000fe200078ec0ff */
[----:B0-----:R-:W-:-:S03]  /*11e3c0*/  VIADD R11, R11, UR14 ;  /* 0x0000000e0b0b7c36 */ /* 0x001fc60008000000 */
[----:B------:R-:W-:Y:S01]  /*11e3d0*/  @P1 LOP3.LUT R58, R58, 0x4000, RZ, 0xfc, !PT ;  /* 0x000040003a3a1812 */ /* 0x000fe200078efcff */
[----:B------:R-:W-:Y:S01]  /*11e3e0*/  ULDC UR14, c[0x0][0x228] ;  /* 0x00008a00000e7ab9 */ /* 0x000fe20000000800 */
[----:B------:R0:W-:Y:S02]  /*11e3f0*/  STL [R1+0x1078], R11 ;  /* 0x0010780b01007387 */ /* 0x0001e40000100800 */
[----:B------:R-:W-:Y:S01]  /*11e400*/  LOP3.LUT R58, R58, 0xffffdfff, RZ, 0xc0, !PT ;  /* 0xffffdfff3a3a7812 */ /* 0x000fe200078ec0ff */
[----:B0-----:R-:W-:Y:S01]  /*11e410*/  VIADD R11, R11, UR16 ;  /* 0x000000100b0b7c36 */ /* 0x001fe20008000000 */
[----:B------:R-:W-:-:S04]  /*11e420*/  ULDC UR16, c[0x0][0x248] ;  /* 0x0000920000107ab9 */ /* 0x000fc80000000800 */
[----:B------:R0:W-:Y:S01]  /*11e430*/  STL [R1+0x1074], R11 ;  /* 0x0010740b01007387 */ /* 0x0001e20000100800 */
        /* <DEDUP_REMOVED lines=14> */
[----:B------:R-:W-:-:S04]  /*11e520*/  ULDC UR18, c[0x0][0x248] ;  /* 0x0000920000127ab9 */ /* 0x000fc80000000800 */
[----:B------:R0:W-:Y:S02]  /*11e530*/  STL [R1+0x107c], R11 ;  /* 0x00107c0b01007387 */ /* 0x0001e40000100800 */
[----:B0-----:R-:W-:Y:S01]  /*11e540*/  VIADD R11, R11, UR18 ;  /* 0x000000120b0b7c36 */ /* 0x001fe20008000000 */
[----:B------:R-:W-:Y:S01]  /*11e550*/  @P3 LOP3.LUT R58, R58, 0x1000, RZ, 0xfc, !PT ;  /* 0x000010003a3a3812 */ /* 0x000fe200078efcff */
[----:B------:R-:W-:-:S03]  /*11e560*/  ULDC UR18, c[0x0][0x228] ;  /* 0x00008a0000127ab9 */ /* 0x000fc60000000800 */
[----:B------:R0:W-:Y:S01]  /*11e570*/  STL [R1+0x1088], R11 ;  /* 0x0010880b01007387 */ /* 0x0001e20000100800 */
[----:B------:R-:W-:Y:S01]  /*11e580*/  LOP3.LUT R58, R58, 0xfffff7ff, RZ, 0xc0, !PT ;  /* 0xfffff7ff3a3a7812 */ /* 0x000fe200078ec0ff */
[----:B0-----:R-:W-:-:S03]  /*11e590*/  VIADD R11, R11, UR22 ;  /* 0x000000160b0b7c36 */ /* 0x001fc60008000000 */
[----:B------:R-:W-:Y:S01]  /*11e5a0*/  @P2 LOP3.LUT R58, R58, 0x800, RZ, 0xfc, !PT ;  /* 0x000008003a3a2812 */ /* 0x000fe200078efcff */
[----:B------:R-:W-:Y:S01]  /*11e5b0*/  ULDC UR22, c[0x0][0x228] ;  /* 0x00008a0000167ab9 */ /* 0x000fe20000000800 */
[----:B------:R0:W-:Y:S02]  /*11e5c0*/  STL [R1+0x1084], R11 ;  /* 0x0010840b01007387 */ /* 0x0001e40000100800 */
[----:B0-----:R-:W-:Y:S01]  /*11e5d0*/  VIADD R11, R11, UR24 ;  /* 0x000000180b0b7c36 */ /* 0x001fe20008000000 */
[----:B------:R-:W-:Y:S01]  /*11e5e0*/  LOP3.LUT R58, R58, 0xfffffbff, RZ, 0xc0, !PT ;  /* 0xfffffbff3a3a7812 */ /* 0x000fe200078ec0ff */
[----:B------:R-:W-:-:S03]  /*11e5f0*/  ULDC UR24, c[0x0][0x228] ;  /* 0x00008a0000187ab9 */ /* 0x000fc60000000800 */
[----:B------:R0:W-:Y:S01]  /*11e600*/  STL [R1+0x1090], R11 ;  /* 0x0010900b01007387 */ /* 0x0001e20000100800 */
        /* <DEDUP_REMOVED lines=17> */
[----:B0-----:R-:W-:Y:S01]  /*11e720*/  VIADD R11, R11, UR28 ;  /* 0x0000001c0b0b7c36 */ /* 0x001fe20008000000 */
[----:B------:R-:W-:-:S05]  /*11e730*/  ULDC UR28, c[0x0][0x228] ;  /* 0x00008a00001c7ab9 */ /* 0x000fca0000000800 */
[----:B------:R-:W-:Y:S01]  /*11e740*/  @P3 LOP3.LUT R58, R58, 0x100, RZ, 0xfc, !PT ;  /* 0x000001003a3a3812 */ /* 0x000fe200078efcff */
[----:B------:R0:W-:Y:S03]  /*11e750*/  STL [R1+0x1098], R11 ;  /* 0x0010980b01007387 */ /* 0x0001e60000100800 */
[----:B------:R-:W-:-:S04]  /*11e760*/  LOP3.LUT R58, R58, 0xffffff7f, RZ, 0xc0, !PT ;  /* 0xffffff7f3a3a7812 */ /* 0x000fc800078ec0ff */
[----:B------:R-:W-:Y:S01]  /*11e770*/  @P2 LOP3.LUT R58, R58, 0x80, RZ, 0xfc, !PT ;  /* 0x000000803a3a2812 */ /* 0x000fe200078efcff */
[----:B0-----:R-:W-:Y:S01]  /*11e780*/  VIADD R11, R11, UR32 ;  /* 0x000000200b0b7c36 */ /* 0x001fe20008000000 */
[----:B------:R-:W-:Y:S02]  /*11e790*/  ULDC.64 UR32, c[0x0][0x228] ;  /* 0x00008a0000207ab9 */ /* 0x000fe40000000a00 */
[----:B------:R-:W-:Y:S02]  /*11e7a0*/  LOP3.LUT R58, R58, 0xffffffbf, RZ, 0xc0, !PT ;  /* 0xffffffbf3a3a7812 */ /* 0x000fe400078ec0ff */
[----:B------:R-:W-:Y:S02]  /*11e7b0*/  ISETP.LT.AND P0, PT, R61, UR32, !P0 ;  /* 0x000000203d007c0c */ /* 0x000fe4000c701270 */
[----:B------:R-:W-:-:S04]  /*11e7c0*/  @P1 LOP3.LUT R58, R58, 0x40, RZ, 0xfc, !PT ;  /* 0x000000403a3a1812 */ /* 0x000fc800078efcff */
[----:B------:R-:W-:-:S07]  /*11e7d0*/  LOP3.LUT R58, R58, 0xffffffdf, RZ, 0xc0, !PT ;  /* 0xffffffdf3a3a7812 */ /* 0x000fce00078ec0ff */
[----:B------:R-:W-:Y:S02]  /*11e7e0*/  @P0 LOP3.LUT R58, R58, 0x20, RZ, 0xfc, !PT ;  /* 0x000000203a3a0812 */ /* 0x000fe400078efcff */
[----:B------:R-:W-:Y:S02]  /*11e7f0*/  ISETP.GE.AND P0, PT, R2, UR27, PT ;  /* 0x0000001b02007c0c */ /* 0x000fe4000bf06270 */
[----:B------:R-:W-:Y:S01]  /*11e800*/  LOP3.LUT R58, R58, 0xffffffef, RZ, 0xc0, !PT ;  /* 0xffffffef3a3a7812 */ /* 0x000fe200078ec0ff */
[----:B------:R-:W-:Y:S01]  /*11e810*/  VIADD R2, R56, 0x6d ;  /* 0x0000006d38027836 */ /* 0x000fe20000000000 */
[----:B------:R-:W-:Y:S01]  /*11e820*/  ISETP.LT.AND P3, PT, R12, UR38, !P0 ;  /* 0x000000260c007c0c */ /* 0x000fe2000c761270 */
[----:B------:R-:W-:Y:S01]  /*11e830*/  ULDC UR38, c[0x0][0x228] ;  /* 0x00008a0000267ab9 */ /* 0x000fe20000000800 */
[----:B------:R-:W-:Y:S01]  /*11e840*/  ISETP.LT.AND P2, PT, R25, UR37, !P0 ;  /* 0x0000002519007c0c */ /* 0x000fe2000c741270 */
[----:B------:R0:W-:Y:S01]  /*11e850*/  STL [R1+0x1094], R11 ;  /* 0x0010940b01007387 */ /* 0x0001e20000100800 */
[----:B------:R-:W-:Y:S01]  /*11e860*/  ISETP.LT.AND P1, PT, R24, UR36, !P0 ;  /* 0x0000002418007c0c */ /* 0x000fe2000c721270 */
[----:B------:R-:W-:Y:S01]  /*11e870*/  ULDC.64 UR36, c[0x0][0x228] ;  /* 0x00008a0000247ab9 */ /* 0x000fe20000000a00 */
        /* <DEDUP_REMOVED lines=18> */
[----:B------:R-:W-:Y:S01]  /*11e9a0*/  ULDC UR40, c[0x0][0x228] ;  /* 0x00008a0000287ab9 */ /* 0x000fe20000000800 */
[----:B------:R-:W-:Y:S01]  /*11e9b0*/  ISETP.LT.AND P0, PT, R61, UR36, !P0 ;  /* 0x000000243d007c0c */ /* 0x000fe2000c701270 */
[----:B------:R-:W-:Y:S01]  /*11e9c0*/  VIADD R15, R56, 0x5a ;  /* 0x0000005a380f7836 */ /* 0x000fe20000000000 */
        /* <DEDUP_REMOVED lines=8> */
[----:B------:R-:W-:Y:S02]  /*11ea50*/  ISETP.LT.AND P3, PT, R12, UR47, !P0 ;  /* 0x0000002f0c007c0c */ /* 0x000fe4000c761270 */
[----:B------:R-:W-:Y:S01]  /*11ea60*/  LOP3.LUT R59, R59, 0xefffffff, RZ, 0xc0, !PT ;  /* 0xefffffff3b3b7812 */ /* 0x000fe200078ec0ff */
[----:B------:R-:W-:Y:S01]  /*11ea70*/  VIADD R2, R56, 0x6b ;  /* 0x0000006b38027836 */ /* 0x000fe20000000000 */
[----:B------:R-:W-:Y:S01]  /*11ea80*/  ISETP.LT.AND P2, PT, R25, UR42, !P0 ;  /* 0x0000002a19007c0c */ /* 0x000fe2000c741270 */
[----:B------:R-:W-:Y:S01]  /*11ea90*/  ULDC UR42, c[0x0][0x228] ;  /* 0x00008a00002a7ab9 */ /* 0x000fe20000000800 */
[----:B------:R-:W-:Y:S01]  /*11eaa0*/  ISETP.LT.AND P1, PT, R24, UR40, !P0 ;  /* 0x0000002818007c0c */ /* 0x000fe2000c721270 */
[----:B------:R-:W-:Y:S01]  /*11eab0*/  ULDC UR40, c[0x0][0x228] ;  /* 0x00008a0000287ab9 */ /* 0x000fe20000000800 */
[----:B------:R0:W-:Y:S01]  /*11eac0*/  STL [R1+0x10a0], R11 ;  /* 0x0010a00b01007387 */ /* 0x0001e20000100800 */
[----:B------:R-:W-:-:S04]  /*11ead0*/  ULDC UR47, c[0x0][0x248] ;  /* 0x00009200002f7ab9 */ /* 0x000fc80000000800 */
        /* <DEDUP_REMOVED lines=12> */
[----:B------:R-:W-:Y:S01]  /*11eba0*/  ULDC.64 UR30, c[0x0][0x228] ;  /* 0x00008a00001e7ab9 */ /* 0x000fe20000000a00 */
[----:B------:R-:W-:Y:S01]  /*11ebb0*/  ISETP.LT.AND P2, PT, R25, UR40, !P0 ;  /* 0x0000002819007c0c */ /* 0x000fe2000c741270 */
[----:B------:R-:W-:Y:S01]  /*11ebc0*/  VIADD R2, R56, 0x6a ;  /* 0x0000006a38027836 */ /* 0x000fe20000000000 */
[----:B------:R-:W-:Y:S01]  /*11ebd0*/  ISETP.LT.AND P1, PT, R24, UR50, !P0 ;  /* 0x0000003218007c0c */ /* 0x000fe2000c721270 */
[----:B------:R-:W-:Y:S01]  /*11ebe0*/  ULDC.64 UR32, c[0x0][0x228] ;  /* 0x00008a0000207ab9 */ /* 0x000fe20000000a00 */
[----:B------:R0:W-:Y:S01]  /*11ebf0*/  STL [R1+0x109c], R11 ;  /* 0x00109c0b01007387 */ /* 0x0001e20000100800 */
[----:B------:R-:W-:-:S06]  /*11ec00*/  ULDC UR42, c[0x0][0x248] ;  /* 0x00009200002a7ab9 */ /* 0x000fcc0000000800 */
[----:B------:R-:W-:Y:S01]  /*11ec10*/  @P3 LOP3.LUT R59, R59, 0x1000000, RZ, 0xfc, !PT ;  /* 0x010000003b3b3812 */ /* 0x000fe200078efcff */
[----:B------:R-:W-:Y:S01]  /*11ec20*/  ULDC UR40, c[0x0][0x248] ;  /* 0x0000920000287ab9 */ /* 0x000fe20000000800 */
        /* <DEDUP_REMOVED lines=19> */
[----:B------:R-:W-:Y:S01]  /*11ed60*/  ULDC UR5, c[0x0][0x248] ;  /* 0x0000920000057ab9 */ /* 0x000fe20000000800 */
[----:B------:R-:W-:Y:S01]  /*11ed70*/  VIADD R17, R56, 0x59 ;  /* 0x0000005938117836 */ /* 0x000fe20000000000 */
[----:B------:R-:W-:-:S06]  /*11ed80*/  ULDC UR53, c[0x0][0x228] ;  /* 0x00008a0000357ab9 */ /* 0x000fcc0000000800 */
[----:B------:R-:W-:Y:S01]  /*11ed90*/  @P3 LOP3.LUT R59, R59, 0x100000, RZ, 0xfc, !PT ;  /* 0x001000003b3b3812 */ /* 0x000fe200078efcff */
[----:B------:R-:W-:Y:S01]  /*11eda0*/  VIADD R18, R56, 0x58 ;  /* 0x0000005838127836 */ /* 0x000fe20000000000 */
        /* <DEDUP_REMOVED lines=19> */
[----:B------:R-:W-:Y:S01]  /*11eee0*/  VIADD R19, R56, 0x57 ;  /* 0x0000005738137836 */ /* 0x000fe20000000000 */
[----:B------:R-:W-:-:S07]  /*11eef0*/  ULDC UR60, c[0x0][0x228] ;  /* 0x00008a00003c7ab9 */ /* 0x000fce0000000800 */
        /* <DEDUP_REMOVED lines=29> */
[----:B------:R0:W-:Y:S01]  /*11f0d0*/  STL [R1+0x10ac], R11 ;  /* 0x0010ac0b01007387 */ /* 0x0001e20000100800 */
[----:B------:R-:W-:Y:S01]  /*11f0e0*/  ULDC UR36, c[0x0][0x228] ;  /* 0x00008a0000247ab9 */ /* 0x000fe20000000800 */
[----:B------:R-:W-:-:S04]  /*11f0f0*/  @P2 LOP3.LUT R59, R59, 0x800, RZ, 0xfc, !PT ;  /* 0x000008003b3b2812 */ /* 0x000fc800078efcff */
[----:B------:R-:W-:-:S04]  /*11f100*/  LOP3.LUT R59, R59, 0xfffffbff, RZ, 0xc0, !PT ;  /* 0xfffffbff3b3b7812 */ /* 0x000fc800078ec0ff */
        /* <DEDUP_REMOVED lines=16> */
[----:B------:R-:W-:Y:S01]  /*11f210*/  ISETP.GE.AND P6, PT, R61, UR12, PT ;  /* 0x0000000c3d007c0c */ /* 0x000fe2000bfc6270 */
[----:B------:R-:W-:Y:S01]  /*11f220*/  ULDC UR56, c[0x0][0x228] ;  /* 0x00008a0000387ab9 */ /* 0x000fe20000000800 */
[----:B------:R0:W-:Y:S01]  /*11f230*/  STL [R1+0x10b4], R11 ;  /* 0x0010b40b01007387 */ /* 0x0001e20000100800 */
[----:B------:R-:W-:Y:S01]  /*11f240*/  @P3 LOP3.LUT R59, R59, 0x100, RZ, 0xfc, !PT ;  /* 0x000001003b3b3812 */ /* 0x000fe200078efcff */
[----:B0-----:R-:W-:Y:S01]  /*11f250*/  VIADD R11, R11, UR25 ;  /* 0x000000190b0b7c36 */ /* 0x001fe20008000000 */
[----:B------:R-:W-:-:S02]  /*11f260*/  ULDC UR25, c[0x0][0x248] ;  /* 0x0000920000197ab9 */ /* 0x000fc40000000800 */
[----:B------:R-:W-:Y:S02]  /*11f270*/  LOP3.LUT R59, R59, 0xffffff7f, RZ, 0xc0, !PT ;  /* 0xffffff7f3b3b7812 */ /* 0x000fe400078ec0ff */
[----:B------:R0:W-:Y:S02]  /*11f280*/  STL [R1+0x10c0], R11 ;  /* 0x0010c00b01007387 */ /* 0x0001e40000100800 */
[----:B------:R-:W-:Y:S01]  /*11f290*/  @P2 LOP3.LUT R59, R59, 0x80, RZ, 0xfc, !PT ;  /* 0x000000803b3b2812 */ /* 0x000fe200078efcff */
[----:B0-----:R-:W-:Y:S01]  /*11f2a0*/  VIADD R11, R11, UR25 ;  /* 0x000000190b0b7c36 */ /* 0x001fe20008000000 */
[----:B------:R-:W-:-:S04]  /*11f2b0*/  ULDC UR25, c[0x0][0x248] ;  /* 0x0000920000197ab9 */ /* 0x000fc80000000800 */
[----:B------:R0:W-:Y:S01]  /*11f2c0*/  STL [R1+0x10bc], R11 ;  /* 0x0010bc0b01007387 */ /* 0x0001e20000100800 */
[----:B------:R-:W-:Y:S01]  /*11f2d0*/  ISETP.LT.AND P0, PT, R61, UR38, !P0 ;  /* 0x000000263d007c0c */ /* 0x000fe2000c701270 */
[----:B------:R-:W-:Y:S01]  /*11f2e0*/  ULDC UR38, c[0x0][0x228] ;  /* 0x00008a0000267ab9 */ /* 0x000fe20000000800 */
        /* <DEDUP_REMOVED lines=26> */
[----:B------:R-:W-:Y:S01]  /*11f490*/  ISETP.LT.AND P1, PT, R24, UR13, !P0 ;  /* 0x0000000d18007c0c */ /* 0x000fe2000c721270 */
[----:B------:R-:W-:Y:S01]  /*11f4a0*/  ULDC UR13, c[0x0][0x228] ;  /* 0x00008a00000d7ab9 */ /* 0x000fe20000000800 */
[----:B0-----:R-:W-:Y:S01]  /*11f4b0*/  VIADD R11, R11, UR27 ;  /* 0x0000001b0b0b7c36 */ /* 0x001fe20008000000 */
[----:B------:R-:W-:Y:S01]  /*11f4c0*/  LOP3.LUT R59, R59, 0xfffffff7, RZ, 0xc0, !PT ;  /* 0xfffffff73b3b7812 */ /* 0x000fe200078ec0ff */
[----:B------:R-:W-:-:S03]  /*11f4d0*/  ULDC UR27, c[0x0][0x228] ;  /* 0x00008a00001b7ab9 */ /* 0x000fc60000000800 */
        /* <DEDUP_REMOVED lines=11> */
[----:B------:R-:W-:Y:S01]  /*11f590*/  LOP3.LUT R59, R59, 0xfffffffd, RZ, 0xc0, !PT ;  /* 0xfffffffd3b3b7812 */ /* 0x000fe200078ec0ff */
[----:B------:R0:W-:Y:S10]  /*11f5a0*/  STL [R1+0x10dc], R11 ;  /* 0x0010dc0b01007387 */ /* 0x0001f40000100800 */
[----:B------:R-:W-:-:S02]  /*11f5b0*/  @P0 LOP3.LUT R59, R59, 0x2, RZ, 0xfc, !PT ;  /* 0x000000023b3b0812 */ /* 0x000fc400078efcff */
[----:B------:R-:W-:Y:S01]  /*11f5c0*/  ISETP.GE.AND P0, PT, R2, UR35, PT ;  /* 0x0000002302007c0c */ /* 0x000fe2000bf06270 */
[----:B0-----:R-:W-:Y:S01]  /*11f5d0*/  VIADD R11, R11, UR11 ;  /* 0x0000000b0b0b7c36 */ /* 0x001fe20008000000 */
[----:B------:R-:W-:Y:S01]  /*11f5e0*/  LOP3.LUT R59, R59, 0xfffffffe, RZ, 0xc0, !PT ;  /* 0xfffffffe3b3b7812 */ /* 0x000fe200078ec0ff */
[----:B------:R-:W-:Y:S01]  /*11f5f0*/  VIADD R2, R56, 0x64 ;  /* 0x0000006438027836 */ /* 0x000fe20000000000 */
[----:B------:R-:W-:Y:S01]  /*11f600*/  ISETP.LT.AND P2, PT, R25, UR41, !P0 ;  /* 0x0000002919007c0c */ /* 0x000fe2000c741270 */
[----:B------:R-:W-:Y:S01]  /*11f610*/  ULDC UR41, c[0x0][0x248] ;  /* 0x0000920000297ab9 */ /* 0x000fe20000000800 */
[----:B------:R0:W-:Y:S01]  /*11f620*/  STL [R1+0x10e8], R11 ;  /* 0x0010e80b01007387 */ /* 0x0001e20000100800 */
[----:B------:R-:W-:Y:S01]  /*11f630*/  ISETP.LT.AND P1, PT, R24, UR14, !P0 ;  /* 0x0000000e18007c0c */ /* 0x000fe2000c721270 */
[----:B------:R-:W-:Y:S01]  /*11f640*/  ULDC UR14, c[0x0][0x248] ;  /* 0x00009200000e7ab9 */ /* 0x000fe20000000800 */
[----:B------:R-:W-:Y:S01]  /*11f650*/  ISETP.LT.AND P3, PT, R12, UR49, !P0 ;  /* 0x000000310c007c0c */ /* 0x000fe2000c761270 */
[----:B------:R-:W-:Y:S01]  /*11f660*/  ULDC UR49, c[0x0][0x248] ;  /* 0x0000920000317ab9 */ /* 0x000fe20000000800 */
[----:B------:R-:W-:Y:S01]  /*11f670*/  ULDC UR11, c[0x0][0x228] ;  /* 0x00008a00000b7ab9 */ /* 0x000fe20000000800 */
[----:B0-----:R-:W-:Y:S01]  /*11f680*/  VIADD R11, R11, UR32 ;  /* 0x000000200b0b7c36 */ /* 0x001fe20008000000 */
[----:B------:R-:W-:-:S04]  /*11f690*/  ULDC UR32, c[0x0][0x248] ;  /* 0x0000920000207ab9 */ /* 0x000fc80000000800 */
[----:B------:R-:W-:Y:S01]  /*11f6a0*/  @P2 LOP3.LUT R45, R45, 0x80000000, RZ, 0xfc, !PT ;  /* 0x800000002d2d2812 */ /* 0x000fe200078efcff */
[----:B------:R0:W-:Y:S03]  /*11f6b0*/  STL [R1+0x10e4], R11 ;  /* 0x0010e40b01007387 */ /* 0x0001e60000100800 */
[----:B------:R-:W-:Y:S01]  /*11f6c0*/  LOP3.LUT R45, R45, 0xbfffffff, RZ, 0xc0, !PT ;  /* 0xbfffffff2d2d7812 */ /* 0x000fe200078ec0ff */
[----:B0-----:R-:W-:Y:S01]  /*11f6d0*/  VIADD R11, R11, UR32 ;  /* 0x000000200b0b7c36 */ /* 0x001fe20008000000 */
[----:B------:R-:W-:Y:S02]  /*11f6e0*/  ULDC.64 UR32, c[0x0][0x228] ;  /* 0x00008a0000207ab9 */ /* 0x000fe40000000a00 */
[----:B------:R-:W-:Y:S01]  /*11f6f0*/  ISETP.LT.AND P0, PT, R61, UR32, !P0 ;  /* 0x000000203d007c0c */ /* 0x000fe2000c701270 */
[----:B------:R-:W-:Y:S01]  /*11f700*/  ULDC UR32, c[0x0][0x248] ;  /* 0x0000920000207ab9 */ /* 0x000fe20000000800 */
[----:B------:R-:W-:-:S04]  /*11f710*/  @P1 LOP3.LUT R45, R45, 0x40000000, RZ, 0xfc, !PT ;  /* 0x400000002d2d1812 */ /* 0x000fc800078efcff */
[----:B------:R-:W-:Y:S02]  /*11f720*/  LOP3.LUT R45, R45, 0xdfffffff, RZ, 0xc0, !PT ;  /* 0xdfffffff2d2d7812 */ /* 0x000fe400078ec0ff */
[----:B------:R-:W-:-:S05]  /*11f730*/  @P3 LOP3.LUT R59, R59, 0x1, RZ, 0xfc, !PT ;  /* 0x000000013b3b3812 */ /* 0x000fca00078efcff */
        /* <DEDUP_REMOVED lines=10> */
[----:B0-----:R-:W-:Y:S01]  /*11f7e0*/  VIADD R11, R11, UR40 ;  /* 0x000000280b0b7c36 */ /* 0x001fe20008000000 */
[----:B------:R-:W-:-:S06]  /*11f7f0*/  ULDC UR40, c[0x0][0x248] ;  /* 0x0000920000287ab9 */ /* 0x000fcc0000000800 */
        /* <DEDUP_REMOVED lines=15> */
[----:B0-----:R-:W-:Y:S01]  /*11f8f0*/  VIADD R11, R11, UR32 ;  /* 0x000000200b0b7c36 */ /* 0x001fe20008000000 */
[----:B------:R-:W-:Y:S01]  /*11f900*/  ISETP.LT.AND P3, PT, R12, UR20, !P0 ;  /* 0x000000140c007c0c */ /* 0x000fe2000c761270 */
[----:B------:R-:W-:Y:S01]  /*11f910*/  VIADD R2, R56, 0x62 ;  /* 0x0000006238027836 */ /* 0x000fe20000000000 */
[----:B------:R-:W-:Y:S01]  /*11f920*/  ISETP.LT.AND P2, PT, R25, UR18, !P0 ;  /* 0x0000001219007c0c */ /* 0x000fe2000c741270 */
[----:B------:R-:W-:Y:S01]  /*11f930*/  ULDC UR32, c[0x0][0x248] ;  /* 0x0000920000207ab9 */ /* 0x000fe20000000800 */
[----:B------:R-:W-:Y:S01]  /*11f940*/  ISETP.LT.AND P1, PT, R24, UR19, !P0 ;  /* 0x0000001318007c0c */ /* 0x000fe2000c721270 */
[----:B------:R0:W-:Y:S01]  /*11f950*/  STL [R1+0x10f4], R11 ;  /* 0x0010f40b01007387 */ /* 0x0001e20000100800 */
[----:B------:R-:W-:Y:S01]  /*11f960*/  ULDC.64 UR18, c[0x0][0x228] ;  /* 0x00008a0000127ab9 */ /* 0x000fe20000000a00 */
[----:B------:R-:W-:-:S06]  /*11f970*/  ULDC UR39, c[0x0][0x248] ;  /* 0x0000920000277ab9 */ /* 0x000fcc0000000800 */
        /* <DEDUP_REMOVED lines=32> */
[----:B------:R-:W-:Y:S01]  /*11fb80*/  ISETP.LT.AND P3, PT, R12, UR21, !P0 ;  /* 0x000000150c007c0c */ /* 0x000fe2000c761270 */
[----:B------:R0:W-:Y:S01]  /*11fb90*/  STL [R1+0x10fc], R11 ;  /* 0x0010fc0b01007387 */ /* 0x0001e20000100800 */
[----:B------:R-:W-:Y:S02]  /*11fba0*/  ISETP.LT.AND P2, PT, R25, UR28, !P0 ;  /* 0x0000001c19007c0c */ /* 0x000fe4000c741270 */
[----:B------:R-:W-:Y:S02]  /*11fbb0*/  LOP3.LUT R45, R45, 0xfffeffff, RZ, 0xc0, !PT ;  /* 0xfffeffff2d2d7812 */ /* 0x000fe400078ec0ff */
[----:B------:R-:W-:Y:S01]  /*11fbc0*/  ISETP.LT.AND P1, PT, R24, UR23, !P0 ;  /* 0x0000001718007c0c */ /* 0x000fe2000c721270 */
[C---:B------:R-:W-:Y:S01]  /*11fbd0*/  VIADD R2, R56.reuse, 0xac ;  /* 0x000000ac38027836 */ /* 0x040fe20000000000 */
[----:B------:R-:W-:Y:S01]  /*11fbe0*/  ULDC.64 UR20, c[0x0][0x228] ;  /* 0x00008a0000147ab9 */ /* 0x000fe20000000a00 */
[----:B------:R-:W-:Y:S01]  /*11fbf0*/  VIADD R12, R56, 0x5d ;  /* 0x0000005d380c7836 */ /* 0x000fe20000000000 */
[----:B------:R-:W-:Y:S01]  /*11fc00*/  ULDC UR28, c[0x0][0x248] ;  /* 0x00009200001c7ab9 */ /* 0x000fe20000000800 */
[----:B0-----:R-:W-:-:S02]  /*11fc10*/  VIADD R11, R11, UR50 ;  /* 0x000000320b0b7c36 */ /* 0x001fc40008000000 */
[----:B------:R-:W-:Y:S01]  /*11fc20*/  @P3 LOP3.LUT R45, R45, 0x10000, RZ, 0xfc, !PT ;  /* 0x000100002d2d3812 */ /* 0x000fe200078efcff */
[----:B------:R-:W-:Y:S01]  /*11fc30*/  ULDC.64 UR50, c[0x0][0x228] ;  /* 0x00008a0000327ab9 */ /* 0x000fe20000000a00 */
[----:B------:R-:W-:Y:S01]  /*11fc40*/  ULDC.64 UR22, c[0x0][0x228] ;  /* 0x00008a0000167ab9 */ /* 0x000fe20000000a00 */
[----:B------:R0:W-:Y:S01]  /*11fc50*/  STL [R1+0x1108], R11 ;  /* 0x0011080b01007387 */ /* 0x0001e20000100800 */
[----:B------:R-:W-:Y:S01]  /*11fc60*/  LOP3.LUT R45, R45, 0xffff7fff, RZ, 0xc0, !PT ;  /* 0xffff7fff2d2d7812 */ /* 0x000fe200078ec0ff */
[----:B0-----:R-:W-:-:S03]  /*11fc70*/  VIADD R11, R11, UR47 ;  /* 0x0000002f0b0b7c36 */ /* 0x001fc60008000000 */
[----:B------:R-:W-:Y:S02]  /*11fc80*/  @P2 LOP3.LUT R45, R45, 0x8000, RZ, 0xfc, !PT ;  /* 0x000080002d2d2812 */ /* 0x000fe400078efcff */
[----:B------:R0:W-:Y:S01]  /*11fc90*/  STL [R1+0x1104], R11 ;  /* 0x0011040b01007387 */ /* 0x0001e20000100800 */
[----:B------:R-:W-:Y:S01]  /*11fca0*/  ISETP.LT.AND P0, PT, R61, UR18, !P0 ;  /* 0x000000123d007c0c */ /* 0x000fe2000c701270 */
[----:B------:R-:W-:Y:S01]  /*11fcb0*/  ULDC UR18, c[0x0][0x248] ;  /* 0x0000920000127ab9 */ /* 0x000fe20000000800 */
[----:B------:R-:W-:Y:S01]  /*11fcc0*/  LOP3.LUT R45, R45, 0xffffbfff, RZ, 0xc0, !PT ;  /* 0xffffbfff2d2d7812 */ /* 0x000fe200078ec0ff */
[----:B0-----:R-:W-:-:S04]  /*11fcd0*/  VIADD R11, R11, UR49 ;  /* 0x000000310b0b7c36 */ /* 0x001fc80008000000 */
[----:B------:R-:W-:Y:S01]  /*11fce0*/  VIADD R16, R11, UR46 ;  /* 0x0000002e0b107c36 */ /* 0x000fe20008000000 */
[----:B------:R0:W-:Y:S01]  /*11fcf0*/  STL [R1+0x1110], R11 ;  /* 0x0011100b01007387 */ /* 0x0001e20000100800 */
[----:B------:R-:W-:Y:S01]  /*11fd00*/  @P1 LOP3.LUT R45, R45, 0x4000, RZ, 0xfc, !PT ;  /* 0x000040002d2d1812 */ /* 0x000fe200078efcff */
[----:B------:R-:W-:Y:S01]  /*11fd10*/  ULDC.64 UR46, c[0x0][0x228] ;  /* 0x00008a00002e7ab9 */ /* 0x000fe20000000a00 */
[----:B------:R-:W-:Y:S01]  /*11fd20*/  VIADD R22, R16, UR32 ;  /* 0x0000002010167c36 */ /* 0x000fe20008000000 */
[----:B------:R1:W-:Y:S01]  /*11fd30*/  STL [R1+0x110c], R16 ;  /* 0x00110c1001007387 */ /* 0x0003e20000100800 */
[----:B------:R-:W-:Y:S01]  /*11fd40*/  LOP3.LUT R45, R45, 0xffffdfff, RZ, 0xc0, !PT ;  /* 0xffffdfff2d2d7812 */ /* 0x000fe200078ec0ff */
[----:B------:R-:W-:Y:S01]  /*11fd50*/  ULDC.64 UR32, c[0x0][0x228] ;  /* 0x00008a0000207ab9 */ /* 0x000fe20000000a00 */
[C---:B0-----:R-:W-:Y:S02]  /*11fd60*/  VIADD R11, R56.reuse, 0x60 ;  /* 0x00000060380b7836 */ /* 0x041fe40000000000 */
[----:B-1----:R-:W-:-:S02]  /*11fd70*/  VIADD R16, R56, 0x56 ;  /* 0x0000005638107836 */ /* 0x002fc40000000000 */
[----:B------:R-:W2:Y:S04]  /*11fd80*/  LDL.LU R56, [R1+0x5768] ;  /* 0x0057680001387983 */ /* 0x000ea80000300800 */
[----:B------:R0:W-:Y:S01]  /*11fd90*/  STL [R1+0x1114], R22 ;  /* 0x0011141601007387 */ /* 0x0001e20000100800 */
[----:B------:R-:W-:Y:S02]  /*11fda0*/  @P0 LOP3.LUT R45, R45, 0x2000, RZ, 0xfc, !PT ;  /* 0x000020002d2d0812 */ /* 0x000fe400078efcff */
[----:B------:R-:W-:Y:S01]  /*11fdb0*/  ISETP.GE.AND P0, PT, R11, UR35, PT ;  /* 0x000000230b007c0c */ /* 0x000fe2000bf06270 */
[----:B0-----:R-:W-:-:S05]  /*11fdc0*/  VIADD R22, R22, UR41 ;  /* 0x0000002916167c36 */ /* 0x001fca0008000000 */
[----:B------:R0:W-:Y:S04]  /*11fdd0*/  STL [R1+0x1124], R22 ;  /* 0x0011241601007387 */ /* 0x0001e80000100800 */
[----:B------:R-:W3:Y:S04]  /*11fde0*/  LDL R11, [R1+0x1c6c] ;  /* 0x001c6c00010b7983 */ /* 0x000ee80000100800 */
[----:B------:R-:W4:Y:S01]  /*11fdf0*/  LDL.LU R26, [R1+0x88c] ;  /* 0x00088c00011a7983 */ /* 0x000f220000300800 */
[----:B------:R-:W-:Y:S01]  /*11fe00*/  ISETP.LT.AND P2, PT, R25, UR60, !P0 ;  /* 0x0000003c19007c0c */ /* 0x000fe2000c741270 */
[----:B------:R-:W-:Y:S01]  /*11fe10*/  ULDC UR60, c[0x0][0x228] ;  /* 0x00008a00003c7ab9 */ /* 0x000fe20000000800 */
[----:B------:R-:W-:-:S02]  /*11fe20*/  LOP3.LUT R45, R45, 0xffffefff, RZ, 0xc0, !PT ;  /* 0xffffefff2d2d7812 */ /* 0x000fc400078ec0ff */
[----:B------:R-:W-:Y:S01]  /*11fe30*/  ISETP.LT.AND P1, PT, R24, UR43, !P0 ;  /* 0x0000002b18007c0c */ /* 0x000fe2000c721270 */
[----:B------:R-:W-:Y:S01]  /*11fe40*/  VIADD R23, R22, UR34 ;  /* 0x0000002216177c36 */ /* 0x000fe20008000000 */
[----:B------:R-:W-:Y:S01]  /*11fe50*/  ULDC.64 UR34, c[0x0][0x228] ;  /* 0x00008a0000227ab9 */ /* 0x000fe20000000a00 */
[----:B0-----:R-:W2:Y:S04]  /*11fe60*/  LDL.LU R22, [R1+0x82c] ;  /* 0x00082c0001167983 */ /* 0x001ea80000300800 */
[----:B------:R0:W-:Y:S02]  /*11fe70*/  STL [R1+0x1120], R23 ;  /* 0x0011201701007387 */ /* 0x0001e40000100800 */
[----:B0-----:R-:W-:Y:S01]  /*11fe80*/  VIADD R23, R23, UR40 ;  /* 0x0000002817177c36 */ /* 0x001fe20008000000 */
[----:B------:R-:W-:Y:S01]  /*11fe90*/  ULDC.64 UR40, c[0x0][0x228] ;  /* 0x00008a0000287ab9 */ /* 0x000fe20000000a00 */
[----:B---3--:R-:W-:Y:S01]  /*11fea0*/  ISETP.LT.AND P3, PT, R11, UR59, !P0 ;  /* 0x0000003b0b007c0c */ /* 0x008fe2000c761270 */
[----:B------:R-:W-:Y:S01]  /*11feb0*/  ULDC UR59, c[0x0][0x228] ;  /* 0x00008a00003b7ab9 */ /* 0x000fe20000000800 */
[----:B------:R-:W-:-:S11]  /*11fec0*/  ISETP.LT.AND P0, PT, R61, UR20, !P0 ;  /* 0x000000143d007c0c */ /* 0x000fd6000c701270 */
[----:B------:R-:W-:-:S04]  /*11fed0*/  @P3 LOP3.LUT R45, R45, 0x1000, RZ, 0xfc, !PT ;  /* 0x000010002d2d3812 */ /* 0x000fc800078efcff */
[----:B------:R-:W-:-:S04]  /*11fee0*/  LOP3.LUT R45, R45, 0xfffff7ff, RZ, 0xc0, !PT ;  /* 0xfffff7ff2d2d7812 */ /* 0x000fc800078ec0ff */
[----:B------:R-:W-:-:S04]  /*11fef0*/  @P2 LOP3.LUT R45, R45, 0x800, RZ, 0xfc, !PT ;  /* 0x000008002d2d2812 */ /* 0x000fc800078efcff */
[----:B------:R-:W-:-:S04]  /*11ff00*/  LOP3.LUT R45, R45, 0xfffffbff, RZ, 0xc0, !PT ;  /* 0xfffffbff2d2d7812 */ /* 0x000fc800078ec0ff */
[----:B------:R-:W-:-:S04]  /*11ff10*/  @P1 LOP3.LUT R45, R45, 0x400, RZ, 0xfc, !PT ;  /* 0x000004002d2d1812 */ /* 0x000fc800078efcff */
[----:B------:R-:W-:-:S04]  /*11ff20*/  LOP3.LUT R45, R45, 0xfffffdff, RZ, 0xc0, !PT ;  /* 0xfffffdff2d2d7812 */ /* 0x000fc800078ec0ff */
[----:B------:R-:W-:Y:S02]  /*11ff30*/  @P0 LOP3.LUT R45, R45, 0x200, RZ, 0xfc, !PT ;  /* 0x000002002d2d0812 */ /* 0x000fe400078efcff */
[----:B------:R-:W-:Y:S01]  /*11ff40*/  ISETP.GE.AND P0, PT, R20, UR15, PT ;  /* 0x0000000f14007c0c */ /* 0x000fe2000bf06270 */
[----:B------:R-:W-:Y:S01]  /*11ff50*/  ULDC.64 UR14, c[0x0][0x228] ;  /* 0x00008a00000e7ab9 */ /* 0x000fe20000000a00 */
[----:B------:R-:W-:Y:S01]  /*11ff60*/  LOP3.LUT R45, R45, 0xfffffeff, RZ, 0xc0, !PT ;  /* 0xfffffeff2d2d7812 */ /* 0x000fe200078ec0ff */
[----:B------:R-:W3:Y:S01]  /*11ff70*/  LDL.LU R20, [R1+0x890] ;  /* 0x0008900001147983 */ /* 0x000ee20000300800 */
[----:B------:R-:W-:Y:S01]  /*11ff80*/  ISETP.LT.AND P3, PT, R11, UR59, !P0 ;  /* 0x0000003b0b007c0c */ /* 0x000fe2000c761270 */
[----:B------:R-:W-:Y:S01]  /*11ff90*/  ULDC UR59, c[0x0][0x228] ;  /* 0x00008a00003b7ab9 */ /* 0x000fe20000000800 */
[----:B------:R-:W-:Y:S02]  /*11ffa0*/  ISETP.LT.AND P2, PT, R25, UR60, !P0 ;  /* 0x0000003c19007c0c */ /* 0x000fe4000c741270 */
[----:B------:R-:W-:Y:S01]  /*11ffb0*/  ISETP.LT.AND P1, PT, R24, UR48, !P0 ;  /* 0x0000003018007c0c */ /* 0x000fe2000c721270 */
[----:B------:R0:W-:Y:S08]  /*11ffc0*/  STL [R1+0x111c], R23 ;  /* 0x00111c1701007387 */ /* 0x0001f00000100800 */
[----:B------:R-:W-:Y:S01]  /*11ffd0*/  @P3 LOP3.LUT R45, R45, 0x100, RZ, 0xfc, !PT ;  /* 0x000001002d2d3812 */ /* 0x000fe200078efcff */
[----:B------:R-:W-:Y:S01]  /*11ffe0*/  ULDC UR60, c[0x0][0x228] ;  /* 0x00008a00003c7ab9 */ /* 0x000fe20000000800 */
[----:B------:R-:W-:-:S02]  /*11fff0*/  ULDC.64 UR48, c[0x0][0x228] ;  /* 0x00008a0000307ab9 */ /* 0x000fc40000000a00 */
[----:B------:R-:W-:-:S04]  /*120000*/  LOP3.LUT R45, R45, 0xffffff7f, RZ, 0xc0, !PT ;  /* 0xffffff7f2d2d7812 */ /* 0x000fc800078ec0ff */
[----:B------:R-:W-:Y:S02]  /*120010*/  @P2 LOP3.LUT R45, R45, 0x80, RZ, 0xfc, !PT ;  /* 0x000000802d2d2812 */ /* 0x000fe400078efcff */
[----:B------:R-:W-:Y:S02]  /*120020*/  ISETP.LT.AND P0, PT, R61, UR32, !P0 ;  /* 0x000000203d007c0c */ /* 0x000fe4000c701270 */
[----:B------:R-:W-:-:S04]  /*120030*/  LOP3.LUT R45, R45, 0xffffffbf, RZ, 0xc0, !PT ;  /* 0xffffffbf2d2d7812 */ /* 0x000fc800078ec0ff */
[----:B------:R-:W-:Y:S01]  /*120040*/  @P1 LOP3.LUT R45, R45, 0x40, RZ, 0xfc, !PT ;  /* 0x000000402d2d1812 */ /* 0x000fe200078efcff */
[----:B0-----:R-:W-:Y:S01]  /*120050*/  VIADD R23, R23, UR42 ;  /* 0x0000002a17177c36 */ /* 0x001fe20008000000 */
[----:B------:R-:W-:Y:S02]  /*120060*/  ULDC.64 UR42, c[0x0][0x228] ;  /* 0x00008a00002a7ab9 */ /* 0x000fe40000000a00 */
[----:B------:R-:W-:-:S04]  /*120070*/  LOP3.LUT R45, R45, 0xffffffdf, RZ, 0xc0, !PT ;  /* 0xffffffdf2d2d7812 */ /* 0x000fc800078ec0ff */
[----:B------:R-:W-:Y:S02]  /*120080*/  @P0 LOP3.LUT R45, R45, 0x20, RZ, 0xfc, !PT ;  /* 0x000000202d2d0812 */ /* 0x000fe400078efcff */
[----:B------:R-:W-:Y:S01]  /*120090*/  ISETP.GE.AND P0, PT, R21, UR17, PT ;  /* 0x0000001115007c0c */ /* 0x000fe2000bf06270 */
[----:B------:R2:W-:Y:S01]  /*1200a0*/  STL [R1+0x1118], R23 ;  /* 0x0011181701007387 */ /* 0x0005e20000100800 */
[----:B----4-:R-:W-:Y:S01]  /*1200b0*/  LOP3.LUT R21, R26, 0xffff, RZ, 0xc0, !PT ;  /* 0x0000ffff1a157812 */ /* 0x010fe200078ec0ff */
[----:B------:R-:W-:Y:S01]  /*1200c0*/  VIADD R26, R23, UR39 ;  /* 0x00000027171a7c36 */ /* 0x000fe20008000000 */
[----:B--2---:R-:W-:Y:S02]  /*1200d0*/  LOP3.LUT R23, R56, 0xffff, RZ, 0xc0, !PT ;  /* 0x0000ffff38177812 */ /* 0x004fe400078ec0ff */
[----:B------:R-:W2:Y:S01]  /*1200e0*/  LDL.LU R56, [R1+0x5764] ;  /* 0x0057640001387983 */ /* 0x000ea20000300800 */
[----:B------:R-:W-:Y:S01]  /*1200f0*/  ISETP.LT.AND P3, PT, R11, UR58, !P0 ;  /* 0x0000003a0b007c0c */ /* 0x000fe2000c761270 */
[----:B------:R-:W-:Y:S01]  /*120100*/  ULDC UR58, c[0x0][0x228] ;  /* 0x00008a00003a7ab9 */ /* 0x000fe20000000800 */
[----:B------:R-:W-:Y:S01]  /*120110*/  ISETP.LT.AND P2, PT, R25, UR59, !P0 ;  /* 0x0000003b19007c0c */ /* 0x000fe2000c741270 */
[----:B------:R-:W-:Y:S01]  /*120120*/  ULDC UR59, c[0x0][0x228] ;  /* 0x00008a00003b7ab9 */ /* 0x000fe20000000800 */
[----:B------:R-:W-:-:S02]  /*120130*/  LOP3.LUT R45, R45, 0xffffffef, RZ, 0xc0, !PT ;  /* 0xffffffef2d2d7812 */ /* 0x000fc400078ec0ff */
        /* <DEDUP_REMOVED lines=11> */
[----:B------:R-:W-:Y:S01]  /*1201f0*/  ISETP.LT.AND P3, PT, R25, UR59, !P0 ;  /* 0x0000003b19007c0c */ /* 0x000fe2000c761270 */
[----:B------:R-:W-:Y:S01]  /*120200*/  ULDC UR59, c[0x0][0x228] ;  /* 0x00008a00003b7ab9 */ /* 0x000fe20000000800 */
[----:B------:R-:W-:Y:S01]  /*120210*/  ISETP.LT.AND P1, PT, R11, UR58, !P0 ;  /* 0x0000003a0b007c0c */ /* 0x000fe2000c721270 */
[----:B------:R-:W-:Y:S01]  /*120220*/  ULDC UR58, c[0x0][0x228] ;  /* 0x00008a00003a7ab9 */ /* 0x000fe20000000800 */
[----:B------:R-:W-:Y:S01]  /*120230*/  ISETP.LT.AND P2, PT, R24, UR60, !P0 ;  /* 0x0000003c18007c0c */ /* 0x000fe2000c741270 */
[----:B------:R-:W-:Y:S01]  /*120240*/  ULDC UR60, c[0x0][0x228] ;  /* 0x00008a00003c7ab9 */ /* 0x000fe20000000800 */
[----:B------:R-:W-:-:S09]  /*120250*/  LOP3.LUT R45, R45, 0xfffffffe, RZ, 0xc0, !PT ;  /* 0xfffffffe2d2d7812 */ /* 0x000fd200078ec0ff */
[----:B------:R-:W-:Y:S02]  /*120260*/  @P1 LOP3.LUT R45, R45, 0x1, RZ, 0xfc, !PT ;  /* 0x000000012d2d1812 */ /* 0x000fe400078efcff */
[----:B------:R-:W-:Y:S02]  /*120270*/  ISETP.LT.AND P1, PT, R61, UR34, !P0 ;  /* 0x000000223d007c0c */ /* 0x000fe4000c721270 */
[----:B------:R-:W-:Y:S01]  /*120280*/  ISETP.GE.AND P0, PT, R13, UR21, PT ;  /* 0x000000150d007c0c */ /* 0x000fe2000bf06270 */
[----:B------:R0:W-:Y:S02]  /*120290*/  STL [R1+0x1128], R26 ;  /* 0x0011281a01007387 */ /* 0x0001e40000100800 */
[----:B0-----:R-:W-:-:S04]  /*1202a0*/  VIADD R26, R26, UR37 ;  /* 0x000000251a1a7c36 */ /* 0x001fc80008000000 */
[----:B------:R-:W-:Y:S01]  /*1202b0*/  VIADD R12, R26, UR54 ;  /* 0x000000361a0c7c36 */ /* 0x000fe20008000000 */
[----:B------:R0:W-:Y:S04]  /*1202c0*/  STL [R1+0x1140], R26 ;  /* 0x0011401a01007387 */ /* 0x0001e80000100800 */
[----:B0-----:R-:W4:Y:S04]  /*1202d0*/  LDL.LU R26, [R1+0x5760] ;  /* 0x00576000011a7983 */ /* 0x001f280000300800 */
[----:B------:R0:W-:Y:S02]  /*1202e0*/  STL [R1+0x113c], R12 ;  /* 0x00113c0c01007387 */ /* 0x0001e40000100800 */
[----:B0-----:R-:W-:Y:S01]  /*1202f0*/  VIADD R12, R12, UR16 ;  /* 0x000000100c0c7c36 */ /* 0x001fe20008000000 */
[----:B--2---:R-:W-:-:S04]  /*120300*/  LOP3.LUT R56, R56, 0x7fffffff, RZ, 0xc0, !PT ;  /* 0x7fffffff38387812 */ /* 0x004fc800078ec0ff */
[----:B------:R-:W-:-:S04]  /*120310*/  @P3 LOP3.LUT R56, R56, 0x80000000, RZ, 0xfc, !PT ;  /* 0x8000000038383812 */ /* 0x000fc800078efcff */
[----:B------:R-:W-:-:S04]  /*120320*/  LOP3.LUT R56, R56, 0xbfffffff, RZ, 0xc0, !PT ;  /* 0xbfffffff38387812 */ /* 0x000fc800078ec0ff */
[----:B------:R-:W-:Y:S02]  /*120330*/  @P2 LOP3.LUT R56, R56, 0x40000000, RZ, 0xfc, !PT ;  /* 0x4000000038382812 */ /* 0x000fe400078efcff */
[----:B------:R-:W-:Y:S02]  /*120340*/  ISETP.LT.AND P3, PT, R11, UR57, !P0 ;  /* 0x000000390b007c0c */ /* 0x000fe4000c761270 */
        /* <DEDUP_REMOVED lines=14> */
[----:B------:R-:W-:-:S04]  /*120430*/  ISETP.GE.AND P0, PT, R14, UR33, PT ;  /* 0x000000210e007c0c */ /* 0x000fc8000bf06270 */
[----:B------:R-:W-:Y:S02]  /*120440*/  ISETP.LT.AND P1, PT, R11, UR14, !P0 ;  /* 0x0000000e0b007c0c */ /* 0x000fe4000c721270 */
[----:B------:R-:W-:Y:S02]  /*120450*/  ISETP.LT.AND P3, PT, R25, UR60, !P0 ;  /* 0x0000003c19007c0c */ /* 0x000fe4000c761270 */
[----:B------:R-:W-:Y:S02]  /*120460*/  LOP3.LUT R56, R56, 0xfeffffff, RZ, 0xc0, !PT ;  /* 0xfeffffff38387812 */ /* 0x000fe400078ec0ff */
[----:B------:R-:W-:-:S07]  /*120470*/  ISETP.LT.AND P2, PT, R24, UR61, !P0 ;  /* 0x0000003d18007c0c */ /* 0x000fce000c741270 */
[----:B------:R-:W-:-:S04]  /*120480*/  @P1 LOP3.LUT R56, R56, 0x1000000, RZ, 0xfc, !PT ;  /* 0x0100000038381812 */ /* 0x000fc800078efcff */
[----:B------:R-:W-:-:S04]  /*120490*/  LOP3.LUT R56, R56, 0xff7fffff, RZ, 0xc0, !PT ;  /* 0xff7fffff38387812 */ /* 0x000fc800078ec0ff */
[----:B------:R-:W-:Y:S02]  /*1204a0*/  @P3 LOP3.LUT R56, R56, 0x800000, RZ, 0xfc, !PT ;  /* 0x0080000038383812 */ /* 0x000fe400078efcff */
[----:B------:R-:W-:Y:S02]  /*1204b0*/  ISETP.LT.AND P1, PT, R61, UR53, !P0 ;  /* 0x000000353d007c0c */ /* 0x000fe4000c721270 */
[----:B------:R-:W-:-:S04]  /*1204c0*/  LOP3.LUT R56, R56, 0xffbfffff, RZ, 0xc0, !PT ;  /* 0xffbfffff38387812 */ /* 0x000fc800078ec0ff */
[----:B------:R-:W-:Y:S02]  /*1204d0*/  @P2 LOP3.LUT R56, R56, 0x400000, RZ, 0xfc, !PT ;  /* 0x0040000038382812 */ /* 0x000fe400078efcff */
[----:B------:R-:W-:Y:S02]  /*1204e0*/  ISETP.GE.AND P0, PT, R15, UR47, PT ;  /* 0x0000002f0f007c0c */ /* 0x000fe4000bf06270 */
[----:B------:R-:W-:-:S04]  /*1204f0*/  LOP3.LUT R56, R56, 0xffdfffff, RZ, 0xc0, !PT ;  /* 0xffdfffff38387812 */ /* 0x000fc800078ec0ff */
[----:B------:R-:W-:Y:S02]  /*120500*/  @P1 LOP3.LUT R56, R56, 0x200000, RZ, 0xfc, !PT ;  /* 0x0020000038381812 */ /* 0x000fe400078efcff */
        /* <DEDUP_REMOVED lines=34> */
[----:B------:R-:W-:Y:S02]  /*120730*/  LOP3.LUT R56, R56, 0xfffffeff, RZ, 0xc0, !PT ;  /* 0xfffffeff38387812 */ /* 0x000fe400078ec0ff */
[----:B------:R-:W-:Y:S02]  /*120740*/  ISETP.GE.AND P0, PT, R19, UR49, PT ;  /* 0x0000003113007c0c */ /* 0x000fe4000bf06270 */
[----:B------:R-:W-:Y:S01]  /*120750*/  @P2 LOP3.LUT R56, R56, 0x100, RZ, 0xfc, !PT ;  /* 0x0000010038382812 */ /* 0x000fe200078efcff */
[----:B------:R0:W-:Y:S01]  /*120760*/  STL [R1+0x1138], R12 ;  /* 0x0011380c01007387 */ /* 0x0001e20000100800 */
[----:B------:R-:W-:-:S02]  /*120770*/  ISETP.LT.AND P3, PT, R11, UR42, !P0 ;  /* 0x0000002a0b007c0c */ /* 0x000fc4000c761270 */
[----:B------:R-:W-:Y:S01]  /*120780*/  LOP3.LUT R56, R56, 0xffffff7f, RZ, 0xc0, !PT ;  /* 0xffffff7f38387812 */ /* 0x000fe200078ec0ff */
[----:B0-----:R-:W-:-:S03]  /*120790*/  VIADD R12, R12, UR24 ;  /* 0x000000180c0c7c36 */ /* 0x001fc60008000000 */
[----:B------:R-:W-:Y:S02]  /*1207a0*/  @P1 LOP3.LUT R56, R56, 0x80, RZ, 0xfc, !PT ;  /* 0x0000008038381812 */ /* 0x000fe400078efcff */
[----:B------:R0:W-:Y:S01]  /*1207b0*/  STL [R1+0x1134], R12 ;  /* 0x0011340c01007387 */ /* 0x0001e20000100800 */
[----:B------:R-:W-:Y:S02]  /*1207c0*/  ISETP.LT.AND P2, PT, R25, UR11, !P0 ;  /* 0x0000000b19007c0c */ /* 0x000fe4000c741270 */
[----:B------:R-:W-:Y:S01]  /*1207d0*/  LOP3.LUT R56, R56, 0xffffffbf, RZ, 0xc0, !PT ;  /* 0xffffffbf38387812 */ /* 0x000fe200078ec0ff */
[----:B0-----:R-:W-:-:S03]  /*1207e0*/  VIADD R12, R12, UR26 ;  /* 0x0000001a0c0c7c36 */ /* 0x001fc60008000000 */
[----:B------:R-:W-:Y:S01]  /*1207f0*/  @P3 LOP3.LUT R56, R56, 0x40, RZ, 0xfc, !PT ;  /* 0x0000004038383812 */ /* 0x000fe200078efcff */
[----:B------:R-:W-:Y:S01]  /*120800*/  VIADD R17, R12, UR31 ;  /* 0x0000001f0c117c36 */ /* 0x000fe20008000000 */
[----:B------:R0:W-:Y:S01]  /*120810*/  STL [R1+0x1130], R12 ;  /* 0x0011300c01007387 */ /* 0x0001e20000100800 */
[----:B------:R-:W-:Y:S02]  /*120820*/  ISETP.LT.AND P1, PT, R24, UR30, !P0 ;  /* 0x0000001e18007c0c */ /* 0x000fe4000c721270 */
[----:B------:R-:W-:Y:S01]  /*120830*/  LOP3.LUT R56, R56, 0xffffffdf, RZ, 0xc0, !PT ;  /* 0xffffffdf38387812 */ /* 0x000fe200078ec0ff */
[----:B0-----:R-:W2:Y:S04]  /*120840*/  LDL.LU R12, [R1+0x7c4] ;  /* 0x0007c400010c7983 */ /* 0x001ea80000300800 */
[----:B------:R-:W4:Y:S04]  /*120850*/  LDL.LU R13, [R1+0x7c0] ;  /* 0x0007c000010d7983 */ /* 0x000f280000300800 */
[----:B------:R-:W4:Y:S04]  /*120860*/  LDL.LU R14, [R1+0x7bc] ;  /* 0x0007bc00010e7983 */ /* 0x000f280000300800 */
[----:B------:R0:W-:Y:S01]  /*120870*/  STL [R1+0x112c], R17 ;  /* 0x00112c1101007387 */ /* 0x0001e20000100800 */
[----:B------:R-:W-:-:S03]  /*120880*/  @P2 LOP3.LUT R56, R56, 0x20, RZ, 0xfc, !PT ;  /* 0x0000002038382812 */ /* 0x000fc600078efcff */
[----:B------:R-:W4:Y:S01]  /*120890*/  LDL.LU R15, [R1+0x7b8] ;  /* 0x0007b800010f7983 */ /* 0x000f220000300800 */
[----:B0-----:R-:W-:Y:S01]  /*1208a0*/  VIADD R17, R17, UR55 ;  /* 0x0000003711117c36 */ /* 0x001fe20008000000 */
[----:B------:R-:W-:-:S04]  /*1208b0*/  LOP3.LUT R56, R56, 0xffffffef, RZ, 0xc0, !PT ;  /* 0xffffffef38387812 */ /* 0x000fc800078ec0ff */
[----:B------:R0:W-:Y:S01]  /*1208c0*/  STL [R1+0x1144], R17 ;  /* 0x0011441101007387 */ /* 0x0001e20000100800 */
[----:B------:R-:W-:Y:S01]  /*1208d0*/  @P1 LOP3.LUT R56, R56, 0x10, RZ, 0xfc, !PT ;  /* 0x0000001038381812 */ /* 0x000fe200078efcff */
[----:B0-----:R-:W-:Y:S01]  /*1208e0*/  VIADD R17, R17, UR18 ;  /* 0x0000001211117c36 */ /* 0x001fe20008000000 */
[----:B------:R-:W-:-:S04]  /*1208f0*/  ISETP.GE.AND P1, PT, R2, UR23, PT ;  /* 0x0000001702007c0c */ /* 0x000fc8000bf26270 */
[----:B------:R0:W-:Y:S01]  /*120900*/  STL [R1+0x11c8], R17 ;  /* 0x0011c81101007387 */ /* 0x0001e20000100800 */
[----:B------:R-:W-:Y:S02]  /*120910*/  ISETP.GE.AND P3, PT, R25, UR10, PT ;  /* 0x0000000a19007c0c */ /* 0x000fe4000bf66270 */
[C---:B------:R-:W-:Y:S01]  /*120920*/  ISETP.GE.AND P2, PT, R24.reuse, UR22, PT ;  /* 0x0000001618007c0c */ /* 0x040fe2000bf46270 */
[----:B0-----:R-:W-:Y:S01]  /*120930*/  VIADD R17, R17, UR28 ;  /* 0x0000001c11117c36 */ /* 0x001fe20008000000 */
[----:B------:R-:W-:Y:S02]  /*120940*/  ISETP.LT.AND P4, PT, R24, UR8, !P1 ;  /* 0x0000000818007c0c */ /* 0x000fe4000cf81270 */
[C---:B------:R-:W-:Y:S02]  /*120950*/  ISETP.LT.AND P0, PT, R61.reuse, UR13, !P0 ;  /* 0x0000000d3d007c0c */ /* 0x040fe4000c701270 */
[----:B------:R0:W-:Y:S01]  /*120960*/  STL [R1+0x11cc], R17 ;  /* 0x0011cc1101007387 */ /* 0x0001e20000100800 */
[----:B------:R-:W-:-:S03]  /*120970*/  ISETP.LT.AND P5, PT, R61, UR6, !P1 ;  /* 0x000000063d007c0c */ /* 0x000fc6000cfa1270 */
[----:B------:R-:W4:Y:S04]  /*120980*/  LDL.LU R25, [R1+0x575c] ;  /* 0x00575c0001197983 */ /* 0x000f280000300800 */
[----:B------:R-:W4:Y:S04]  /*120990*/  LDL.LU R24, [R1+0x5758] ;  /* 0x0057580001187983 */ /* 0x000f280000300800 */
[----:B------:R-:W4:Y:S01]  /*1209a0*/  LDL.LU R61, [R1+0x5754] ;  /* 0x00575400013d7983 */ /* 0x000f220000300800 */
[----:B------:R-:W-:-:S04]  /*1209b0*/  LOP3.LUT R56, R56, 0xfffffff7, RZ, 0xc0, !PT ;  /* 0xfffffff738387812 */ /* 0x000fc800078ec0ff */
[----:B------:R-:W-:-:S04]  /*1209c0*/  @P0 LOP3.LUT R56, R56, 0x8, RZ, 0xfc, !PT ;  /* 0x0000000838380812 */ /* 0x000fc800078efcff */
[----:B------:R-:W-:-:S04]  /*1209d0*/  LOP3.LUT R56, R56, 0xfffff7ff, RZ, 0xc0, !PT ;  /* 0xfffff7ff38387812 */ /* 0x000fc800078ec0ff */
[----:B------:R-:W-:Y:S02]  /*1209e0*/  @P4 LOP3.LUT R56, R56, 0x800, RZ, 0xfc, !PT ;  /* 0x0000080038384812 */ /* 0x000fe400078efcff */
[----:B------:R-:W-:Y:S02]  /*1209f0*/  ISETP.GE.AND P4, PT, R11, UR56, PT ;  /* 0x000000380b007c0c */ /* 0x000fe4000bf86270 */
[----:B------:R-:W1:Y:S01]  /*120a00*/  S2R R11, SR_TID.X ;  /* 0x00000000000b7919 */ /* 0x000e620000002100 */
[----:B---3--:R-:W-:Y:S02]  /*120a10*/  LOP3.LUT R20, R20, 0xffff, RZ, 0xc0, !PT ;  /* 0x0000ffff14147812 */ /* 0x008fe400078ec0ff */
[----:B------:R-:W-:Y:S02]  /*120a20*/  LOP3.LUT R22, R22, 0xffff, RZ, 0xc0, !PT ;  /* 0x0000ffff16167812 */ /* 0x000fe400078ec0ff */
[----:B------:R-:W-:Y:S02]  /*120a30*/  LOP3.LUT R56, R56, 0xfffffbff, RZ, 0xc0, !PT ;  /* 0xfffffbff38387812 */ /* 0x000fe400078ec0ff */
[----:B------:R-:W-:-:S02]  /*120a40*/  ISETP.GE.AND P0, PT, R16, UR51, PT ;  /* 0x0000003310007c0c */ /* 0x000fc4000bf06270 */
[----:B------:R-:W-:Y:S02]  /*120a50*/  @P5 LOP3.LUT R56, R56, 0x400, RZ, 0xfc, !PT ;  /* 0x0000040038385812 */ /* 0x000fe400078efcff */
[----:B-1----:R-:W-:Y:S02]  /*120a60*/  LOP3.LUT R11, R11, 0x1f, RZ, 0xc0, !PT ;  /* 0x0000001f0b0b7812 */ /* 0x002fe400078ec0ff */
[----:B--2---:R-:W-:Y:S02]  /*120a70*/  PRMT R12, R12, 0x4210, R20 ;  /* 0x000042100c0c7816 */ /* 0x004fe40000000014 */
[----:B----4-:R-:W-:Y:S02]  /*120a80*/  PRMT R13, R13, 0x4210, R21 ;  /* 0x000042100d0d7816 */ /* 0x010fe40000000015 */
[----:B------:R-:W-:Y:S02]  /*120a90*/  PRMT R14, R14, 0x4210, R22 ;  /* 0x000042100e0e7816 */ /* 0x000fe40000000016 */
[----:B------:R-:W-:Y:S01]  /*120aa0*/  PRMT R15, R15, 0x4210, R23 ;  /* 0x000042100f0f7816 */ /* 0x000fe20000000017 */
[----:B------:R-:W2:Y:S01]  /*120ab0*/  LDL.LU R16, [R1+0x7d4] ;  /* 0x0007d40001107983 */ /* 0x000ea20000300800 */
[----:B------:R-:W-:Y:S01]  /*120ac0*/  LEA R11, R11, UR4, 0x4 ;  /* 0x000000040b0b7c11 */ /* 0x000fe2000f8e20ff */
[----:B------:R-:W-:Y:S01]  /*120ad0*/  ULDC.64 UR6, c[0x0][0x228] ;  /* 0x00008a0000067ab9 */ /* 0x000fe20000000a00 */
[----:B------:R-:W-:Y:S01]  /*120ae0*/  ULDC.64 UR8, c[0x0][0x228] ;  /* 0x00008a0000087ab9 */ /* 0x000fe20000000a00 */
[----:B0-----:R-:W3:Y:S01]  /*120af0*/  LDL.LU R17, [R1+0x7d0] ;  /* 0x0007d00001117983 */ /* 0x001ee20000300800 */
[----:B------:R-:W-:Y:S01]  /*120b00*/  ULDC.64 UR10, c[0x0][0x228] ;  /* 0x00008a00000a7ab9 */ /* 0x000fe20000000a00 */
[----:B------:R-:W-:Y:S01]  /*120b10*/  ULDC.64 UR22, c[0x0][0x228] ;  /* 0x00008a0000167ab9 */ /* 0x000fe20000000a00 */
[----:B------:R-:W-:Y:S01]  /*120b20*/  ULDC.64 UR20, c[0x0][0x228] ;  /* 0x00008a0000147ab9 */ /* 0x000fe20000000a00 */
[----:B------:R-:W4:Y:S01]  /*120b30*/  LDL.LU R18, [R1+0x7cc] ;  /* 0x0007cc0001127983 */ /* 0x000f220000300800 */
[----:B------:R-:W-:Y:S01]  /*120b40*/  ULDC.64 UR52, c[0x0][0x228] ;  /* 0x00008a0000347ab9 */ /* 0x000fe20000000a00 */
[----:B------:R-:W-:Y:S01]  /*120b50*/  ULDC.64 UR4, c[0x0][0x228] ;  /* 0x00008a0000047ab9 */ /* 0x000fe20000000a00 */
[----:B------:R-:W-:Y:S01]  /*120b60*/  ULDC.64 UR50, c[0x0][0x228] ;  /* 0x00008a0000327ab9 */ /* 0x000fe20000000a00 */
[----:B------:R-:W4:Y:S01]  /*120b70*/  LDL.LU R19, [R1+0x7c8] ;  /* 0x0007c80001137983 */ /* 0x000f220000300800 */
[----:B------:R-:W-:Y:S01]  /*120b80*/  ULDC.64 UR38, c[0x0][0x228] ;  /* 0x00008a0000267ab9 */ /* 0x000fe20000000a00 */
[----:B------:R-:W-:Y:S01]  /*120b90*/  ULDC.64 UR32, c[0x0][0x228] ;  /* 0x00008a0000207ab9 */ /* 0x000fe20000000a00 */
[----:B------:R-:W-:Y:S01]  /*120ba0*/  ULDC.64 UR30, c[0x0][0x228] ;  /* 0x00008a00001e7ab9 */ /* 0x000fe20000000a00 */
[----:B------:R0:W-:Y:S01]  /*120bb0*/  STL [R1+0x58c0], R54 ;  /* 0x0058c03601007387 */ /* 0x0001e20000100800 */
[----:B------:R-:W-:Y:S01]  /*120bc0*/  ULDC.64 UR26, c[0x0][0x228] ;  /* 0x00008a00001a7ab9 */ /* 0x000fe20000000a00 */
[----:B------:R-:W-:Y:S01]  /*120bd0*/  ULDC.64 UR46, c[0x0][0x228] ;  /* 0x00008a00002e7ab9 */ /* 0x000fe20000000a00 */
[----:B------:R-:W-:Y:S01]  /*120be0*/  ULDC.64 UR48, c[0x0][0x228] ;  /* 0x00008a0000307ab9 */ /* 0x000fe20000000a00 */
[----:B------:R-:W-:Y:S06]  /*120bf0*/  BAR.SYNC.DEFER_BLOCKING 0x0 ;  /* 0x0000000000007b1d */ /* 0x000fec0000010000 */
[----:B------:R-:W-:Y:S01]  /*120c00*/  ULDC.64 UR24, c[0x0][0x228] ;  /* 0x00008a0000187ab9 */ /* 0x000fe20000000a00 */
[----:B------:R-:W-:Y:S01]  /*120c10*/  ULDC.64 UR36, c[0x0][0x228] ;  /* 0x00008a0000247ab9 */ /* 0x000fe20000000a00 */
[----:B0-----:R-:W2:Y:S01]  /*120c20*/  LDL.LU R54, [R1+0x830] ;  /* 0x0008300001367983 */ /* 0x001ea20000300800 */
[----:B------:R-:W-:Y:S01]  /*120c30*/  ULDC.64 UR34, c[0x0][0x228] ;  /* 0x00008a0000227ab9 */ /* 0x000fe20000000a00 */
[----:B------:R-:W-:Y:S01]  /*120c40*/  ULDC.64 UR28, c[0x0][0x228] ;  /* 0x00008a00001c7ab9 */ /* 0x000fe20000000a00 */
[----:B------:R-:W-:Y:S01]  /*120c50*/  ULDC.64 UR18, c[0x0][0x228] ;  /* 0x00008a0000127ab9 */ /* 0x000fe20000000a00 */
[----:B------:R0:W-:Y:S01]  /*120c60*/  STL [R1+0x58bc], R56 ;  /* 0x0058bc3801007387 */ /* 0x0001e20000100800 */
[----:B------:R-:W-:Y:S01]  /*120c70*/  ULDC.64 UR16, c[0x0][0x228] ;  /* 0x00008a0000107ab9 */ /* 0x000fe20000000a00 */
[----:B------:R-:W-:Y:S01]  /*120c80*/  ULDC.64 UR14, c[0x0][0x228] ;  /* 0x00008a00000e7ab9 */ /* 0x000fe20000000a00 */
[----:B------:R-:W-:Y:S01]  /*120c90*/  ULDC.64 UR12, c[0x0][0x228] ;  /* 0x00008a00000c7ab9 */ /* 0x000fe20000000a00 */
[----:B------:R-:W-:Y:S01]  /*120ca0*/  ULDC.64 UR54, c[0x0][0x228] ;  /* 0x00008a0000367ab9 */ /* 0x000fe20000000a00 */
[----:B------:R-:W-:Y:S01]  /*120cb0*/  ULDC UR58, c[0x0][0x228] ;  /* 0x00008a00003a7ab9 */ /* 0x000fe20000000800 */
[----:B------:R-:W-:Y:S01]  /*120cc0*/  ULDC UR59, c[0x0][0x228] ;  /* 0x00008a00003b7ab9 */ /* 0x000fe20000000800 */
[----:B------:R-:W-:Y:S01]  /*120cd0*/  ULDC UR57, c[0x0][0x228] ;  /* 0x00008a0000397ab9 */ /* 0x000fe20000000800 */
[----:B------:R-:W-:Y:S01]  /*120ce0*/  ULDC UR40, c[0x0][0x228] ;  /* 0x00008a0000287ab9 */ /* 0x000fe20000000800 */
[----:B------:R-:W-:Y:S01]  /*120cf0*/  ULDC UR56, c[0x0][0x228] ;  /* 0x00008a0000387ab9 */ /* 0x000fe20000000800 */
[----:B0-----:R-:W3:Y:S01]  /*120d00*/  LDL.LU R56, [R1+0x834] ;  /* 0x0008340001387983 */ /* 0x001ee20000300800 */
[----:B------:R-:W-:Y:S01]  /*120d10*/  ULDC UR61, c[0x0][0x228] ;  /* 0x00008a00003d7ab9 */ /* 0x000fe20000000800 */
[----:B------:R-:W-:Y:S01]  /*120d20*/  ULDC UR60, c[0x0][0x228] ;  /* 0x00008a00003c7ab9 */ /* 0x000fe20000000800 */
[----:B------:R-:W-:Y:S01]  /*120d30*/  ULDC UR42, c[0x0][0x228] ;  /* 0x00008a00002a7ab9 */ /* 0x000fe20000000800 */
[----:B------:R0:W-:Y:S04]  /*120d40*/  STL [R1+0x58a8], R55 ;  /* 0x0058a83701007387 */ /* 0x0001e80000100800 */
[----:B0-----:R-:W4:Y:S04]  /*120d50*/  LDL.LU R55, [R1+0x89c] ;  /* 0x00089c0001377983 */ /* 0x001f280000300800 */
[----:B------:R0:W-:Y:S04]  /*120d60*/  STL [R1+0x588c], R46 ;  /* 0x00588c2e01007387 */ /* 0x0001e80000100800 */
[----:B0-----:R-:W2:Y:S04]  /*120d70*/  LDL.LU R46, [R1+0x6fc] ;  /* 0x0006fc00012e7983 */ /* 0x001ea80000300800 */
[----:B------:R0:W-:Y:S04]  /*120d80*/  STL [R1+0x5838], R53 ;  /* 0x0058383501007387 */ /* 0x0001e80000100800 */
[----:B0-----:R-:W3:Y:S04]  /*120d90*/  LDL.LU R53, [R1+0x8a4] ;  /* 0x0008a40001357983 */ /* 0x001ee80000300800 */
[----:B------:R0:W-:Y:S04]  /*120da0*/  STL [R1+0x581c], R51 ;  /* 0x00581c3301007387 */ /* 0x0001e80000100800 */
[----:B0-----:R-:W2:Y:S04]  /*120db0*/  LDL.LU R51, [R1+0x34] ;  /* 0x0000340001337983 */ /* 0x001ea80000300800 */
[----:B------:R0:W-:Y:S04]  /*120dc0*/  STL [R1+0x5804], R48 ;  /* 0x0058043001007387 */ /* 0x0001e80000100800 */
[----:B0-----:R-:W4:Y:S04]  /*120dd0*/  LDL.LU R48, [R1+0x6e8] ;  /* 0x0006e80001307983 */ /* 0x001f280000300800 */
[----:B------:R0:W-:Y:S04]  /*120de0*/  STL [R1+0x57c4], R50 ;  /* 0x0057c43201007387 */ /* 0x0001e80000100800 */
[----:B0-----:R-:W4:Y:S04]  /*120df0*/  LDL.LU R50, [R1+0x38] ;  /* 0x0000380001327983 */ /* 0x001f280000300800 */
[----:B------:R0:W-:Y:S04]  /*120e00*/  STL [R1+0x57c0], R49 ;  /* 0x0057c03101007387 */ /* 0x0001e80000100800 */
[----:B0-----:R-:W3:Y:S04]  /*120e10*/  LDL.LU R49, [R1+0x348] ;  /* 0x0003480001317983 */ /* 0x001ee80000300800 */
[----:B------:R0:W-:Y:S04]  /*120e20*/  STL [R1+0x57bc], R47 ;  /* 0x0057bc2f01007387 */ /* 0x0001e80000100800 */
[----:B0-----:R-:W3:Y:S04]  /*120e30*/  LDL.LU R47, [R1+0xd0] ;  /* 0x0000d000012f7983 */ /* 0x001ee80000300800 */
        /* <DEDUP_REMOVED lines=20> */
[----:B------:R0:W-:Y:S02]  /*120f80*/  STSM.16.M88.4 [R11], R12 ;  /* 0x0000000c0b007844 */ /* 0x0001e40000000200 */
[----:B0-----:R-:W-:-:S02]  /*120f90*/  PRMT R12, R27, 0x5210, R20 ;  /* 0x000052101b0c7816 */ /* 0x001fc40000000014 */
[----:B------:R-:W-:Y:S02]  /*120fa0*/  PRMT R13, R28, 0x5210, R21 ;  /* 0x000052101c0d7816 */ /* 0x000fe40000000015 */
[----:B------:R-:W-:Y:S02]  /*120fb0*/  PRMT R14, R30, 0x5210, R22 ;  /* 0x000052101e0e7816 */ /* 0x000fe40000000016 */
[----:B------:R-:W-:Y:S01]  /*120fc0*/  PRMT R15, R29, 0x5210, R23 ;  /* 0x000052101d0f7816 */ /* 0x000fe20000000017 */
[----:B------:R-:W-:Y:S01]  /*120fd0*/  NOP ;  /* 0x0000000000007918 */ /* 0x000fe20000000000 */
[----:B--2---:R-:W-:Y:S02]  /*120fe0*/  PRMT R0, R46, 0x5410, R51 ;  /* 0x000054102e007816 */ /* 0x004fe40000000033 */
[----:B----4-:R-:W-:Y:S02]  /*120ff0*/  PRMT R3, R48, 0x5410, R50 ;  /* 0x0000541030037816 */ /* 0x010fe40000000032 */
[----:B---3--:R-:W-:-:S05]  /*121000*/  PRMT R4, R49, 0x5410, R47 ;  /* 0x0000541031047816 */ /* 0x008fca000000002f */
[----:B------:R-:W-:Y:S04]  /*121010*/  STL [R1+0x6d4], R4 ;  /* 0x0006d40401007387 */ /* 0x000fe80000100800 */
[----:B------:R-:W-:Y:S04]  /*121020*/  STL [R1+0x6e8], R3 ;  /* 0x0006e80301007387 */ /* 0x000fe80000100800 */
[----:B------:R-:W-:Y:S04]  /*121030*/  STL [R1+0x6fc], R0 ;  /* 0x0006fc0001007387 */ /* 0x000fe80000100800 */
[----:B------:R-:W2:Y:S04]  /*121040*/  LDL.LU R46, [R1+0x8c0] ;  /* 0x0008c000012e7983 */ /* 0x000ea80000300800 */
[----:B------:R-:W0:Y:S01]  /*121050*/  LDS.128 R4, [R11] ;  /* 0x000000000b047984 */ /* 0x000e220000000c00 */
[----:B------:R-:W-:-:S03]  /*121060*/  NOP ;  /* 0x0000000000007918 */ /* 0x000fc60000000000 */
[----:B------:R1:W-:Y:S02]  /*121070*/  STSM.16.M88.4 [R11], R12 ;  /* 0x0000000c0b007844 */ /* 0x0003e40000000200 */
[----:B-1----:R-:W-:Y:S02]  /*121080*/  LOP3.LUT R13, R55, 0xffff, RZ, 0xc0, !PT ;  /* 0x0000ffff370d7812 */ /* 0x002fe400078ec0ff */
[----:B------:R-:W-:Y:S01]  /*121090*/  LOP3.LUT R14, R56, 0xffff, RZ, 0xc0, !PT ;  /* 0x0000ffff380e7812 */ /* 0x000fe200078ec0ff */
[----:B0-----:R-:W-:Y:S04]  /*1210a0*/  STL.64 [R1+0x40], R4 ;  /* 0x0000400401007387 */ /* 0x001fe80000100a00 */
[----:B------:R-:W-:Y:S01]  /*1210b0*/  STL.64 [R1+0x48], R6 ;  /* 0x0000480601007387 */ /* 0x000fe20000100a00 */
[----:B------:R-:W-:Y:S01]  /*1210c0*/  LOP3.LUT R12, R53, 0xffff, RZ, 0xc0, !PT ;  /* 0x0000ffff350c7812 */ /* 0x000fe200078ec0ff */
[----:B------:R-:W-:-:S02]  /*1210d0*/  NOP ;  /* 0x0000000000007918 */ /* 0x000fc40000000000 */
[----:B------:R-:W3:Y:S04]  /*1210e0*/  LDL.LU R55, [R1+0x8bc] ;  /* 0x0008bc0001377983 */ /* 0x000ee80000300800 */
[----:B------:R-:W4:Y:S04]  /*1210f0*/  LDL.LU R56, [R1+0x84c] ;  /* 0x00084c0001387983 */ /* 0x000f280000300800 */
[----:B------:R-:W4:Y:S04]  /*121100*/  LDL.LU R58, [R1+0x848] ;  /* 0x00084800013a7983 */ /* 0x000f280000300800 */
[----:B------:R-:W4:Y:S04]  /*121110*/  LDL.LU R59, [R1+0x7f0] ;  /* 0x0007f000013b7983 */ /* 0x000f280000300800 */
[----:B------:R-:W4:Y:S04]  /*121120*/  LDL.LU R60, [R1+0x7ec] ;  /* 0x0007ec00013c7983 */ /* 0x000f280000300800 */
[----:B------:R-:W4:Y:S01]  /*121130*/  LDL.LU R51, [R1+0x7e4] ;  /* 0x0007e40001337983 */ /* 0x000f220000300800 */
[----:B------:R-:W-:-:S03]  /*121140*/  LOP3.LUT R15, R54, 0xffff, RZ, 0xc0, !PT ;  /* 0x0000ffff360f7812 */ /* 0x000fc600078ec0ff */
[----:B------:R-:W4:Y:S04]  /*121150*/  LDL.LU R53, [R1+0x7dc] ;  /* 0x0007dc0001357983 */ /* 0x000f280000300800 */
[----:B------:R-:W4:Y:S04]  /*121160*/  LDL.LU R54, [R1+0x4] ;  /* 0x0000040001367983 */ /* 0x000f280000300800 */
[----:B------:R-:W0:Y:S01]  /*121170*/  LDS.128 R4, [R11] ;  /* 0x000000000b047984 */ /* 0x000e220000000c00 */
[----:B------:R-:W-:Y:S02]  /*121180*/  PRMT R16, R16, 0x4210, R12 ;  /* 0x0000421010107816 */ /* 0x000fe4000000000c */
[----:B------:R-:W-:Y:S01]  /*121190*/  PRMT R17, R17, 0x4210, R13 ;  /* 0x0000421011117816 */ /* 0x000fe2000000000d */
[----:B------:R-:W4:Y:S01]  /*1211a0*/  LDL.LU R42, [R1] ;  /* 0x00000000012a7983 */ /* 0x000f220000300800 */
[----:B------:R-:W-:-:S02]  /*1211b0*/  PRMT R18, R18, 0x4210, R14 ;  /* 0x0000421012127816 */ /* 0x000fc4000000000e */
[----:B------:R-:W-:Y:S01]  /*1211c0*/  PRMT R19, R19, 0x4210, R15 ;  /* 0x0000421013137816 */ /* 0x000fe2000000000f */
[----:B------:R-:W-:-:S04]  /*1211d0*/  NOP ;  /* 0x0000000000007918 */ /* 0x000fc80000000000 */
[----:B------:R-:W-:Y:S04]  /*1211e0*/  STSM.16.M88.4 [R11], R16 ;  /* 0x000000100b007844 */ /* 0x000fe80000000200 */
[----:B0-----:R-:W-:Y:S04]  /*1211f0*/  STL.64 [R1+0x30], R4 ;  /* 0x0000300401007387 */ /* 0x001fe80000100a00 */
[----:B------:R-:W-:Y:S01]  /*121200*/  STL.64 [R1+0x38], R6 ;  /* 0x0000380601007387 */ /* 0x000fe20000100a00 */
[----:B------:R-:W-:-:S03]  /*121210*/  NOP ;  /* 0x0000000000007918 */ /* 0x000fc60000000000 */
[----:B------:R-:W0:Y:S01]  /*121220*/  LDS.128 R4, [R11] ;  /* 0x000000000b047984 */ /* 0x000e220000000c00 */
[----:B------:R-:W-:Y:S02]  /*121230*/  PRMT R12, R24, 0x5210, R12 ;  /* 0x00005210180c7816 */ /* 0x000fe4000000000c */
[----:B------:R-:W-:Y:S02]  /*121240*/  PRMT R13, R25, 0x5210, R13 ;  /* 0x00005210190d7816 */ /* 0x000fe4000000000d */
[----:B------:R-:W-:Y:S02]  /*121250*/  PRMT R14, R26, 0x5210, R14 ;  /* 0x000052101a0e7816 */ /* 0x000fe4000000000e */
[----:B------:R-:W-:Y:S01]  /*121260*/  PRMT R15, R31, 0x5210, R15 ;  /* 0x000052101f0f7816 */ /* 0x000fe2000000000f */
[----:B------:R-:W-:-:S04]  /*121270*/  NOP ;  /* 0x0000000000007918 */ /* 0x000fc80000000000 */
[----:B------:R2:W-:Y:S04]  /*121280*/  STSM.16.M88.4 [R11], R12 ;  /* 0x0000000c0b007844 */ /* 0x0005e80000000200 */
[----:B0-----:R-:W-:Y:S04]  /*121290*/  STL.64 [R1+0x20], R4 ;  /* 0x0000200401007387 */ /* 0x001fe80000100a00 */
[----:B------:R-:W-:Y:S01]  /*1212a0*/  STL.64 [R1+0x28], R6 ;  /* 0x0000280601007387 */ /* 0x000fe20000100a00 */
[----:B------:R-:W-:-:S03]  /*1212b0*/  NOP ;  /* 0x0000000000007918 */ /* 0x000fc60000000000 */
[----:B------:R-:W4:Y:S04]  /*1212c0*/  LDL.LU R43, [R1+0x8d0] ;  /* 0x0008d000012b7983 */ /* 0x000f280000300800 */
[----:B------:R-:W4:Y:S04]  /*1212d0*/  LDL.LU R47, [R1+0x8cc] ;  /* 0x0008cc00012f7983 */ /* 0x000f280000300800 */
[----:B------:R-:W0:Y:S01]  /*1212e0*/  LDS.128 R4, [R11] ;  /* 0x000000000b047984 */ /* 0x000e220000000c00 */
[----:B--2---:R-:W-:-:S03]  /*1212f0*/  LOP3.LUT R12, R46, 0xffff, RZ, 0xc0, !PT ;  /* 0x0000ffff2e0c7812 */ /* 0x004fc600078ec0ff */
[----:B------:R-:W2:Y:S04]  /*121300*/  LDL.LU R46, [R1+0x854] ;  /* 0x00085400012e7983 */ /* 0x000ea80000300800 */
[----:B------:R-:W2:Y:S04]  /*121310*/  LDL.LU R49, [R1+0x850] ;  /* 0x0008500001317983 */ /* 0x000ea80000300800 */
[----:B------:R-:W2:Y:S01]  /*121320*/  LDL.LU R50, [R1+0x804] ;  /* 0x0008040001327983 */ /* 0x000ea20000300800 */
[----:B---3--:R-:W-:-:S03]  /*121330*/  LOP3.LUT R13, R55, 0xffff, RZ, 0xc0, !PT ;  /* 0x0000ffff370d7812 */ /* 0x008fc600078ec0ff */
[----:B------:R-:W3:Y:S01]  /*121340*/  LDL.LU R55, [R1+0x800] ;  /* 0x0008000001377983 */ /* 0x000ee20000300800 */
[----:B----4-:R-:W-:-:S03]  /*121350*/  LOP3.LUT R14, R56, 0xffff, RZ, 0xc0, !PT ;  /* 0x0000ffff380e7812 */ /* 0x010fc600078ec0ff */
[----:B------:R-:W4:Y:S04]  /*121360*/  LDL.LU R48, [R1+0x7f8] ;  /* 0x0007f80001307983 */ /* 0x000f280000300800 */
[----:B------:R-:W4:Y:S04]  /*121370*/  LDL.LU R56, [R1+0x7f4] ;  /* 0x0007f40001387983 */ /* 0x000f280000300800 */
[----:B0-----:R-:W-:Y:S04]  /*121380*/  STL.64 [R1+0x10], R4 ;  /* 0x0000100401007387 */ /* 0x001fe80000100a00 */
[----:B------:R-:W-:Y:S01]  /*121390*/  STL.64 [R1+0x18], R6 ;  /* 0x0000180601007387 */ /* 0x000fe20000100a00 */
[----:B------:R-:W-:Y:S01]  /*1213a0*/  LOP3.LUT R15, R58, 0xffff, RZ, 0xc0, !PT ;  /* 0x0000ffff3a0f7812 */ /* 0x000fe200078ec0ff */
[----:B------:R-:W-:Y:S01]  /*1213b0*/  NOP ;  /* 0x0000000000007918 */ /* 0x000fe20000000000 */
[----:B------:R-:W-:-:S02]  /*1213c0*/  PRMT R18, R51, 0x4210, R14 ;  /* 0x0000421033127816 */ /* 0x000fc4000000000e */
[----:B------:R-:W4:Y:S01]  /*1213d0*/  LDL.LU R51, [R1+0x6c] ;  /* 0x00006c0001337983 */ /* 0x000f220000300800 */
[--C-:B------:R-:W-:Y:S02]  /*1213e0*/  PRMT R16, R59, 0x4210, R12.reuse ;  /* 0x000042103b107816 */ /* 0x100fe4000000000c */
[----:B------:R-:W-:Y:S02]  /*1213f0*/  PRMT R19, R53, 0x4210, R15 ;  /* 0x0000421035137816 */ /* 0x000fe4000000000f */
[----:B------:R-:W-:Y:S01]  /*121400*/  PRMT R12, R54, 0x5210, R12 ;  /* 0x00005210360c7816 */ /* 0x000fe2000000000c */
[----:B------:R-:W4:Y:S04]  /*121410*/  LDL.LU R53, [R1+0x8] ;  /* 0x0000080001357983 */ /* 0x000f280000300800 */
[----:B------:R-:W4:Y:S01]  /*121420*/  LDL.LU R54, [R1+0xc] ;  /* 0x00000c0001367983 */ /* 0x000f220000300800 */
[----:B------:R-:W-:-:S05]  /*121430*/  PRMT R17, R60, 0x4210, R13 ;  /* 0x000042103c117816 */ /* 0x000fca000000000d */
[----:B------:R-:W-:Y:S01]  /*121440*/  STSM.16.M88.4 [R11], R16 ;  /* 0x000000100b007844 */ /* 0x000fe20000000200 */
[----:B------:R-:W-:-:S03]  /*121450*/  NOP ;  /* 0x0000000000007918 */ /* 0x000fc60000000000 */
[----:B------:R-:W0:Y:S01]  /*121460*/  LDS.128 R4, [R11] ;  /* 0x000000000b047984 */ /* 0x000e220000000c00 */
[----:B------:R-:W-:Y:S02]  /*121470*/  PRMT R13, R42, 0x5210, R13 ;  /* 0x000052102a0d7816 */ /* 0x000fe4000000000d */
[----:B------:R-:W-:Y:S02]  /*121480*/  PRMT R14, R61, 0x5210, R14 ;  /* 0x000052103d0e7816 */ /* 0x000fe4000000000e */
[----:B------:R-:W-:Y:S01]  /*121490*/  PRMT R15, R33, 0x5210, R15 ;  /* 0x00005210210f7816 */ /* 0x000fe2000000000f */
[----:B------:R-:W-:Y:S01]  /*1214a0*/  STL [R1+0x5854], R61 ;  /* 0x0058543d01007387 */ /* 0x000fe20000100800 */
[----:B------:R-:W-:-:S03]  /*1214b0*/  NOP ;  /* 0x0000000000007918 */ /* 0x000fc60000000000 */
[----:B------:R2:W-:Y:S04]  /*1214c0*/  STSM.16.M88.4 [R11], R12 ;  /* 0x0000000c0b007844 */ /* 0x0005e80000000200 */
[----:B0-----:R-:W-:Y:S04]  /*1214d0*/  STL.64 [R1+0x90], R4 ;  /* 0x0000900401007387 */ /* 0x001fe80000100a00 */
[----:B------:R-:W-:Y:S01]  /*1214e0*/  STL.64 [R1+0x98], R6 ;  /* 0x0000980601007387 */ /* 0x000fe20000100a00 */
[----:B------:R-:W-:-:S03]  /*1214f0*/  NOP ;  /* 0x0000000000007918 */ /* 0x000fc60000000000 */
[----:B------:R-:W0:Y:S01]  /*121500*/  LDS.128 R4, [R11] ;  /* 0x000000000b047984 */ /* 0x000e220000000c00 */
[----:B--2---:R-:W-:-:S03]  /*121510*/  LOP3.LUT R14, R46, 0xffff, RZ, 0xc0, !PT ;  /* 0x0000ffff2e0e7812 */ /* 0x004fc600078ec0ff */
[----:B------:R-:W2:Y:S01]  /*121520*/  LDL.LU R46, [R1+0x8e4] ;  /* 0x0008e400012e7983 */ /* 0x000ea20000300800 */
[----:B------:R-:W-:Y:S02]  /*121530*/  LOP3.LUT R13, R47, 0xffff, RZ, 0xc0, !PT ;  /* 0x0000ffff2f0d7812 */ /* 0x000fe400078ec0ff */
[----:B------:R-:W-:Y:S02]  /*121540*/  LOP3.LUT R15, R49, 0xffff, RZ, 0xc0, !PT ;  /* 0x0000ffff310f7812 */ /* 0x000fe400078ec0ff */
[----:B------:R-:W-:-:S04]  /*121550*/  LOP3.LUT R12, R43, 0xffff, RZ, 0xc0, !PT ;  /* 0x0000ffff2b0c7812 */ /* 0x000fc800078ec0ff */
[----:B------:R-:W-:Y:S02]  /*121560*/  PRMT R16, R50, 0x4210, R12 ;  /* 0x0000421032107816 */ /* 0x000fe4000000000c */
[----:B---3--:R-:W-:Y:S02]  /*121570*/  PRMT R17, R55, 0x4210, R13 ;  /* 0x0000421037117816 */ /* 0x008fe4000000000d */
[----:B------:R-:W3:Y:S04]  /*121580*/  LDL.LU R55, [R1+0x8e0] ;  /* 0x0008e00001377983 */ /* 0x000ee80000300800 */
[----:B------:R-:W3:Y:S04]  /*121590*/  LDL.LU R45, [R1+0x85c] ;  /* 0x00085c00012d7983 */ /* 0x000ee80000300800 */
[----:B------:R-:W3:Y:S01]  /*1215a0*/  LDL.LU R52, [R1+0x858] ;  /* 0x0008580001347983 */ /* 0x000ee20000300800 */
[----:B----4-:R-:W-:-:S03]  /*1215b0*/  PRMT R18, R48, 0x4210, R14 ;  /* 0x0000421030127816 */ /* 0x010fc6000000000e */
[----:B0-----:R-:W-:Y:S01]  /*1215c0*/  STL.64 [R1+0x80], R4 ;  /* 0x0000800401007387 */ /* 0x001fe20000100a00 */
[----:B------:R-:W-:Y:S01]  /*1215d0*/  PRMT R19, R56, 0x4210, R15 ;  /* 0x0000421038137816 */ /* 0x000fe2000000000f */
[----:B------:R-:W-:Y:S02]  /*1215e0*/  NOP ;  /* 0x0000000000007918 */ /* 0x000fe40000000000 */
[----:B------:R-:W-:Y:S04]  /*1215f0*/  STL.64 [R1+0x88], R6 ;  /* 0x0000880601007387 */ /* 0x000fe80000100a00 */
[----:B------:R-:W4:Y:S04]  /*121600*/  LDL.LU R57, [R1+0x814] ;  /* 0x0008140001397983 */ /* 0x000f280000300800 */
[----:B------:R-:W4:Y:S04]  /*121610*/  LDL.LU R58, [R1+0x810] ;  /* 0x00081000013a7983 */ /* 0x000f280000300800 */
[----:B------:R-:W4:Y:S04]  /*121620*/  LDL.LU R48, [R1+0x80c] ;  /* 0x00080c0001307983 */ /* 0x000f280000300800 */
[----:B------:R-:W4:Y:S01]  /*121630*/  LDL.LU R56, [R1+0x7d8] ;  /* 0x0007d80001387983 */ /* 0x000f220000300800 */
[----:B------:R-:W-:-:S03]  /*121640*/  PRMT R12, R51, 0x5210, R12 ;  /* 0x00005210330c7816 */ /* 0x000fc6000000000c */
[----:B------:R-:W4:Y:S04]  /*121650*/  LDL.LU R51, [R1+0xc0] ;  /* 0x0000c00001337983 */ /* 0x000f280000300800 */
[----:B------:R-:W4:Y:S04]  /*121660*/  LDL.LU R59, [R1+0xb4] ;  /* 0x0000b400013b7983 */ /* 0x000f280000300800 */
[----:B------:R-:W-:Y:S01]  /*121670*/  STSM.16.M88.4 [R11], R16 ;  /* 0x000000100b007844 */ /* 0x000fe20000000200 */
[----:B------:R-:W-:-:S03]  /*121680*/  NOP ;  /* 0x0000000000007918 */ /* 0x000fc60000000000 */
[----:B------:R-:W4:Y:S04]  /*121690*/  LDL.LU R60, [R1+0xb0] ;  /* 0x0000b000013c7983 */ /* 0x000f280000300800 */
[----:B------:R-:W4:Y:S04]  /*1216a0*/  LDL.LU R42, [R1+0xa0] ;  /* 0x0000a000012a7983 */ /* 0x000f280000300800 */
[----:B------:R-:W0:Y:S01]  /*1216b0*/  LDS.128 R4, [R11] ;  /* 0x000000000b047984 */ /* 0x000e220000000c00 */
[----:B------:R-:W-:-:S03]  /*1216c0*/  PRMT R14, R54, 0x5210, R14 ;  /* 0x00005210360e7816 */ /* 0x000fc6000000000e */
[----:B------:R-:W-:Y:S04]  /*1216d0*/  STL [R1+0x579c], R34 ;  /* 0x00579c2201007387 */ /* 0x000fe80000100800 */
[----:B------:R-:W4:Y:S01]  /*1216e0*/  LDL.LU R54, [R1+0x8fc] ;  /* 0x0008fc0001367983 */ /* 0x000f220000300800 */
[----:B------:R-:W-:-:S03]  /*1216f0*/  PRMT R13, R53, 0x5210, R13 ;  /* 0x00005210350d7816 */ /* 0x000fc6000000000d */
[----:B0-----:R-:W-:Y:S04]  /*121700*/  STL.64 [R1+0x70], R4 ;  /* 0x0000700401007387 */ /* 0x001fe80000100a00 */
[----:B------:R-:W-:Y:S01]  /*121710*/  STL.64 [R1+0x78], R6 ;  /* 0x0000780601007387 */ /* 0x000fe20000100a00 */
[----:B------:R-:W-:Y:S01]  /*121720*/  PRMT R15, R34, 0x5210, R15 ;  /* 0x00005210220f7816 */ /* 0x000fe2000000000f */
[----:B------:R-:W-:Y:S02]  /*121730*/  NOP ;  /* 0x0000000000007918 */ /* 0x000fe40000000000 */
[----:B------:R-:W4:Y:S04]  /*121740*/  LDL.LU R43, [R1+0x8f4] ;  /* 0x0008f400012b7983 */ /* 0x000f280000300800 */
[----:B------:R-:W4:Y:S04]  /*121750*/  LDL.LU R47, [R1+0x864] ;  /* 0x00086400012f7983 */ /* 0x000f280000300800 */
[----:B------:R-:W4:Y:S04]  /*121760*/  LDL.LU R53, [R1+0x860] ;  /* 0x0008600001357983 */ /* 0x000f280000300800 */
[----:B------:R2:W-:Y:S01]  /*121770*/  STSM.16.M88.4 [R11], R12 ;  /* 0x0000000c0b007844 */ /* 0x0005e20000000200 */
[----:B------:R-:W-:-:S03]  /*121780*/  NOP ;  /* 0x0000000000007918 */ /* 0x000fc60000000000 */
[----:B------:R-:W4:Y:S04]  /*121790*/  LDL.LU R49, [R1+0x824] ;  /* 0x0008240001317983 */ /* 0x000f280000300800 */
[----:B------:R-:W4:Y:S04]  /*1217a0*/  LDL.LU R50, [R1+0x81c] ;  /* 0x00081c0001327983 */ /* 0x000f280000300800 */
[----:B------:R-:W0:Y:S01]  /*1217b0*/  LDS.128 R4, [R11] ;  /* 0x000000000b047984 */ /* 0x000e220000000c00 */
[----:B--2---:R-:W-:-:S03]  /*1217c0*/  LOP3.LUT R12, R46, 0xffff, RZ, 0xc0, !PT ;  /* 0x0000ffff2e0c7812 */ /* 0x004fc600078ec0ff */
[----:B------:R-:W2:Y:S01]  /*1217d0*/  LDL.LU R46, [R1+0x818] ;  /* 0x00081800012e7983 */ /* 0x000ea20000300800 */
[----:B---3--:R-:W-:-:S03]  /*1217e0*/  LOP3.LUT R13, R55, 0xffff, RZ, 0xc0, !PT ;  /* 0x0000ffff370d7812 */ /* 0x008fc600078ec0ff */
[----:B------:R-:W3:Y:S01]  /*1217f0*/  LDL.LU R55, [R1+0x7e8] ;  /* 0x0007e80001377983 */ /* 0x000ee20000300800 */
[----:B------:R-:W-:Y:S02]  /*121800*/  LOP3.LUT R14, R45, 0xffff, RZ, 0xc0, !PT ;  /* 0x0000ffff2d0e7812 */ /* 0x000fe400078ec0ff */
[----:B------:R-:W-:Y:S02]  /*121810*/  LOP3.LUT R15, R52, 0xffff, RZ, 0xc0, !PT ;  /* 0x0000ffff340f7812 */ /* 0x000fe400078ec0ff */
[----:B----4-:R-:W-:Y:S02]  /*121820*/  PRMT R16, R57, 0x4210, R12 ;  /* 0x0000421039107816 */ /* 0x010fe4000000000c */
[----:B------:R-:W-:Y:S02]  /*121830*/  PRMT R17, R58, 0x4210, R13 ;  /* 0x000042103a117816 */ /* 0x000fe4000000000d */
[----:B------:R-:W-:Y:S02]  /*121840*/  PRMT R18, R48, 0x4210, R14 ;  /* 0x0000421030127816 */ /* 0x000fe4000000000e */
[----:B------:R-:W-:Y:S01]  /*121850*/  PRMT R19, R56, 0x4210, R15 ;  /* 0x0000421038137816 */ /* 0x000fe2000000000f */
[----:B------:R-:W-:Y:S01]  /*121860*/  NOP ;  /* 0x0000000000007918 */ /* 0x000fe20000000000 */
[----:B------:R-:W4:Y:S04]  /*121870*/  LDL.LU R56, [R1+0xcc] ;  /* 0x0000cc0001387983 */ /* 0x000f280000300800 */
[----:B0-----:R-:W-:Y:S04]  /*121880*/  STL.64 [R1+0x60], R4 ;  /* 0x0000600401007387 */ /* 0x001fe80000100a00 */
[----:B------:R-:W-:Y:S04]  /*121890*/  STSM.16.M88.4 [R11], R16 ;  /* 0x000000100b007844 */ /* 0x000fe80000000200 */
[----:B------:R-:W-:Y:S01]  /*1218a0*/  STL.64 [R1+0x68], R6 ;  /* 0x0000680601007387 */ /* 0x000fe20000100a00 */
[----:B------:R-:W-:-:S03]  /*1218b0*/  NOP ;  /* 0x0000000000007918 */ /* 0x000fc60000000000 */
[----:B------:R-:W0:Y:S01]  /*1218c0*/  LDS.128 R4, [R11] ;  /* 0x000000000b047984 */ /* 0x000e220000000c00 */
[----:B------:R-:W-:Y:S02]  /*1218d0*/  PRMT R12, R51, 0x5210, R12 ;  /* 0x00005210330c7816 */ /* 0x000fe4000000000c */
[----:B------:R-:W-:Y:S01]  /*1218e0*/  PRMT R13, R59, 0x5210, R13 ;  /* 0x000052103b0d7816 */ /* 0x000fe2000000000d */
[----:B------:R-:W4:Y:S01]  /*1218f0*/  LDL.LU R48, [R1+0xf0] ;  /* 0x0000f00001307983 */ /* 0x000f220000300800 */
[----:B------:R-:W-:Y:S02]  /*121900*/  PRMT R14, R60, 0x5210, R14 ;  /* 0x000052103c0e7816 */ /* 0x000fe4000000000e */
[----:B------:R-:W-:Y:S01]  /*121910*/  PRMT R15, R42, 0x5210, R15 ;  /* 0x000052102a0f7816 */ /* 0x000fe2000000000f */
[----:B------:R-:W4:Y:S01]  /*121920*/  LDL.LU R51, [R1+0xc8] ;  /* 0x0000c80001337983 */ /* 0x000f220000300800 */
[----:B------:R-:W-:-:S03]  /*121930*/  NOP ;  /* 0x0000000000007918 */ /* 0x000fc60000000000 */
[----:B------:R1:W-:Y:S02]  /*121940*/  STSM.16.M88.4 [R11], R12 ;  /* 0x0000000c0b007844 */ /* 0x0003e40000000200 */
[----:B-1----:R-:W-:Y:S02]  /*121950*/  LOP3.LUT R12, R54, 0xffff, RZ, 0xc0, !PT ;  /* 0x0000ffff360c7812 */ /* 0x002fe400078ec0ff */
[----:B0-----:R-:W-:Y:S04]  /*121960*/  STL.64 [R1+0xe0], R4 ;  /* 0x0000e00401007387 */ /* 0x001fe80000100a00 */
[----:B------:R-:W-:Y:S01]  /*121970*/  STL.64 [R1+0xe8], R6 ;  /* 0x0000e80601007387 */ /* 0x000fe20000100a00 */
[----:B------:R-:W-:-:S03]  /*121980*/  NOP ;  /* 0x0000000000007918 */ /* 0x000fc60000000000 */
[----:B------:R-:W4:Y:S04]  /*121990*/  LDL.LU R54, [R1+0x904] ;  /* 0x0009040001367983 */ /* 0x000f280000300800 */
[----:B------:R-:W0:Y:S01]  /*1219a0*/  LDS.128 R4, [R11] ;  /* 0x000000000b047984 */ /* 0x000e220000000c00 */
[----:B------:R-:W-:-:S03]  /*1219b0*/  LOP3.LUT R15, R53, 0xffff, RZ, 0xc0, !PT ;  /* 0x0000ffff350f7812 */ /* 0x000fc600078ec0ff */
[----:B------:R-:W4:Y:S01]  /*1219c0*/  LDL.LU R53, [R1+0x900] ;  /* 0x0009000001357983 */ /* 0x000f220000300800 */
[----:B------:R-:W-:-:S03]  /*1219d0*/  LOP3.LUT R14, R47, 0xffff, RZ, 0xc0, !PT ;  /* 0x0000ffff2f0e7812 */ /* 0x000fc600078ec0ff */
[----:B------:R-:W4:Y:S04]  /*1219e0*/  LDL.LU R52, [R1+0x880] ;  /* 0x0008800001347983 */ /* 0x000f280000300800 */
[----:B------:R-:W4:Y:S04]  /*1219f0*/  LDL.LU R57, [R1+0x87c] ;  /* 0x00087c0001397983 */ /* 0x000f280000300800 */
[----:B------:R-:W4:Y:S04]  /*121a00*/  LDL.LU R58, [R1+0x844] ;  /* 0x00084400013a7983 */ /* 0x000f280000300800 */
[----:B------:R-:W4:Y:S01]  /*121a10*/  LDL.LU R59, [R1+0x840] ;  /* 0x00084000013b7983 */ /* 0x000f220000300800 */
[----:B--2---:R-:W-:-:S03]  /*121a20*/  PRMT R18, R46, 0x4210, R14 ;  /* 0x000042102e127816 */ /* 0x004fc6000000000e */
[----:B------:R-:W2:Y:S01]  /*121a30*/  LDL.LU R46, [R1+0x83c] ;  /* 0x00083c00012e7983 */ /* 0x000ea20000300800 */
[----:B------:R-:W-:Y:S02]  /*121a40*/  LOP3.LUT R13, R43, 0xffff, RZ, 0xc0, !PT ;  /* 0x0000ffff2b0d7812 */ /* 0x000fe400078ec0ff */
[----:B------:R-:W-:Y:S02]  /*121a50*/  PRMT R16, R49, 0x4210, R12 ;  /* 0x0000421031107816 */ /* 0x000fe4000000000c */
[----:B------:R-:W-:Y:S02]  /*121a60*/  PRMT R17, R50, 0x4210, R13 ;  /* 0x0000421032117816 */ /* 0x000fe4000000000d */
[----:B---3--:R-:W-:Y:S01]  /*121a70*/  PRMT R19, R55, 0x4210, R15 ;  /* 0x0000421037137816 */ /* 0x008fe2000000000f */
[----:B------:R-:W-:Y:S01]  /*121a80*/  NOP ;  /* 0x0000000000007918 */ /* 0x000fe20000000000 */
[----:B------:R-:W3:Y:S04]  /*121a90*/  LDL.LU R55, [R1+0x838] ;  /* 0x0008380001377983 */ /* 0x000ee80000300800 */
[----:B------:R-:W-:Y:S04]  /*121aa0*/  STSM.16.M88.4 [R11], R16 ;  /* 0x000000100b007844 */ /* 0x000fe80000000200 */
[----:B0-----:R-:W-:Y:S04]  /*121ab0*/  STL.64 [R1+0xd0], R4 ;  /* 0x0000d00401007387 */ /* 0x001fe80000100a00 */
[----:B------:R-:W-:Y:S01]  /*121ac0*/  STL.64 [R1+0xd8], R6 ;  /* 0x0000d80601007387 */ /* 0x000fe20000100a00 */
[----:B------:R-:W-:-:S03]  /*121ad0*/  NOP ;  /* 0x0000000000007918 */ /* 0x000fc60000000000 */
[----:B------:R-:W0:Y:S01]  /*121ae0*/  LDS.128 R4, [R11] ;  /* 0x000000000b047984 */ /* 0x000e220000000c00 */
[----:B------:R-:W-:Y:S02]  /*121af0*/  PRMT R15, R36, 0x5210, R15 ;  /* 0x00005210240f7816 */ /* 0x000fe4000000000f */
[----:B----4-:R-:W-:Y:S02]  /*121b00*/  PRMT R12, R56, 0x5210, R12 ;  /* 0x00005210380c7816 */ /* 0x010fe4000000000c */
[----:B------:R-:W4:Y:S04]  /*121b10*/  LDL.LU R56, [R1+0x108] ;  /* 0x0001080001387983 */ /* 0x000f280000300800 */
[----:B------:R-:W4:Y:S04]  /*121b20*/  LDL.LU R60, [R1+0xfc] ;  /* 0x0000fc00013c7983 */ /* 0x000f280000300800 */
[----:B------:R-:W4:Y:S04]  /*121b30*/  LDL.LU R42, [R1+0x104] ;  /* 0x00010400012a7983 */ /* 0x000f280000300800 */
[----:B------:R-:W-:Y:S01]  /*121b40*/  STL [R1+0x57a4], R36 ;  /* 0x0057a42401007387 */ /* 0x000fe20000100800 */
[----:B------:R-:W-:-:S02]  /*121b50*/  PRMT R13, R48, 0x5210, R13 ;  /* 0x00005210300d7816 */ /* 0x000fc4000000000d */
[----:B------:R-:W-:Y:S01]  /*121b60*/  PRMT R14, R51, 0x5210, R14 ;  /* 0x00005210330e7816 */ /* 0x000fe2000000000e */
[----:B0-----:R-:W-:Y:S01]  /*121b70*/  STL.64 [R1+0xc0], R4 ;  /* 0x0000c00401007387 */ /* 0x001fe20000100a00 */
[----:B------:R-:W-:-:S03]  /*121b80*/  NOP ;  /* 0x0000000000007918 */ /* 0x000fc60000000000 */
[----:B------:R-:W-:Y:S04]  /*121b90*/  STL.64 [R1+0xc8], R6 ;  /* 0x0000c80601007387 */ /* 0x000fe80000100a00 */
[----:B------:R0:W-:Y:S01]  /*121ba0*/  STSM.16.M88.4 [R11], R12 ;  /* 0x0000000c0b007844 */ /* 0x0001e20000000200 */
[----:B------:R-:W-:-:S03]  /*121bb0*/  NOP ;  /* 0x0000000000007918 */ /* 0x000fc60000000000 */
[----:B------:R-:W4:Y:S04]  /*121bc0*/  LDL.LU R43, [R1+0x914] ;  /* 0x00091400012b7983 */ /* 0x000f280000300800 */
[----:B------:R-:W4:Y:S04]  /*121bd0*/  LDL.LU R47, [R1+0x910] ;  /* 0x00091000012f7983 */ /* 0x000f280000300800 */
[----:B------:R-:W1:Y:S01]  /*121be0*/  LDS.128 R4, [R11] ;  /* 0x000000000b047984 */ /* 0x000e620000000c00 */
[----:B0-----:R-:W-:-:S03]  /*121bf0*/  LOP3.LUT R12, R54, 0xffff, RZ, 0xc0, !PT ;  /* 0x0000ffff360c7812 */ /* 0x001fc600078ec0ff */
[----:B------:R-:W4:Y:S04]  /*121c00*/  LDL.LU R54, [R1+0x888] ;  /* 0x0008880001367983 */ /* 0x000f280000300800 */
[----:B------:R-:W4:Y:S04]  /*121c10*/  LDL.LU R49, [R1+0x884] ;  /* 0x0008840001317983 */ /* 0x000f280000300800 */
[----:B------:R-:W4:Y:S01]  /*121c20*/  LDL.LU R50, [R1+0x874] ;  /* 0x0008740001327983 */ /* 0x000f220000300800 */
[----:B------:R-:W-:-:S03]  /*121c30*/  LOP3.LUT R13, R53, 0xffff, RZ, 0xc0, !PT ;  /* 0x0000ffff350d7812 */ /* 0x000fc600078ec0ff */
[----:B------:R-:W4:Y:S04]  /*121c40*/  LDL.LU R48, [R1+0x870] ;  /* 0x0008700001307983 */ /* 0x000f280000300800 */
[----:B------:R-:W4:Y:S04]  /*121c50*/  LDL.LU R51, [R1+0x86c] ;  /* 0x00086c0001337983 */ /* 0x000f280000300800 */
[----:B------:R-:W4:Y:S01]  /*121c60*/  LDL.LU R53, [R1+0x868] ;  /* 0x0008680001357983 */ /* 0x000f220000300800 */
[----:B------:R-:W-:-:S03]  /*121c70*/  LOP3.LUT R14, R52, 0xffff, RZ, 0xc0, !PT ;  /* 0x0000ffff340e7812 */ /* 0x000fc600078ec0ff */
[----:B-1----:R-:W-:Y:S04]  /*121c80*/  STL.64 [R1+0xb0], R4 ;  /* 0x0000b00401007387 */ /* 0x002fe80000100a00 */
[----:B------:R-:W-:Y:S01]  /*121c90*/  STL.64 [R1+0xb8], R6 ;  /* 0x0000b80601007387 */ /* 0x000fe20000100a00 */
[----:B------:R-:W-:Y:S01]  /*121ca0*/  LOP3.LUT R15, R57, 0xffff, RZ, 0xc0, !PT ;  /* 0x0000ffff390f7812 */ /* 0x000fe200078ec0ff */
[----:B------:R-:W-:Y:S01]  /*121cb0*/  NOP ;  /* 0x0000000000007918 */ /* 0x000fe20000000000 */
[----:B--2---:R-:W-:Y:S02]  /*121cc0*/  PRMT R18, R46, 0x4210, R14 ;  /* 0x000042102e127816 */ /* 0x004fe4000000000e */
[----:B------:R-:W2:Y:S01]  /*121cd0*/  LDL.LU R46, [R1+0x124] ;  /* 0x00012400012e7983 */ /* 0x000ea20000300800 */
[----:B------:R-:W-:-:S02]  /*121ce0*/  PRMT R16, R58, 0x4210, R12 ;  /* 0x000042103a107816 */ /* 0x000fc4000000000c */
[----:B------:R-:W-:Y:S02]  /*121cf0*/  PRMT R17, R59, 0x4210, R13 ;  /* 0x000042103b117816 */ /* 0x000fe4000000000d */
[----:B---3--:R-:W-:Y:S02]  /*121d00*/  PRMT R19, R55, 0x4210, R15 ;  /* 0x0000421037137816 */ /* 0x008fe4000000000f */
[----:B------:R-:W3:Y:S04]  /*121d10*/  LDL.LU R55, [R1+0x110] ;  /* 0x0001100001377983 */ /* 0x000ee80000300800 */
[----:B------:R-:W-:Y:S01]  /*121d20*/  STSM.16.M88.4 [R11], R16 ;  /* 0x000000100b007844 */ /* 0x000fe20000000200 */
[----:B------:R-:W-:-:S03]  /*121d30*/  NOP ;  /* 0x0000000000007918 */ /* 0x000fc60000000000 */
[----:B------:R-:W0:Y:S01]  /*121d40*/  LDS.128 R4, [R11] ;  /* 0x000000000b047984 */ /* 0x000e220000000c00 */
[----:B------:R-:W-:Y:S02]  /*121d50*/  PRMT R15, R37, 0x5210, R15 ;  /* 0x00005210250f7816 */ /* 0x000fe4000000000f */
[----:B----4-:R-:W-:Y:S02]  /*121d60*/  PRMT R12, R56, 0x5210, R12 ;  /* 0x00005210380c7816 */ /* 0x010fe4000000000c */
[----:B------:R-:W4:Y:S01]  /*121d70*/  LDL.LU R56, [R1+0x114] ;  /* 0x0001140001387983 */ /* 0x000f220000300800 */
        /* <DEDUP_REMOVED lines=9> */
[----:B-1----:R-:W-:-:S03]  /*121e10*/  LOP3.LUT R14, R54, 0xffff, RZ, 0xc0, !PT ;  /* 0x0000ffff360e7812 */ /* 0x002fc600078ec0ff */
[----:B------:R-:W4:Y:S01]  /*121e20*/  LDL.LU R54, [R1+0x920] ;  /* 0x0009200001367983 */ /* 0x000f220000300800 */
[----:B------:R-:W-:-:S03]  /*121e30*/  LOP3.LUT R13, R47, 0xffff, RZ, 0xc0, !PT ;  /* 0x0000ffff2f0d7812 */ /* 0x000fc600078ec0ff */
[----:B------:R-:W4:Y:S01]  /*121e40*/  LDL.LU R44, [R1+0x91c] ;  /* 0x00091c00012c7983 */ /* 0x000f220000300800 */
[----:B------:R-:W-:-:S03]  /*121e50*/  LOP3.LUT R15, R49, 0xffff, RZ, 0xc0, !PT ;  /* 0x0000ffff310f7812 */ /* 0x000fc600078ec0ff */
[----:B------:R-:W4:Y:S04]  /*121e60*/  LDL.LU R45, [R1+0x898] ;  /* 0x00089800012d7983 */ /* 0x000f280000300800 */
[----:B0-----:R-:W-:Y:S01]  /*121e70*/  STL.64 [R1+0x140], R4 ;  /* 0x0001400401007387 */ /* 0x001fe20000100a00 */
[----:B------:R-:W-:-:S03]  /*121e80*/  PRMT R17, R48, 0x4210, R13 ;  /* 0x0000421030117816 */ /* 0x000fc6000000000d */
[----:B------:R-:W-:Y:S01]  /*121e90*/  STL.64 [R1+0x148], R6 ;  /* 0x0001480601007387 */ /* 0x000fe20000100a00 */
[----:B------:R-:W-:Y:S01]  /*121ea0*/  PRMT R18, R51, 0x4210, R14 ;  /* 0x0000421033127816 */ /* 0x000fe2000000000e */
[----:B------:R-:W-:Y:S02]  /*121eb0*/  NOP ;  /* 0x0000000000007918 */ /* 0x000fe40000000000 */
[----:B------:R-:W4:Y:S01]  /*121ec0*/  LDL.LU R52, [R1+0x894] ;  /* 0x0008940001347983 */ /* 0x000f220000300800 */
[----:B------:R-:W-:-:S03]  /*121ed0*/  PRMT R19, R53, 0x4210, R15 ;  /* 0x0000421035137816 */ /* 0x000fc6000000000f */
[----:B------:R-:W4:Y:S04]  /*121ee0*/  LDL.LU R57, [R1+0x8b4] ;  /* 0x0008b40001397983 */ /* 0x000f280000300800 */
[----:B------:R-:W4:Y:S04]  /*121ef0*/  LDL.LU R48, [R1+0x8a8] ;  /* 0x0008a80001307983 */ /* 0x000f280000300800 */
[----:B------:R-:W4:Y:S04]  /*121f00*/  LDL.LU R51, [R1+0x8a0] ;  /* 0x0008a00001337983 */ /* 0x000f280000300800 */
[----:B------:R-:W4:Y:S01]  /*121f10*/  LDL.LU R53, [R1+0x7fc] ;  /* 0x0007fc0001357983 */ /* 0x000f220000300800 */
[----:B------:R-:W-:-:S03]  /*121f20*/  LOP3.LUT R12, R43, 0xffff, RZ, 0xc0, !PT ;  /* 0x0000ffff2b0c7812 */ /* 0x000fc600078ec0ff */
[----:B------:R-:W4:Y:S04]  /*121f30*/  LDL.LU R58, [R1+0x164] ;  /* 0x00016400013a7983 */ /* 0x000f280000300800 */
[----:B------:R-:W4:Y:S04]  /*121f40*/  LDL.LU R59, [R1+0x160] ;  /* 0x00016000013b7983 */ /* 0x000f280000300800 */
[----:B------:R-:W4:Y:S04]  /*121f50*/  LDL.LU R60, [R1+0x150] ;  /* 0x00015000013c7983 */ /* 0x000f280000300800 */
[----:B------:R-:W4:Y:S01]  /*121f60*/  LDL.LU R42, [R1+0x158] ;  /* 0x00015800012a7983 */ /* 0x000f220000300800 */
[----:B------:R-:W-:-:S03]  /*121f70*/  PRMT R16, R50, 0x4210, R12 ;  /* 0x0000421032107816 */ /* 0x000fc6000000000c */
[----:B------:R-:W-:Y:S01]  /*121f80*/  STL [R1+0x5870], R38 ;  /* 0x0058702601007387 */ /* 0x000fe20000100800 */
[----:B--2---:R-:W-:-:S03]  /*121f90*/  PRMT R12, R46, 0x5210, R12 ;  /* 0x000052102e0c7816 */ /* 0x004fc6000000000c */
[----:B------:R-:W2:Y:S04]  /*121fa0*/  LDL.LU R46, [R1+0x930] ;  /* 0x00093000012e7983 */ /* 0x000ea80000300800 */
[----:B------:R-:W-:Y:S01]  /*121fb0*/  STSM.16.M88.4 [R11], R16 ;  /* 0x000000100b007844 */ /* 0x000fe20000000200 */
[----:B------:R-:W-:-:S03]  /*121fc0*/  NOP ;  /* 0x0000000000007918 */ /* 0x000fc60000000000 */
[----:B------:R-:W0:Y:S01]  /*121fd0*/  LDS.128 R4, [R11] ;  /* 0x000000000b047984 */ /* 0x000e220000000c00 */
[----:B------:R-:W-:-:S03]  /*121fe0*/  PRMT R15, R38, 0x5210, R15 ;  /* 0x00005210260f7816 */ /* 0x000fc6000000000f */
[----:B0-----:R-:W-:Y:S04]  /*121ff0*/  STL.64 [R1+0x130], R4 ;  /* 0x0001300401007387 */ /* 0x001fe80000100a00 */
[----:B------:R-:W-:Y:S01]  /*122000*/  STL.64 [R1+0x138], R6 ;  /* 0x0001380601007387 */ /* 0x000fe20000100a00 */
[----:B------:R-:W-:Y:S01]  /*122010*/  NOP ;  /* 0x0000000000007918 */ /* 0x000fe20000000000 */
[----:B---3--:R-:W-:Y:S02]  /*122020*/  PRMT R13, R55, 0x5210, R13 ;  /* 0x00005210370d7816 */ /* 0x008fe4000000000d */
[----:B------:R-:W3:Y:S04]  /*122030*/  LDL.LU R43, [R1+0x92c] ;  /* 0x00092c00012b7983 */ /* 0x000ee80000300800 */
[----:B------:R-:W3:Y:S04]  /*122040*/  LDL.LU R47, [R1+0x8b0] ;  /* 0x0008b000012f7983 */ /* 0x000ee80000300800 */
[----:B------:R-:W3:Y:S04]  /*122050*/  LDL.LU R49, [R1+0x8ac] ;  /* 0x0008ac0001317983 */ /* 0x000ee80000300800 */
[----:B------:R-:W3:Y:S04]  /*122060*/  LDL.LU R50, [R1+0x8f0] ;  /* 0x0008f00001327983 */ /* 0x000ee80000300800 */
[----:B------:R-:W3:Y:S01]  /*122070*/  LDL.LU R55, [R1+0x8ec] ;  /* 0x0008ec0001377983 */ /* 0x000ee20000300800 */
[----:B----4-:R-:W-:-:S03]  /*122080*/  PRMT R14, R56, 0x5210, R14 ;  /* 0x00005210380e7816 */ /* 0x010fc6000000000e */
[----:B------:R-:W4:Y:S04]  /*122090*/  LDL.LU R56, [R1+0x8dc] ;  /* 0x0008dc0001387983 */ /* 0x000f280000300800 */
[----:B------:R0:W-:Y:S01]  /*1220a0*/  STSM.16.M88.4 [R11], R12 ;  /* 0x0000000c0b007844 */ /* 0x0001e20000000200 */
[----:B------:R-:W-:-:S03]  /*1220b0*/  NOP ;  /* 0x0000000000007918 */ /* 0x000fc60000000000 */
[----:B------:R-:W1:Y:S01]  /*1220c0*/  LDS.128 R4, [R11] ;  /* 0x000000000b047984 */ /* 0x000e620000000c00 */
[----:B0-----:R-:W-:-:S03]  /*1220d0*/  LOP3.LUT R12, R54, 0xffff, RZ, 0xc0, !PT ;  /* 0x0000ffff360c7812 */ /* 0x001fc600078ec0ff */
[----:B------:R-:W4:Y:S01]  /*1220e0*/  LDL.LU R54, [R1+0x808] ;  /* 0x0008080001367983 */ /* 0x000f220000300800 */
[----:B------:R-:W-:Y:S02]  /*1220f0*/  LOP3.LUT R13, R44, 0xffff, RZ, 0xc0, !PT ;  /* 0x0000ffff2c0d7812 */ /* 0x000fe400078ec0ff */
[----:B------:R-:W-:Y:S02]  /*122100*/  LOP3.LUT R14, R45, 0xffff, RZ, 0xc0, !PT ;  /* 0x0000ffff2d0e7812 */ /* 0x000fe400078ec0ff */
[----:B------:R-:W-:Y:S02]  /*122110*/  LOP3.LUT R15, R52, 0xffff, RZ, 0xc0, !PT ;  /* 0x0000ffff340f7812 */ /* 0x000fe400078ec0ff */
[----:B------:R-:W-:Y:S02]  /*122120*/  PRMT R16, R57, 0x4210, R12 ;  /* 0x0000421039107816 */ /* 0x000fe4000000000c */
[----:B------:R-:W-:Y:S02]  /*122130*/  PRMT R17, R48, 0x4210, R13 ;  /* 0x0000421030117816 */ /* 0x000fe4000000000d */
[----:B------:R-:W4:Y:S01]  /*122140*/  LDL.LU R48, [R1+0x17c] ;  /* 0x00017c0001307983 */ /* 0x000f220000300800 */
[----:B------:R-:W-:-:S03]  /*122150*/  PRMT R18, R51, 0x4210, R14 ;  /* 0x0000421033127816 */ /* 0x000fc6000000000e */
[----:B------:R-:W4:Y:S01]  /*122160*/  LDL.LU R51, [R1+0x170] ;  /* 0x0001700001337983 */ /* 0x000f220000300800 */
[----:B------:R-:W-:Y:S01]  /*122170*/  PRMT R19, R53, 0x4210, R15 ;  /* 0x0000421035137816 */ /* 0x000fe2000000000f */
[----:B------:R-:W-:Y:S02]  /*122180*/  NOP ;  /* 0x0000000000007918 */ /* 0x000fe40000000000 */
[----:B-1----:R-:W-:Y:S04]  /*122190*/  STL.64 [R1+0x120], R4 ;  /* 0x0001200401007387 */ /* 0x002fe80000100a00 */
        /* <DEDUP_REMOVED lines=9> */
[----:B------:R-:W-:-:S04]  /*122230*/  NOP ;  /* 0x0000000000007918 */ /* 0x000fc80000000000 */
[----:B------:R2:W-:Y:S04]  /*122240*/  STSM.16.M88.4 [R11], R12 ;  /* 0x0000000c0b007844 */ /* 0x0005e80000000200 */
[----:B0-----:R-:W-:Y:S04]  /*122250*/  STL.64 [R1+0x110], R4 ;  /* 0x0001100401007387 */ /* 0x001fe80000100a00 */
[----:B------:R-:W-:Y:S01]  /*122260*/  STL.64 [R1+0x118], R6 ;  /* 0x0001180601007387 */ /* 0x000fe20000100a00 */
[----:B------:R-:W-:-:S03]  /*122270*/  NOP ;  /* 0x0000000000007918 */ /* 0x000fc60000000000 */
[----:B------:R-:W0:Y:S01]  /*122280*/  LDS.128 R4, [R11] ;  /* 0x000000000b047984 */ /* 0x000e220000000c00 */
[----:B--2---:R-:W-:-:S03]  /*122290*/  LOP3.LUT R12, R46, 0xffff, RZ, 0xc0, !PT ;  /* 0x0000ffff2e0c7812 */ /* 0x004fc600078ec0ff */
[----:B------:R-:W2:Y:S04]  /*1222a0*/  LDL.LU R46, [R1+0x93c] ;  /* 0x00093c00012e7983 */ /* 0x000ea80000300800 */
[----:B------:R-:W2:Y:S04]  /*1222b0*/  LDL.LU R45, [R1+0x934] ;  /* 0x00093400012d7983 */ /* 0x000ea80000300800 */
[----:B------:R-:W2:Y:S01]  /*1222c0*/  LDL.LU R52, [R1+0x8c8] ;  /* 0x0008c80001347983 */ /* 0x000ea20000300800 */
[----:B---3--:R-:W-:Y:S02]  /*1222d0*/  LOP3.LUT R13, R43, 0xffff, RZ, 0xc0, !PT ;  /* 0x0000ffff2b0d7812 */ /* 0x008fe400078ec0ff */
[----:B------:R-:W-:-:S02]  /*1222e0*/  LOP3.LUT R14, R47, 0xffff, RZ, 0xc0, !PT ;  /* 0x0000ffff2f0e7812 */ /* 0x000fc400078ec0ff */
[----:B------:R-:W-:Y:S02]  /*1222f0*/  LOP3.LUT R15, R49, 0xffff, RZ, 0xc0, !PT ;  /* 0x0000ffff310f7812 */ /* 0x000fe400078ec0ff */
[----:B------:R-:W-:Y:S02]  /*122300*/  PRMT R17, R55, 0x4210, R13 ;  /* 0x0000421037117816 */ /* 0x000fe4000000000d */
[----:B------:R-:W3:Y:S01]  /*122310*/  LDL.LU R55, [R1+0x8c4] ;  /* 0x0008c40001377983 */ /* 0x000ee20000300800 */
[----:B----4-:R-:W-:-:S03]  /*122320*/  PRMT R18, R56, 0x4210, R14 ;  /* 0x0000421038127816 */ /* 0x010fc6000000000e */
[----:B------:R-:W4:Y:S01]  /*122330*/  LDL.LU R56, [R1+0x928] ;  /* 0x0009280001387983 */ /* 0x000f220000300800 */
[----:B------:R-:W-:Y:S02]  /*122340*/  PRMT R16, R50, 0x4210, R12 ;  /* 0x0000421032107816 */ /* 0x000fe4000000000c */
[----:B------:R-:W-:Y:S01]  /*122350*/  PRMT R19, R54, 0x4210, R15 ;  /* 0x0000421036137816 */ /* 0x000fe2000000000f */
[----:B------:R-:W-:Y:S01]  /*122360*/  NOP ;  /* 0x0000000000007918 */ /* 0x000fe20000000000 */
[----:B------:R-:W4:Y:S04]  /*122370*/  LDL.LU R54, [R1+0x924] ;  /* 0x0009240001367983 */ /* 0x000f280000300800 */
[----:B------:R-:W4:Y:S04]  /*122380*/  LDL.LU R57, [R1+0x90c] ;  /* 0x00090c0001397983 */ /* 0x000f280000300800 */
[----:B------:R-:W4:Y:S04]  /*122390*/  LDL.LU R58, [R1+0x908] ;  /* 0x00090800013a7983 */ /* 0x000f280000300800 */
[----:B0-----:R-:W-:Y:S04]  /*1223a0*/  STL.64 [R1+0x100], R4 ;  /* 0x0001000401007387 */ /* 0x001fe80000100a00 */
[----:B------:R-:W-:Y:S04]  /*1223b0*/  STSM.16.M88.4 [R11], R16 ;  /* 0x000000100b007844 */ /* 0x000fe80000000200 */
[----:B------:R-:W-:Y:S01]  /*1223c0*/  STL.64 [R1+0x108], R6 ;  /* 0x0001080601007387 */ /* 0x000fe20000100a00 */
[----:B------:R-:W-:-:S03]  /*1223d0*/  NOP ;  /* 0x0000000000007918 */ /* 0x000fc60000000000 */
[----:B------:R-:W0:Y:S04]  /*1223e0*/  LDS.128 R4, [R11] ;  /* 0x000000000b047984 */ /* 0x000e280000000c00 */
[----:B------:R-:W4:Y:S04]  /*1223f0*/  LDL.LU R59, [R1+0x19c] ;  /* 0x00019c00013b7983 */ /* 0x000f280000300800 */
[----:B------:R-:W4:Y:S04]  /*122400*/  LDL.LU R60, [R1+0x190] ;  /* 0x00019000013c7983 */ /* 0x000f280000300800 */
[----:B------:R-:W4:Y:S01]  /*122410*/  LDL.LU R42, [R1+0x194] ;  /* 0x00019400012a7983 */ /* 0x000f220000300800 */
[----:B------:R-:W-:-:S03]  /*122420*/  PRMT R12, R48, 0x5210, R12 ;  /* 0x00005210300c7816 */ /* 0x000fc6000000000c */
[----:B------:R-:W-:Y:S01]  /*122430*/  STL [R1+0x57d4], R39 ;  /* 0x0057d42701007387 */ /* 0x000fe20000100800 */
[----:B------:R-:W-:Y:S02]  /*122440*/  PRMT R13, R51, 0x5210, R13 ;  /* 0x00005210330d7816 */ /* 0x000fe4000000000d */
[----:B------:R-:W-:Y:S02]  /*122450*/  PRMT R15, R39, 0x5210, R15 ;  /* 0x00005210270f7816 */ /* 0x000fe4000000000f */
[----:B------:R-:W-:Y:S01]  /*122460*/  PRMT R14, R53, 0x5210, R14 ;  /* 0x00005210350e7816 */ /* 0x000fe2000000000e */
[----:B------:R-:W-:Y:S01]  /*122470*/  NOP ;  /* 0x0000000000007918 */ /* 0x000fe20000000000 */
[----:B0-----:R-:W-:Y:S04]  /*122480*/  STL.64 [R1+0x180], R4 ;  /* 0x0001800401007387 */ /* 0x001fe80000100a00 */
[----:B------:R-:W-:Y:S04]  /*122490*/  STL.64 [R1+0x188], R6 ;  /* 0x0001880601007387 */ /* 0x000fe80000100a00 */
[----:B------:R-:W4:Y:S04]  /*1224a0*/  LDL.LU R43, [R1+0x950] ;  /* 0x00095000012b7983 */ /* 0x000f280000300800 */
[----:B------:R-:W4:Y:S04]  /*1224b0*/  LDL.LU R47, [R1+0x94c] ;  /* 0x00094c00012f7983 */ /* 0x000f280000300800 */
        /* <DEDUP_REMOVED lines=10> */
[----:B------:R-:W-:Y:S02]  /*122560*/  LOP3.LUT R13, R45, 0xffff, RZ, 0xc0, !PT ;  /* 0x0000ffff2d0d7812 */ /* 0x000fe400078ec0ff */
[----:B------:R-:W-:Y:S02]  /*122570*/  LOP3.LUT R14, R52, 0xffff, RZ, 0xc0, !PT ;  /* 0x0000ffff340e7812 */ /* 0x000fe400078ec0ff */
[----:B---3--:R-:W-:Y:S02]  /*122580*/  LOP3.LUT R15, R55, 0xffff, RZ, 0xc0, !PT ;  /* 0x0000ffff370f7812 */ /* 0x008fe400078ec0ff */
[----:B------:R-:W3:Y:S01]  /*122590*/  LDL.LU R55, [R1+0x1ac] ;  /* 0x0001ac0001377983 */ /* 0x000ee20000300800 */
[----:B----4-:R-:W-:-:S03]  /*1225a0*/  PRMT R16, R56, 0x4210, R12 ;  /* 0x0000421038107816 */ /* 0x010fc6000000000c */
[----:B------:R-:W4:Y:S01]  /*1225b0*/  LDL.LU R56, [R1+0x1a8] ;  /* 0x0001a80001387983 */ /* 0x000f220000300800 */
[----:B------:R-:W-:-:S03]  /*1225c0*/  PRMT R17, R54, 0x4210, R13 ;  /* 0x0000421036117816 */ /* 0x000fc6000000000d */
[----:B------:R-:W4:Y:S01]  /*1225d0*/  LDL.LU R54, [R1+0x1a0] ;  /* 0x0001a00001367983 */ /* 0x000f220000300800 */
[----:B------:R-:W-:Y:S02]  /*1225e0*/  PRMT R18, R57, 0x4210, R14 ;  /* 0x0000421039127816 */ /* 0x000fe4000000000e */
        /* <DEDUP_REMOVED lines=18> */
[----:B-1----:R-:W-:Y:S02]  /*122710*/  LOP3.LUT R12, R43, 0xffff, RZ, 0xc0, !PT ;  /* 0x0000ffff2b0c7812 */ /* 0x002fe400078ec0ff */
[----:B------:R-:W-:Y:S02]  /*122720*/  LOP3.LUT R13, R47, 0xffff, RZ, 0xc0, !PT ;  /* 0x0000ffff2f0d7812 */ /* 0x000fe400078ec0ff */
[----:B------:R-:W-:Y:S02]  /*122730*/  LOP3.LUT R14, R49, 0xffff, RZ, 0xc0, !PT ;  /* 0x0000ffff310e7812 */ /* 0x000fe400078ec0ff */
[----:B------:R-:W-:Y:S02]  /*122740*/  LOP3.LUT R15, R50, 0xffff, RZ, 0xc0, !PT ;  /* 0x0000ffff320f7812 */ /* 0x000fe400078ec0ff */
[----:B------:R-:W-:Y:S02]  /*122750*/  PRMT R16, R48, 0x4210, R12 ;  /* 0x0000421030107816 */ /* 0x000fe4000000000c */
[----:B------:R-:W-:-:S02]  /*122760*/  PRMT R17, R51, 0x4210, R13 ;  /* 0x0000421033117816 */ /* 0x000fc4000000000d */
[----:B------:R-:W-:Y:S01]  /*122770*/  PRMT R18, R53, 0x4210, R14 ;  /* 0x0000421035127816 */ /* 0x000fe2000000000e */
[----:B0-----:R-:W-:Y:S04]  /*122780*/  STL.64 [R1+0x150], R4 ;  /* 0x0001500401007387 */ /* 0x001fe80000100a00 */
[----:B------:R-:W-:Y:S01]  /*122790*/  STL.64 [R1+0x158], R6 ;  /* 0x0001580601007387 */ /* 0x000fe20000100a00 */
[----:B--2---:R-:W-:Y:S01]  /*1227a0*/  PRMT R19, R46, 0x4210, R15 ;  /* 0x000042102e137816 */ /* 0x004fe2000000000f */
[----:B------:R-:W-:-:S04]  /*1227b0*/  NOP ;  /* 0x0000000000007918 */ /* 0x000fc80000000000 */
[----:B------:R0:W-:Y:S01]  /*1227c0*/  STSM.16.M88.4 [R11], R16 ;  /* 0x000000100b007844 */ /* 0x0001e20000000200 */
[----:B------:R-:W-:-:S03]  /*1227d0*/  NOP ;  /* 0x0000000000007918 */ /* 0x000fc60000000000 */
[----:B------:R-:W1:Y:S04]  /*1227e0*/  LDS.128 R20, [R11] ;  /* 0x000000000b147984 */ /* 0x000e680000000c00 */
[----:B0-----:R-:W2:Y:S04]  /*1227f0*/  LDL.LU R16, [R1+0xbec] ;  /* 0x000bec0001107983 */ /* 0x001ea80000300800 */
[----:B------:R-:W-:Y:S04]  /*122800*/  STL [R1+0x57b0], R41 ;  /* 0x0057b02901007387 */ /* 0x000fe80000100800 */
[----:B------:R-:W2:Y:S04]  /*122810*/  LDL R4, [R1+0x1c70] ;  /* 0x001c700001047983 */ /* 0x000ea80000100800 */
[----:B------:R-:W2:Y:S04]  /*122820*/  LDL R3, [R1+0x1c6c] ;  /* 0x001c6c0001037983 */ /* 0x000ea80000100800 */
[----:B-1----:R-:W-:Y:S04]  /*122830*/  STL.64 [R1+0x190], R20 ;  /* 0x0001901401007387 */ /* 0x002fe80000100a00 */
[----:B------:R-:W-:Y:S04]  /*122840*/  STL.64 [R1+0x198], R22 ;  /* 0x0001981601007387 */ /* 0x000fe80000100a00 */
[----:B------:R-:W-:Y:S01]  /*122850*/  STL [R1+0x57a0], R11 ;  /* 0x0057a00b01007387 */ /* 0x000fe20000100800 */
[----:B------:R-:W-:-:S02]  /*122860*/  PRMT R15, R41, 0x5210, R15 ;  /* 0x00005210290f7816 */ /* 0x000fc4000000000f */
[----:B---3--:R-:W-:Y:S02]  /*122870*/  PRMT R12, R55, 0x5210, R12 ;  /* 0x00005210370c7816 */ /* 0x008fe4000000000c */
[----:B----4-:R-:W-:Y:S02]  /*122880*/  PRMT R13, R56, 0x5210, R13 ;  /* 0x00005210380d7816 */ /* 0x010fe4000000000d */
[----:B------:R-:W-:Y:S01]  /*122890*/  PRMT R14, R54, 0x5210, R14 ;  /* 0x00005210360e7816 */ /* 0x000fe2000000000e */
[----:B------:R-:W-:Y:S01]  /*1228a0*/  NOP ;  /* 0x0000000000007918 */ /* 0x000fe20000000000 */
[C---:B--2---:R-:W-:Y:S02]  /*1228b0*/  VIADD R5, R16.reuse, 0x2 ;  /* 0x0000000210057836 */ /* 0x044fe40000000000 */
[C---:B------:R-:W-:Y:S02]  /*1228c0*/  VIADD R0, R16.reuse, 0x4 ;  /* 0x0000000410007836 */ /* 0x040fe40000000000 */
[C---:B------:R-:W-:Y:S01]  /*1228d0*/  VIADD R6, R16.reuse, 0x5 ;  /* 0x0000000510067836 */ /* 0x040fe20000000000 */
[----:B------:R0:W-:Y:S04]  /*1228e0*/  STL [R1+0x5dc], R5 ;  /* 0x0005dc0501007387 */ /* 0x0001e80000100800 */
[----:B------:R1:W-:Y:S01]  /*1228f0*/  STL [R1+0x5d4], R0 ;  /* 0x0005d40001007387 */ /* 0x0003e20000100800 */
[----:B0-----:R-:W-:-:S03]  /*122900*/  VIADD R5, R16, 0x6 ;  /* 0x0000000610057836 */ /* 0x001fc60000000000 */
[----:B------:R0:W-:Y:S01]  /*122910*/  STL [R1+0x5c8], R6 ;  /* 0x0005c80601007387 */ /* 0x0001e20000100800 */
[----:B-1----:R-:W-:-:S03]  /*122920*/  VIADD R0, R16, 0x7 ;  /* 0x0000000710007836 */ /* 0x002fc60000000000 */
[----:B------:R1:W-:Y:S01]  /*122930*/  STL [R1+0x3bc], R5 ;  /* 0x0003bc0501007387 */ /* 0x0003e20000100800 */
[----:B------:R-:W-:-:S03]  /*122940*/  VIADD R50, R16, 0xb ;  /* 0x0000000b10327836 */ /* 0x000fc60000000000 */
[----:B------:R2:W-:Y:S01]  /*122950*/  STL [R1+0x3b8], R0 ;  /* 0x0003b80001007387 */ /* 0x0005e20000100800 */
[C---:B0-----:R-:W-:Y:S02]  /*122960*/  VIADD R6, R16.reuse, 0x8 ;  /* 0x0000000810067836 */ /* 0x041fe40000000000 */
[----:B-1----:R-:W-:-:S03]  /*122970*/  VIADD R5, R16, 0x9 ;  /* 0x0000000910057836 */ /* 0x002fc60000000000 */
[----:B------:R-:W-:Y:S01]  /*122980*/  STL [R1+0x3b4], R6 ;  /* 0x0003b40601007387 */ /* 0x000fe20000100800 */
[----:B--2---:R-:W-:-:S03]  /*122990*/  VIADD R0, R16, 0xa ;  /* 0x0000000a10007836 */ /* 0x004fc60000000000 */
[----:B------:R-:W-:Y:S04]  /*1229a0*/  STL [R1+0x3b0], R5 ;  /* 0x0003b00501007387 */ /* 0x000fe80000100800 */
[----:B------:R0:W-:Y:S04]  /*1229b0*/  STL [R1+0x57c8], R50 ;  /* 0x0057c83201007387 */ /* 0x0001e80000100800 */
        /* <DEDUP_REMOVED lines=11> */
[----:B------:R0:W-:Y:S01]  /*122a70*/  STL [R1+0x57d8], R50 ;  /* 0x0057d83201007387 */ /* 0x0001e20000100800 */
[----:B------:R-:W-:-:S03]  /*122a80*/  VIADD R39, R16, 0x13 ;  /* 0x0000001310277836 */ /* 0x000fc60000000000 */
[----:B------:R1:W-:Y:S04]  /*122a90*/  STL [R1+0x394], R0 ;  /* 0x0003940001007387 */ /* 0x0003e80000100800 */
[----:B------:R2:W-:Y:S01]  /*122aa0*/  STL [R1+0x57dc], R39 ;  /* 0x0057dc2701007387 */ /* 0x0005e20000100800 */
[C---:B0-----:R-:W-:Y:S02]  /*122ab0*/  VIADD R50, R16.reuse, 0x14 ;  /* 0x0000001410327836 */ /* 0x041fe40000000000 */
[C---:B-1----:R-:W-:Y:S02]  /*122ac0*/  VIADD R0, R16.reuse, 0x12 ;  /* 0x0000001210007836 */ /* 0x042fe40000000000 */
[----:B--2---:R-:W-:-:S03]  /*122ad0*/  VIADD R39, R16, 0x16 ;  /* 0x0000001610277836 */ /* 0x004fc60000000000 */
        /* <DEDUP_REMOVED lines=15> */
[C---:B-1----:R-:W-:Y:S01]  /*122bd0*/  VIADD R0, R16.reuse, 0x1c ;  /* 0x0000001c10007836 */ /* 0x042fe20000000000 */
[----:B------:R0:W-:Y:S01]  /*122be0*/  STL [R1+0x57f8], R40 ;  /* 0x0057f82801007387 */ /* 0x0001e20000100800 */
[----:B--2---:R-:W-:-:S03]  /*122bf0*/  VIADD R50, R16, 0x1e ;  /* 0x0000001e10327836 */ /* 0x004fc60000000000 */
[----:B------:R1:W-:Y:S04]  /*122c00*/  STL [R1+0x57fc], R39 ;  /* 0x0057fc2701007387 */ /* 0x0003e80000100800 */
[----:B------:R2:W-:Y:S01]  /*122c10*/  STL [R1+0x364], R0 ;  /* 0x0003640001007387 */ /* 0x0005e20000100800 */
[----:B0-----:R-:W-:-:S03]  /*122c20*/  VIADD R40, R16, 0x1f ;  /* 0x0000001f10287836 */ /* 0x001fc60000000000 */
[----:B------:R0:W-:Y:S01]  /*122c30*/  STL [R1+0x5800], R50 ;  /* 0x0058003201007387 */ /* 0x0001e20000100800 */
[C---:B-1----:R-:W-:Y:S02]  /*122c40*/  VIADD R39, R16.reuse, 0x21 ;  /* 0x0000002110277836 */ /* 0x042fe40000000000 */
[C---:B--2---:R-:W-:Y:S01]  /*122c50*/  VIADD R0, R16.reuse, 0x20 ;  /* 0x0000002010007836 */ /* 0x044fe20000000000 */
[----:B------:R1:W-:Y:S01]  /*122c60*/  STL [R1+0x5808], R40 ;  /* 0x0058082801007387 */ /* 0x0003e20000100800 */
[C---:B------:R-:W-:Y:S02]  /*122c70*/  VIADD R48, R16.reuse, 0x23 ;  /* 0x0000002310307836 */ /* 0x040fe40000000000 */
[C---:B0-----:R-:W-:Y:S01]  /*122c80*/  VIADD R50, R16.reuse, 0x22 ;  /* 0x0000002210327836 */ /* 0x041fe20000000000 */
[----:B------:R0:W-:Y:S04]  /*122c90*/  STL [R1+0x580c], R39 ;  /* 0x00580c2701007387 */ /* 0x0001e80000100800 */
[----:B------:R2:W-:Y:S01]  /*122ca0*/  STL [R1+0x354], R0 ;  /* 0x0003540001007387 */ /* 0x0005e20000100800 */
[----:B-1----:R-:W-:-:S03]  /*122cb0*/  VIADD R40, R16, 0x24 ;  /* 0x0000002410287836 */ /* 0x002fc60000000000 */
[----:B------:R1:W-:Y:S01]  /*122cc0*/  STL [R1+0x5810], R50 ;  /* 0x0058103201007387 */ /* 0x0003e20000100800 */
[----:B0-----:R-:W-:-:S03]  /*122cd0*/  VIADD R39, R16, 0x26 ;  /* 0x0000002610277836 */ /* 0x001fc60000000000 */
[----:B------:R0:W-:Y:S01]  /*122ce0*/  STL [R1+0x5814], R48 ;  /* 0x0058143001007387 */ /* 0x0001e20000100800 */
[----:B--2---:R-:W-:-:S03]  /*122cf0*/  VIADD R0, R16, 0x25 ;  /* 0x0000002510007836 */ /* 0x004fc60000000000 */
[----:B------:R2:W-:Y:S01]  /*122d00*/  STL [R1+0x5818], R40 ;  /* 0x0058182801007387 */ /* 0x0005e20000100800 */
[----:B-1----:R-:W-:-:S03]  /*122d10*/  VIADD R50, R16, 0x27 ;  /* 0x0000002710327836 */ /* 0x002fc60000000000 */
[----:B------:R1:W-:Y:S01]  /*122d20*/  STL [R1+0x5820], R39 ;  /* 0x0058202701007387 */ /* 0x0003e20000100800 */
[----:B0-----:R-:W-:-:S03]  /*122d30*/  VIADD R48, R16, 0x28 ;  /* 0x0000002810307836 */ /* 0x001fc60000000000 */
[----:B------:R0:W-:Y:S01]  /*122d40*/  STL [R1+0x340], R0 ;  /* 0x0003400001007387 */ /* 0x0001e20000100800 */
[C---:B------:R-:W-:Y:S02]  /*122d50*/  VIADD R51, R16.reuse, 0x2b ;  /* 0x0000002b10337836 */ /* 0x040fe40000000000 */
[C---:B--2---:R-:W-:Y:S01]  /*122d60*/  VIADD R40, R16.reuse, 0x29 ;  /* 0x0000002910287836 */ /* 0x044fe20000000000 */
        /* <DEDUP_REMOVED lines=15> */
[C---:B------:R-:W-:Y:S02]  /*122e60*/  VIADD R53, R16.reuse, 0x33 ;  /* 0x0000003310357836 */ /* 0x040fe40000000000 */
[C---:B0-----:R-:W-:Y:S01]  /*122e70*/  VIADD R39, R16.reuse, 0x32 ;  /* 0x0000003210277836 */ /* 0x041fe20000000000 */
        /* <DEDUP_REMOVED lines=28> */
[C---:B------:R-:W-:Y:S02]  /*123040*/  VIADD R38, R16.reuse, 0x43 ;  /* 0x0000004310267836 */ /* 0x040fe40000000000 */
[C---:B-1----:R-:W-:Y:S01]  /*123050*/  VIADD R53, R16.reuse, 0x42 ;  /* 0x0000004210357836 */ /* 0x042fe20000000000 */
        /* <DEDUP_REMOVED lines=12> */
[----:B------:R-:W-:Y:S04]  /*123120*/  STL [R1+0x5894], R38 ;  /* 0x0058942601007387 */ /* 0x000fe80000100800 */
[----:B------:R-:W-:Y:S01]  /*123130*/  STL [R1+0x5898], R61 ;  /* 0x0058983d01007387 */ /* 0x000fe20000100800 */
[----:B0-----:R-:W-:-:S03]  /*123140*/  VIADD R39, R16, 0x4a ;  /* 0x0000004a10277836 */ /* 0x001fc60000000000 */
[----:B------:R-:W-:Y:S01]  /*123150*/  STL [R1+0x589c], R50 ;  /* 0x00589c3201007387 */ /* 0x000fe20000100800 */
[----:B------:R-:W-:-:S03]  /*123160*/  VIADD R46, R16, 0x4b ;  /* 0x0000004b102e7836 */ /* 0x000fc60000000000 */
[----:B------:R-:W-:Y:S01]  /*123170*/  STL [R1+0x58a0], R48 ;  /* 0x0058a03001007387 */ /* 0x000fe20000100800 */
[----:B--2---:R-:W-:-:S03]  /*123180*/  VIADD R53, R16, 0x4c ;  /* 0x0000004c10357836 */ /* 0x004fc60000000000 */
[----:B------:R-:W-:Y:S04]  /*123190*/  STL [R1+0x58a4], R40 ;  /* 0x0058a42801007387 */ /* 0x000fe80000100800 */
[----:B------:R-:W-:Y:S04]  /*1231a0*/  STL [R1+0x58ac], R51 ;  /* 0x0058ac3301007387 */ /* 0x000fe80000100800 */
[----:B------:R0:W-:Y:S01]  /*1231b0*/  STL [R1+0x2b4], R0 ;  /* 0x0002b40001007387 */ /* 0x0001e20000100800 */
[----:B------:R-:W-:-:S03]  /*1231c0*/  VIADD R5, R16, 0xb0 ;  /* 0x000000b010057836 */ /* 0x000fc60000000000 */
[----:B------:R-:W-:Y:S01]  /*1231d0*/  STL [R1+0x58b0], R39 ;  /* 0x0058b02701007387 */ /* 0x000fe20000100800 */
[C---:B------:R-:W-:Y:S02]  /*1231e0*/  VIADD R6, R16.reuse, 0xb1 ;  /* 0x000000b110067836 */ /* 0x040fe40000000000 */
[C---:B0-----:R-:W-:Y:S01]  /*1231f0*/  VIADD R0, R16.reuse, 0x52 ;  /* 0x0000005210007836 */ /* 0x041fe20000000000 */
[----:B------:R-:W-:Y:S04]  /*123200*/  STL [R1+0x58b4], R46 ;  /* 0x0058b42e01007387 */ /* 0x000fe80000100800 */
[----:B------:R-:W-:Y:S04]  /*123210*/  STL [R1+0x58b8], R53 ;  /* 0x0058b83501007387 */ /* 0x000fe80000100800 */
[----:B------:R0:W-:Y:S04]  /*123220*/  STL [R1+0x28c], R0 ;  /* 0x00028c0001007387 */ /* 0x0001e80000100800 */
[----:B------:R1:W-:Y:S01]  /*123230*/  STL [R1+0x270], R5 ;  /* 0x0002700501007387 */ /* 0x0003e20000100800 */
[----:B0-----:R-:W-:-:S03]  /*123240*/  VIADD R0, R16, 0xb2 ;  /* 0x000000b210007836 */ /* 0x001fc60000000000 */
[----:B------:R0:W-:Y:S01]  /*123250*/  STL [R1+0x26c], R6 ;  /* 0x00026c0601007387 */ /* 0x0001e20000100800 */
[----:B-1----:R-:W-:-:S03]  /*123260*/  VIADD R5, R16, 0xb3 ;  /* 0x000000b310057836 */ /* 0x002fc60000000000 */
[----:B------:R1:W-:Y:S01]  /*123270*/  STL [R1+0x268], R0 ;  /* 0x0002680001007387 */ /* 0x0003e20000100800 */
[----:B0-----:R-:W-:-:S03]  /*123280*/  VIADD R6, R16, 0xb4 ;  /* 0x000000b410067836 */ /* 0x001fc60000000000 */
[----:B------:R0:W-:Y:S01]  /*123290*/  STL [R1+0x264], R5 ;  /* 0x0002640501007387 */ /* 0x0001e20000100800 */
[----:B-1----:R-:W-:-:S03]  /*1232a0*/  VIADD R0, R16, 0xb5 ;  /* 0x000000b510007836 */ /* 0x002fc60000000000 */
[----:B------:R1:W-:Y:S04]  /*1232b0*/  STL [R1+0x260], R6 ;  /* 0x0002600601007387 */ /* 0x0003e80000100800 */
[----:B------:R2:W-:Y:S01]  /*1232c0*/  STL [R1+0x25c], R0 ;  /* 0x00025c0001007387 */ /* 0x0005e20000100800 */
[C---:B0-----:R-:W-:Y:S02]  /*1232d0*/  VIADD R5, R16.reuse, 0xb6 ;  /* 0x000000b610057836 */ /* 0x041fe40000000000 */
[----:B-1----:R-:W-:-:S03]  /*1232e0*/  VIADD R6, R16, 0xb9 ;  /* 0x000000b910067836 */ /* 0x002fc60000000000 */
[----:B------:R0:W-:Y:S01]  /*1232f0*/  STL [R1+0x258], R5 ;  /* 0x0002580501007387 */ /* 0x0001e20000100800 */
[----:B--2---:R-:W-:-:S05]  /*123300*/  VIADD R0, R16, 0xb8 ;  /* 0x000000b810007836 */ /* 0x004fca0000000000 */
        /* <DEDUP_REMOVED lines=8> */
[----:B------:R1:W-:Y:S01]  /*123390*/  STL [R1+0x240], R6 ;  /* 0x0002400601007387 */ /* 0x0003e20000100800 */
[----:B0-----:R-:W-:-:S03]  /*1233a0*/  VIADD R0, R16, 0xbe ;  /* 0x000000be10007836 */ /* 0x001fc60000000000 */
[----:B------:R0:W-:Y:S04]  /*1233b0*/  STL [R1+0x23c], R5 ;  /* 0x00023c0501007387 */ /* 0x0001e80000100800 */
[----:B------:R2:W-:Y:S01]  /*1233c0*/  STL [R1+0x238], R0 ;  /* 0x0002380001007387 */ /* 0x0005e20000100800 */
[C---:B-1----:R-:W-:Y:S02]  /*1233d0*/  VIADD R6, R16.reuse, 0xc1 ;  /* 0x000000c110067836 */ /* 0x042fe40000000000 */
[C---:B0-----:R-:W-:Y:S02]  /*1233e0*/  VIADD R5, R16.reuse, 0xc0 ;  /* 0x000000c010057836 */ /* 0x041fe40000000000 */
[----:B--2---:R-:W-:-:S03]  /*1233f0*/  VIADD R0, R16, 0xc2 ;  /* 0x000000c210007836 */ /* 0x004fc60000000000 */
        /* <DEDUP_REMOVED lines=44> */
[C---:B------:R-:W-:Y:S02]  /*1236c0*/  VIADD R36, R16.reuse, 0xdf ;  /* 0x000000df10247836 */ /* 0x040fe40000000000 */
[C---:B-1----:R-:W-:Y:S01]  /*1236d0*/  VIADD R0, R16.reuse, 0xdb ;  /* 0x000000db10007836 */ /* 0x042fe20000000000 */
[----:B------:R1:W-:Y:S01]  /*1236e0*/  STL [R1+0x1c8], R5 ;  /* 0x0001c80501007387 */ /* 0x0003e20000100800 */
[----:B0-----:R-:W-:-:S03]  /*1236f0*/  VIADD R6, R16, 0xdc ;  /* 0x000000dc10067836 */ /* 0x001fc60000000000 */
[----:B------:R0:W-:Y:S01]  /*123700*/  STL [R1+0x1c4], R0 ;  /* 0x0001c40001007387 */ /* 0x0001e20000100800 */
[----:B-1----:R-:W-:-:S03]  /*123710*/  VIADD R5, R16, 0xdd ;  /* 0x000000dd10057836 */ /* 0x002fc60000000000 */
[----:B------:R-:W-:Y:S01]  /*123720*/  STL [R1+0x1c0], R6 ;  /* 0x0001c00601007387 */ /* 0x000fe20000100800 */
[----:B0-----:R-:W-:-:S03]  /*123730*/  VIADD R0, R16, 0xde ;  /* 0x000000de10007836 */ /* 0x001fc60000000000 */
[----:B------:R-:W-:Y:S04]  /*123740*/  STL [R1+0x1bc], R5 ;  /* 0x0001bc0501007387 */ /* 0x000fe80000100800 */
[----:B------:R0:W-:Y:S04]  /*123750*/  STL [R1+0x57a8], R36 ;  /* 0x0057a82401007387 */ /* 0x0001e80000100800 */
[----:B------:R1:W-:Y:S04]  /*123760*/  STL [R1+0x1b8], R0 ;  /* 0x0001b80001007387 */ /* 0x0003e80000100800 */
[----:B------:R-:W2:Y:S04]  /*123770*/  LDL.LU R54, [R1+0x9ac] ;  /* 0x0009ac0001367983 */ /* 0x000ea80000300800 */
[----:B0-----:R-:W3:Y:S01]  /*123780*/  LDL.LU R36, [R1+0x9a8] ;  /* 0x0009a80001247983 */ /* 0x001ee20000300800 */
[----:B-1----:R-:W-:-:S03]  /*123790*/  VIADD R0, R16, 0xe0 ;  /* 0x000000e010007836 */ /* 0x002fc60000000000 */
[----:B------:R0:W-:Y:S04]  /*1237a0*/  STSM.16.M88.4 [R11], R12 ;  /* 0x0000000c0b007844 */ /* 0x0001e80000000200 */
[----:B------:R1:W-:Y:S04]  /*1237b0*/  STL [R1+0x1b0], R0 ;  /* 0x0001b00001007387 */ /* 0x0003e80000100800 */
[----:B0-----:R-:W4:Y:S04]  /*1237c0*/  LDL.LU R14, [R1+0x964] ;  /* 0x00096400010e7983 */ /* 0x001f280000300800 */
[----:B-1----:R-:W4:Y:S04]  /*1237d0*/  LDL.LU R0, [R1+0x960] ;  /* 0x0009600001007983 */ /* 0x002f280000300800 */
[----:B------:R-:W3:Y:S04]  /*1237e0*/  LDL.LU R12, [R1+0xa28] ;  /* 0x000a2800010c7983 */ /* 0x000ee80000300800 */
[----:B------:R-:W4:Y:S04]  /*1237f0*/  LDL.LU R13, [R1+0xa10] ;  /* 0x000a1000010d7983 */ /* 0x000f280000300800 */
[----:B------:R-:W4:Y:S04]  /*123800*/  LDL.LU R15, [R1+0xa0c] ;  /* 0x000a0c00010f7983 */ /* 0x000f280000300800 */
[----:B------:R-:W4:Y:S01]  /*123810*/  LDL.LU R5, [R1+0x8e8] ;  /* 0x0008e80001057983 */ /* 0x000f220000300800 */
[----:B--2---:R-:W-:-:S05]  /*123820*/  LOP3.LUT R54, R54, 0xffff, RZ, 0xc0, !PT ;  /* 0x0000ffff36367812 */ /* 0x004fca00078ec0ff */
[----:B------:R0:W-:Y:S01]  /*123830*/  STL [R1+0x624], R54 ;  /* 0x0006243601007387 */ /* 0x0001e20000100800 */
[----:B---3--:R-:W-:-:S03]  /*123840*/  PRMT R12, R12, 0x4210, R54 ;  /* 0x000042100c0c7816 */ /* 0x008fc60000000036 */
[----:B0-----:R-:W2:Y:S01]  /*123850*/  LDL.LU R54, [R1+0x58c0] ;  /* 0x0058c00001367983 */ /* 0x001ea20000300800 */
[C---:B------:R-:W-:Y:S02]  /*123860*/  ISETP.LT.AND P4, PT, R16.reuse, UR7, !P4 ;  /* 0x0000000710007c0c */ /* 0x040fe4000e781270 */
[C---:B------:R-:W-:Y:S02]  /*123870*/  ISETP.LT.AND P3, PT, R16.reuse, UR9, !P3 ;  /* 0x0000000910007c0c */ /* 0x040fe4000df61270 */
[----:B------:R-:W-:Y:S02]  /*123880*/  LOP3.LUT R33, R33, 0xfffffffb, RZ, 0xc0, !PT ;  /* 0xfffffffb21217812 */ /* 0x000fe400078ec0ff */
[----:B------:R-:W-:-:S07]  /*123890*/  ISETP.LT.AND P2, PT, R16, UR11, !P2 ;  /* 0x0000000b10007c0c */ /* 0x000fce000d741270 */
[----:B------:R-:W-:-:S04]  /*1238a0*/  @P4 LOP3.LUT R33, R33, 0x4, RZ, 0xfc, !PT ;  /* 0x0000000421214812 */ /* 0x000fc800078efcff */
[----:B------:R-:W-:-:S04]  /*1238b0*/  LOP3.LUT R33, R33, 0xfffffffd, RZ, 0xc0, !PT ;  /* 0xfffffffd21217812 */ /* 0x000fc800078ec0ff */
[----:B------:R-:W-:-:S04]  /*1238c0*/  @P3 LOP3.LUT R33, R33, 0x2, RZ, 0xfc, !PT ;  /* 0x0000000221213812 */ /* 0x000fc800078efcff */
[----:B------:R-:W-:Y:S02]  /*1238d0*/  LOP3.LUT R33, R33, 0xfffffffe, RZ, 0xc0, !PT ;  /* 0xfffffffe21217812 */ /* 0x000fe400078ec0ff */
[----:B------:R-:W-:Y:S02]  /*1238e0*/  LOP3.LUT R36, R36, 0xffff, RZ, 0xc0, !PT ;  /* 0x0000ffff24247812 */ /* 0x000fe400078ec0ff */
[----:B------:R-:W-:Y:S02]  /*1238f0*/  @P2 LOP3.LUT R33, R33, 0x1, RZ, 0xfc, !PT ;  /* 0x0000000121212812 */ /* 0x000fe400078efcff */
[----:B------:R-:W-:Y:S02]  /*123900*/  ISETP.LT.AND P2, PT, R4, UR22, !P1 ;  /* 0x0000001604007c0c */ /* 0x000fe4000cf41270 */
[----:B----4-:R-:W-:Y:S02]  /*123910*/  LOP3.LUT R14, R14, 0xffff, RZ, 0xc0, !PT ;  /* 0x0000ffff0e0e7812 */ /* 0x010fe400078ec0ff */
[----:B------:R-:W-:Y:S01]  /*123920*/  LOP3.LUT R0, R0, 0xffff, RZ, 0xc0, !PT ;  /* 0x0000ffff00007812 */ /* 0x000fe200078ec0ff */
[----:B------:R0:W-:Y:S01]  /*123930*/  STL [R1+0x638], R36 ;  /* 0x0006382401007387 */ /* 0x0001e20000100800 */
[----:B------:R-:W-:Y:S01]  /*123940*/  PRMT R13, R13, 0x4210, R36 ;  /* 0x000042100d0d7816 */ /* 0x000fe20000000024 */
[C---:B------:R-:W-:Y:S01]  /*123950*/  VIADD R56, R16.reuse, 0x3 ;  /* 0x0000000310387836 */ /* 0x040fe20000000000 */
[C---:B------:R-:W-:Y:S01]  /*123960*/  ISETP.LT.AND P6, PT, R16.reuse, UR47, !P6 ;  /* 0x0000002f10007c0c */ /* 0x040fe2000f7c1270 */
[----:B------:R1:W-:Y:S01]  /*123970*/  STL [R1+0x63c], R14 ;  /* 0x00063c0e01007387 */ /* 0x0003e20000100800 */
[----:B------:R-:W-:Y:S01]  /*123980*/  ISETP.LT.AND P1, PT, R3, UR20, !P1 ;  /* 0x0000001403007c0c */ /* 0x000fe2000cf21270 */
[----:B------:R-:W-:-:S02]  /*123990*/  VIADD R38, R16, 0x4d ;  /* 0x0000004d10267836 */ /* 0x000fc40000000000 */
[C---:B------:R-:W-:Y:S01]  /*1239a0*/  VIADD R61, R16.reuse, 0x4e ;  /* 0x0000004e103d7836 */ /* 0x040fe20000000000 */
[----:B------:R3:W-:Y:S01]  /*1239b0*/  STL [R1+0x65c], R0 ;  /* 0x00065c0001007387 */ /* 0x0007e20000100800 */
[C---:B------:R-:W-:Y:S02]  /*1239c0*/  VIADD R50, R16.reuse, 0x4f ;  /* 0x0000004f10327836 */ /* 0x040fe40000000000 */
[C---:B------:R-:W-:Y:S01]  /*1239d0*/  VIADD R48, R16.reuse, 0x50 ;  /* 0x0000005010307836 */ /* 0x040fe20000000000 */
[----:B0-----:R-:W4:Y:S01]  /*1239e0*/  LDL.LU R36, [R1+0x5dc] ;  /* 0x0005dc0001247983 */ /* 0x001f220000300800 */
[----:B-1----:R-:W-:Y:S01]  /*1239f0*/  PRMT R14, R15, 0x4210, R14 ;  /* 0x000042100f0e7816 */ /* 0x002fe2000000000e */
[C---:B------:R-:W-:Y:S01]  /*123a00*/  VIADD R40, R16.reuse, 0x51 ;  /* 0x0000005110287836 */ /* 0x040fe20000000000 */
[----:B------:R-:W-:Y:S01]  /*123a10*/  PRMT R15, R5, 0x4210, R0 ;  /* 0x00004210050f7816 */ /* 0x000fe20000000000 */
[C---:B------:R-:W-:Y:S01]  /*123a20*/  VIADD R55, R16.reuse, 0x53 ;  /* 0x0000005310377836 */ /* 0x040fe20000000000 */
[----:B------:R-:W4:Y:S01]  /*123a30*/  LDL R5, [R1+0x1c74] ;  /* 0x001c740001057983 */ /* 0x000f220000100800 */
[----:B------:R-:W-:-:S02]  /*123a40*/  VIADD R51, R16, 0x54 ;  /* 0x0000005410337836 */ /* 0x000fc40000000000 */
[C---:B------:R-:W-:Y:S01]  /*123a50*/  VIADD R39, R16.reuse, 0x55 ;  /* 0x0000005510277836 */ /* 0x040fe20000000000 */
[----:B---3--:R-:W3:Y:S01]  /*123a60*/  LDL R0, [R1+0x1c78] ;  /* 0x001c780001007983 */ /* 0x008ee20000100800 */
[C---:B------:R-:W-:Y:S02]  /*123a70*/  VIADD R53, R16.reuse, 0xad ;  /* 0x000000ad10357836 */ /* 0x040fe40000000000 */
[C---:B------:R-:W-:Y:S02]  /*123a80*/  VIADD R46, R16.reuse, 0xae ;  /* 0x000000ae102e7836 */ /* 0x040fe40000000000 */
[C---:B------:R-:W-:Y:S02]  /*123a90*/  VIADD R49, R16.reuse, 0xaf ;  /* 0x000000af10317836 */ /* 0x040fe40000000000 */
[C---:B------:R-:W-:Y:S02]  /*123aa0*/  VIADD R47, R16.reuse, 0xb7 ;  /* 0x000000b7102f7836 */ /* 0x040fe40000000000 */
[----:B------:R-:W-:-:S02]  /*123ab0*/  VIADD R43, R16, 0xbf ;  /* 0x000000bf102b7836 */ /* 0x000fc40000000000 */
[C---:B------:R-:W-:Y:S02]  /*123ac0*/  VIADD R42, R16.reuse, 0xc7 ;  /* 0x000000c7102a7836 */ /* 0x040fe40000000000 */
        /* <DEDUP_REMOVED lines=14> */
[----:B------:R-:W-:Y:S01]  /*123bb0*/  VIADD R9, R16, 0xed ;  /* 0x000000ed10097836 */ /* 0x000fe20000000000 */
[----:B--2---:R-:W-:Y:S01]  /*123bc0*/  LOP3.LUT R54, R54, 0x7fffffff, RZ, 0xc0, !PT ;  /* 0x7fffffff36367812 */ /* 0x004fe200078ec0ff */
[C---:B------:R-:W-:Y:S02]  /*123bd0*/  VIADD R8, R16.reuse, 0xee ;  /* 0x000000ee10087836 */ /* 0x040fe40000000000 */
[----:B------:R-:W-:Y:S01]  /*123be0*/  VIADD R7, R16, 0xef ;  /* 0x000000ef10077836 */ /* 0x000fe20000000000 */
[----:B------:R-:W-:Y:S01]  /*123bf0*/  @P2 LOP3.LUT R54, R54, 0x80000000, RZ, 0xfc, !PT ;  /* 0x8000000036362812 */ /* 0x000fe200078efcff */
[----:B------:R-:W-:-:S02]  /*123c00*/  VIADD R6, R16, 0xf0 ;  /* 0x000000f010067836 */ /* 0x000fc40000000000 */
[----:B------:R-:W-:Y:S01]  /*123c10*/  VIADD R31, R16, 0xf1 ;  /* 0x000000f1101f7836 */ /* 0x000fe20000000000 */
[----:B------:R-:W-:Y:S01]  /*123c20*/  LOP3.LUT R54, R54, 0xfdffffff, RZ, 0xc0, !PT ;  /* 0xfdffffff36367812 */ /* 0x000fe200078ec0ff */
[C---:B------:R-:W-:Y:S02]  /*123c30*/  VIADD R30, R16.reuse, 0xf2 ;  /* 0x000000f2101e7836 */ /* 0x040fe40000000000 */
[----:B------:R-:W-:Y:S01]  /*123c40*/  VIADD R29, R16, 0xf3 ;  /* 0x000000f3101d7836 */ /* 0x000fe20000000000 */
[----:B------:R-:W-:Y:S01]  /*123c50*/  @P1 LOP3.LUT R54, R54, 0x2000000, RZ, 0xfc, !PT ;  /* 0x0200000036361812 */ /* 0x000fe200078efcff */
[----:B------:R-:W-:Y:S01]  /*123c60*/  VIADD R28, R16, 0xf4 ;  /* 0x000000f4101c7836 */ /* 0x000fe20000000000 */
[----:B------:R-:W-:Y:S01]  /*123c70*/  ISETP.GE.AND P1, PT, R56, UR53, PT ;  /* 0x0000003538007c0c */ /* 0x000fe2000bf26270 */
[----:B------:R-:W-:Y:S01]  /*123c80*/  VIADD R27, R16, 0xf5 ;  /* 0x000000f5101b7836 */ /* 0x000fe20000000000 */
[----:B------:R-:W2:Y:S01]  /*123c90*/  LDL.LU R56, [R1+0x58bc] ;  /* 0x0058bc0001387983 */ /* 0x000ea20000300800 */
[----:B------:R-:W-:Y:S01]  /*123ca0*/  LOP3.LUT R54, R54, 0xbfffffff, RZ, 0xc0, !PT ;  /* 0xbfffffff36367812 */ /* 0x000fe200078ec0ff */
[C---:B------:R-:W-:Y:S01]  /*123cb0*/  VIADD R26, R16.reuse, 0xf6 ;  /* 0x000000f6101a7836 */ /* 0x040fe20000000000 */
[----:B------:R-:W-:Y:S01]  /*123cc0*/  ISETP.LT.AND P4, PT, R3, UR6, !P1 ;  /* 0x0000000603007c0c */ /* 0x000fe2000cf81270 */
[----:B------:R-:W-:Y:S01]  /*123cd0*/  VIADD R25, R16, 0xf7 ;  /* 0x000000f710197836 */ /* 0x000fe20000000000 */
[----:B------:R-:W-:Y:S01]  /*123ce0*/  ISETP.LT.AND P3, PT, R4, UR8, !P1 ;  /* 0x0000000804007c0c */ /* 0x000fe2000cf61270 */
[----:B------:R-:W-:-:S02]  /*123cf0*/  VIADD R24, R16, 0xf8 ;  /* 0x000000f810187836 */ /* 0x000fc40000000000 */
[C---:B------:R-:W-:Y:S02]  /*123d00*/  VIADD R23, R16.reuse, 0xf9 ;  /* 0x000000f910177836 */ /* 0x040fe40000000000 */
[C---:B------:R-:W-:Y:S02]  /*123d10*/  VIADD R22, R16.reuse, 0xfa ;  /* 0x000000fa10167836 */ /* 0x040fe40000000000 */
[C---:B------:R-:W-:Y:S02]  /*123d20*/  VIADD R21, R16.reuse, 0xfb ;  /* 0x000000fb10157836 */ /* 0x040fe40000000000 */
[C---:B------:R-:W-:Y:S02]  /*123d30*/  VIADD R20, R16.reuse, 0xfc ;  /* 0x000000fc10147836 */ /* 0x040fe40000000000 */
[C---:B------:R-:W-:Y:S02]  /*123d40*/  VIADD R19, R16.reuse, 0xfd ;  /* 0x000000fd10137836 */ /* 0x040fe40000000000 */
[----:B------:R-:W-:-:S02]  /*123d50*/  VIADD R18, R16, 0xfe ;  /* 0x000000fe10127836 */ /* 0x000fc40000000000 */
[C---:B------:R-:W-:Y:S01]  /*123d60*/  VIADD R17, R16.reuse, 0xff ;  /* 0x000000ff10117836 */ /* 0x040fe20000000000 */
[----:B------:R-:W-:Y:S01]  /*123d70*/  LOP3.LUT R33, R33, 0xffffffbf, RZ, 0xc0, !PT ;  /* 0xffffffbf21217812 */ /* 0x000fe200078ec0ff */
[----:B------:R-:W-:Y:S01]  /*123d80*/  ULDC UR47, c[0x0][0x228] ;  /* 0x00008a00002f7ab9 */ /* 0x000fe20000000800 */
[----:B------:R-:W-:Y:S01]  /*123d90*/  ULDC UR20, c[0x0][0x228] ;  /* 0x00008a0000147ab9 */ /* 0x000fe20000000800 */
[----:B------:R-:W-:Y:S01]  /*123da0*/  ULDC UR22, c[0x0][0x228] ;  /* 0x00008a0000167ab9 */ /* 0x000fe20000000800 */
[----:B------:R-:W-:Y:S01]  /*123db0*/  ULDC UR53, c[0x0][0x228] ;  /* 0x00008a0000357ab9 */ /* 0x000fe20000000800 */
[----:B----4-:R-:W-:Y:S01]  /*123dc0*/  ISETP.LT.AND P2, PT, R5, UR10, !P1 ;  /* 0x0000000a05007c0c */ /* 0x010fe2000cf41270 */
[----:B------:R-:W-:Y:S01]  /*123dd0*/  VIADD R16, R16, 0x1 ;  /* 0x0000000110107836 */ /* 0x000fe20000000000 */
[----:B------:R-:W-:Y:S01]  /*123de0*/  ULDC.64 UR10, c[0x0][0x228] ;  /* 0x00008a00000a7ab9 */ /* 0x000fe20000000a00 */
[----:B------:R-:W-:Y:S01]  /*123df0*/  ULDC.64 UR8, c[0x0][0x228] ;  /* 0x00008a0000087ab9 */ /* 0x000fe20000000a00 */
[----:B---3--:R-:W-:Y:S01]  /*123e00*/  ISETP.LT.AND P1, PT, R0, UR4, !P1 ;  /* 0x0000000400007c0c */ /* 0x008fe2000cf21270 */
[----:B------:R-:W-:-:S12]  /*123e10*/  ULDC.64 UR6, c[0x0][0x228] ;  /* 0x00008a0000067ab9 */ /* 0x000fd80000000a00 */
[----:B------:R-:W-:Y:S02]  /*123e20*/  @P1 LOP3.LUT R54, R54, 0x40000000, RZ, 0xfc, !PT ;  /* 0x4000000036361812 */ /* 0x000fe400078efcff */
[----:B------:R-:W-:Y:S01]  /*123e30*/  ISETP.GE.AND P1, PT, R36, UR51, PT ;  /* 0x0000003324007c0c */ /* 0x000fe2000bf26270 */
[----:B------:R-:W-:Y:S01]  /*123e40*/  ULDC UR51, c[0x0][0x228] ;  /* 0x00008a0000337ab9 */ /* 0x000fe20000000800 */
[----:B------:R-:W-:Y:S02]  /*123e50*/  LOP3.LUT R54, R54, 0xdfffffff, RZ, 0xc0, !PT ;  /* 0xdfffffff36367812 */ /* 0x000fe400078ec0ff */
[----:B------:R-:W-:Y:S01]  /*123e60*/  LOP3.LUT R2, R2, 0xfdffffff, RZ, 0xc0, !PT ;  /* 0xfdffffff02027812 */ /* 0x000fe200078ec0ff */
[----:B------:R-:W-:Y:S01]  /*123e70*/  NOP ;  /* 0x0000000000007918 */ /* 0x000fe20000000000 */
[----:B--2---:R-:W-:-:S04]  /*123e80*/  LOP3.LUT R56, R56, 0xfffffffb, RZ, 0xc0, !PT ;  /* 0xfffffffb38387812 */ /* 0x004fc800078ec0ff */
[----:B------:R-:W-:Y:S02]  /*123e90*/  @P4 LOP3.LUT R56, R56, 0x4, RZ, 0xfc, !PT ;  /* 0x0000000438384812 */ /* 0x000fe400078efcff */
[----:B------:R-:W-:Y:S02]  /*123ea0*/  ISETP.LT.AND P4, PT, R3, UR38, !P1 ;  /* 0x0000002603007c0c */ /* 0x000fe4000cf81270 */
[----:B------:R-:W-:-:S04]  /*123eb0*/  LOP3.LUT R56, R56, 0xfffffffd, RZ, 0xc0, !PT ;  /* 0xfffffffd38387812 */ /* 0x000fc800078ec0ff */
[----:B------:R-:W-:Y:S02]  /*123ec0*/  @P3 LOP3.LUT R56, R56, 0x2, RZ, 0xfc, !PT ;  /* 0x0000000238383812 */ /* 0x000fe400078efcff */
[----:B------:R-:W-:Y:S01]  /*123ed0*/  ISETP.LT.AND P3, PT, R4, UR32, !P1 ;  /* 0x0000002004007c0c */ /* 0x000fe2000cf61270 */
[----:B------:R-:W-:Y:S01]  /*123ee0*/  ULDC UR32, c[0x0][0x228] ;  /* 0x00008a0000207ab9 */ /* 0x000fe20000000800 */
[----:B------:R-:W-:-:S03]  /*123ef0*/  LOP3.LUT R56, R56, 0xfffffffe, RZ, 0xc0, !PT ;  /* 0xfffffffe38387812 */ /* 0x000fc600078ec0ff */
[----:B------:R-:W-:Y:S02]  /*123f00*/  @P4 LOP3.LUT R54, R54, 0x20000000, RZ, 0xfc, !PT ;  /* 0x2000000036364812 */ /* 0x000fe400078efcff */
[----:B------:R-:W-:Y:S02]  /*123f10*/  @P2 LOP3.LUT R56, R56, 0x1, RZ, 0xfc, !PT ;  /* 0x0000000138382812 */ /* 0x000fe400078efcff */
[----:B------:R-:W-:Y:S01]  /*123f20*/  ISETP.LT.AND P2, PT, R5, UR30, !P1 ;  /* 0x0000001e05007c0c */ /* 0x000fe2000cf41270 */
[----:B------:R-:W-:Y:S01]  /*123f30*/  ULDC UR30, c[0x0][0x228] ;  /* 0x00008a00001e7ab9 */ /* 0x000fe20000000800 */
        /* <DEDUP_REMOVED lines=8> */
[----:B------:R-:W-:Y:S01]  /*123fc0*/  ISETP.GE.AND P1, PT, R16, UR49, PT ;  /* 0x0000003110007c0c */ /* 0x000fe2000bf26270 */
[----:B------:R-:W-:-:S03]  /*123fd0*/  ULDC UR49, c[0x0][0x228] ;  /* 0x00008a0000317ab9 */ /* 0x000fc60000000800 */
[----:B------:R-:W-:Y:S01]  /*123fe0*/  ISETP.LT.AND P4, PT, R3, UR24, !P1 ;  /* 0x0000001803007c0c */ /* 0x000fe2000cf81270 */
[----:B------:R-:W-:Y:S01]  /*123ff0*/  ULDC UR24, c[0x0][0x228] ;  /* 0x00008a0000187ab9 */ /* 0x000fe20000000800 */
[----:B------:R-:W-:Y:S01]  /*124000*/  ISETP.LT.AND P3, PT, R4, UR36, !P1 ;  /* 0x0000002404007c0c */ /* 0x000fe2000cf61270 */
[----:B------:R-:W-:Y:S01]  /*124010*/  ULDC UR36, c[0x0][0x228] ;  /* 0x00008a0000247ab9 */ /* 0x000fe20000000800 */
        /* <DEDUP_REMOVED lines=12> */
[----:B------:R-:W-:Y:S01]  /*1240e0*/  ULDC.64 UR4, c[0x0][0x228] ;  /* 0x00008a0000047ab9 */ /* 0x000fe20000000a00 */
[----:B------:R-:W-:Y:S01]  /*1240f0*/  LOP3.LUT R54, R54, 0xfeffffff, RZ, 0xc0, !PT ;  /* 0xfeffffff36367812 */ /* 0x000fe200078ec0ff */
[----:B------:R-:W2:Y:S01]  /*124100*/  LDL.LU R53, [R1+0x58b8] ;  /* 0x0058b80001357983 */ /* 0x000ea20000300800 */
        /* <DEDUP_REMOVED lines=51> */
[----:B------:R-:W4:Y:S01]  /*124440*/  LDL.LU R39, [R1+0x58b0] ;  /* 0x0058b00001277983 */ /* 0x000f220000300800 */
[----:B------:R-:W-:Y:S02]  /*124450*/  ISETP.LT.AND P3, PT, R3, UR38, !P0 ;  /* 0x0000002603007c0c */ /* 0x000fe4000c761270 */
        /* <DEDUP_REMOVED lines=18> */
[----:B------:R-:W2:Y:S01]  /*124580*/  LDL.LU R36, [R1+0x28c] ;  /* 0x00028c0001247983 */ /* 0x000ea20000300800 */
[----:B------:R-:W-:Y:S01]  /*124590*/  ISETP.LT.AND P1, PT, R5, UR60, !P0 ;  /* 0x0000003c05007c0c */ /* 0x000fe2000c721270 */
[----:B------:R-:W-:-:S08]  /*1245a0*/  ULDC UR60, c[0x0][0x228] ;  /* 0x00008a00003c7ab9 */ /* 0x000fd00000000800 */
[----:B------:R-:W-:Y:S01]  /*1245b0*/  @P3 LOP3.LUT R54, R54, 0x100, RZ, 0xfc, !PT ;  /* 0x0000010036363812 */ /* 0x000fe200078efcff */
[----:B------:R-:W-:-:S03]  /*1245c0*/  ULDC UR61, c[0x0][0x228] ;  /* 0x00008a00003d7ab9 */ /* 0x000fc60000000800 */
[----:B------:R-:W-:-:S04]  /*1245d0*/  LOP3.LUT R54, R54, 0xffffff7f, RZ, 0xc0, !PT ;  /* 0xffffff7f36367812 */ /* 0x000fc800078ec0ff */
[----:B------:R-:W-:Y:S02]  /*1245e0*/  @P2 LOP3.LUT R54, R54, 0x80, RZ, 0xfc, !PT ;  /* 0x0000008036362812 */ /* 0x000fe400078efcff */
[----:B------:R-:W-:Y:S01]  /*1245f0*/  ISETP.LT.AND P0, PT, R0, UR42, !P0 ;  /* 0x0000002a00007c0c */ /* 0x000fe2000c701270 */
[----:B------:R-:W-:Y:S01]  /*124600*/  ULDC.64 UR42, c[0x0][0x228] ;  /* 0x00008a00002a7ab9 */ /* 0x000fe20000000a00 */
[----:B------:R-:W-:-:S04]  /*124610*/  LOP3.LUT R54, R54, 0xffffffbf, RZ, 0xc0, !PT ;  /* 0xffffffbf36367812 */ /* 0x000fc800078ec0ff */
[----:B------:R-:W-:-:S04]  /*124620*/  @P1 LOP3.LUT R54, R54, 0x40, RZ, 0xfc, !PT ;  /* 0x0000004036361812 */ /* 0x000fc800078efcff */
[----:B------:R-:W-:-:S04]  /*124630*/  LOP3.LUT R54, R54, 0xffffffdf, RZ, 0xc0, !PT ;  /* 0xffffffdf36367812 */ /* 0x000fc800078ec0ff */
[----:B------:R-:W-:Y:S02]  /*124640*/  @P0 LOP3.LUT R54, R54, 0x20, RZ, 0xfc, !PT ;  /* 0x0000002036360812 */ /* 0x000fe400078efcff */
[----:B------:R-:W-:Y:S01]  /*124650*/  ISETP.GE.AND P0, PT, R55, UR55, PT ;  /* 0x0000003737007c0c */ /* 0x000fe2000bf06270 */
[----:B------:R-:W-:Y:S01]  /*124660*/  ULDC.64 UR54, c[0x0][0x228] ;  /* 0x00008a0000367ab9 */ /* 0x000fe20000000a00 */
[----:B------:R-:W3:Y:S02]  /*124670*/  LDL.LU R55, [R1+0x58a8] ;  /* 0x0058a80001377983 */ /* 0x000ee40000300800 */
[----:B------:R-:W-:Y:S02]  /*124680*/  ISETP.LT.AND P3, PT, R3, UR42, !P0 ;  /* 0x0000002a03007c0c */ /* 0x000fe4000c761270 */
        /* <DEDUP_REMOVED lines=13> */
[----:B------:R-:W-:-:S04]  /*124760*/  @P0 LOP3.LUT R54, R54, 0x2, RZ, 0xfc, !PT ;  /* 0x0000000236360812 */ /* 0x000fc800078efcff */
[----:B------:R-:W-:Y:S02]  /*124770*/  LOP3.LUT R54, R54, 0xfffffffe, RZ, 0xc0, !PT ;  /* 0xfffffffe36367812 */ /* 0x000fe400078ec0ff */
[----:B--2---:R-:W-:Y:S01]  /*124780*/  ISETP.GE.AND P0, PT, R36, UR39, PT ;  /* 0x0000002724007c0c */ /* 0x004fe2000bf06270 */
[----:B------:R-:W-:-:S03]  /*124790*/  ULDC.64 UR38, c[0x0][0x228] ;  /* 0x00008a0000267ab9 */ /* 0x000fc60000000a00 */
[----:B------:R-:W-:Y:S01]  /*1247a0*/  ISETP.LT.AND P2, PT, R4, UR49, !P0 ;  /* 0x0000003104007c0c */ /* 0x000fe2000c741270 */
[----:B------:R-:W-:Y:S01]  /*1247b0*/  ULDC UR49, c[0x0][0x228] ;  /* 0x00008a0000317ab9 */ /* 0x000fe20000000800 */
[----:B------:R-:W-:Y:S01]  /*1247c0*/  ISETP.LT.AND P1, PT, R5, UR26, !P0 ;  /* 0x0000001a05007c0c */ /* 0x000fe2000c721270 */
[----:B------:R-:W-:Y:S01]  /*1247d0*/  ULDC UR26, c[0x0][0x228] ;  /* 0x00008a00001a7ab9 */ /* 0x000fe20000000800 */
[----:B------:R-:W-:Y:S02]  /*1247e0*/  ISETP.LT.AND P3, PT, R3, UR54, !P0 ;  /* 0x0000003603007c0c */ /* 0x000fe4000c761270 */
[----:B------:R-:W-:Y:S01]  /*1247f0*/  ISETP.LT.AND P0, PT, R0, UR51, !P0 ;  /* 0x0000003300007c0c */ /* 0x000fe2000c701270 */
[----:B------:R-:W-:Y:S01]  /*124800*/  ULDC UR51, c[0x0][0x228] ;  /* 0x00008a0000337ab9 */ /* 0x000fe20000000800 */
[----:B---3--:R-:W-:-:S05]  /*124810*/  LOP3.LUT R55, R55, 0x7fffffff, RZ, 0xc0, !PT ;  /* 0x7fffffff37377812 */ /* 0x008fca00078ec0ff */
[----:B------:R-:W-:-:S04]  /*124820*/  @P2 LOP3.LUT R55, R55, 0x80000000, RZ, 0xfc, !PT ;  /* 0x8000000037372812 */ /* 0x000fc800078efcff */
[----:B------:R-:W-:-:S04]  /*124830*/  LOP3.LUT R55, R55, 0xbfffffff, RZ, 0xc0, !PT ;  /* 0xbfffffff37377812 */ /* 0x000fc800078ec0ff */
[----:B------:R-:W-:-:S04]  /*124840*/  @P1 LOP3.LUT R55, R55, 0x40000000, RZ, 0xfc, !PT ;  /* 0x4000000037371812 */ /* 0x000fc800078efcff */
[----:B------:R-:W-:-:S04]  /*124850*/  LOP3.LUT R55, R55, 0xdfffffff, RZ, 0xc0, !PT ;  /* 0xdfffffff37377812 */ /* 0x000fc800078ec0ff */
[----:B------:R-:W-:Y:S02]  /*124860*/  @P0 LOP3.LUT R55, R55, 0x20000000, RZ, 0xfc, !PT ;  /* 0x2000000037370812 */ /* 0x000fe400078efcff */
[----:B------:R-:W-:Y:S01]  /*124870*/  ISETP.GE.AND P0, PT, R40, UR41, PT ;  /* 0x0000002928007c0c */ /* 0x000fe2000bf06270 */
[----:B------:R-:W-:Y:S01]  /*124880*/  ULDC.64 UR40, c[0x0][0x228] ;  /* 0x00008a0000287ab9 */ /* 0x000fe20000000a00 */
[----:B------:R-:W-:Y:S01]  /*124890*/  @P3 LOP3.LUT R54, R54, 0x1, RZ, 0xfc, !PT ;  /* 0x0000000136363812 */ /* 0x000fe200078efcff */
[----:B------:R-:W2:Y:S01]  /*1248a0*/  LDL.LU R40, [R1+0x58a4] ;  /* 0x0058a40001287983 */ /* 0x000ea20000300800 */
        /* <DEDUP_REMOVED lines=19> */
[----:B------:R-:W-:Y:S02]  /*1249e0*/  ISETP.LT.AND P3, PT, R3, UR40, !P0 ;  /* 0x0000002803007c0c */ /* 0x000fe4000c761270 */
        /* <DEDUP_REMOVED lines=45> */
[----:B------:R-:W-:Y:S02]  /*124cc0*/  LOP3.LUT R55, R55, 0xffffbfff, RZ, 0xc0, !PT ;  /* 0xffffbfff37377812 */ /* 0x000fe400078ec0ff */
[----:B------:R-:W-:Y:S01]  /*124cd0*/  ISETP.GE.AND P0, PT, R38, UR41, PT ;  /* 0x0000002926007c0c */ /* 0x000fe2000bf06270 */
[----:B------:R-:W-:Y:S01]  /*124ce0*/  ULDC.64 UR40, c[0x0][0x228] ;  /* 0x00008a0000287ab9 */ /* 0x000fe20000000a00 */
[----:B------:R-:W-:Y:S01]  /*124cf0*/  @P2 LOP3.LUT R55, R55, 0x4000, RZ, 0xfc, !PT ;  /* 0x0000400037372812 */ /* 0x000fe200078efcff */
[----:B------:R-:W3:Y:S01]  /*124d00*/  LDL.LU R38, [R1+0x5894] ;  /* 0x0058940001267983 */ /* 0x000ee20000300800 */
[----:B------:R-:W-:-:S02]  /*124d10*/  ISETP.LT.AND P3, PT, R3, UR38, !P0 ;  /* 0x0000002603007c0c */ /* 0x000fc4000c761270 */
        /* <DEDUP_REMOVED lines=36> */
[----:B------:R-:W2:Y:S02]  /*124f60*/  LDL.LU R46, [R1+0x588c] ;  /* 0x00588c00012e7983 */ /* 0x000ea40000300800 */
[----:B------:R-:W-:Y:S02]  /*124f70*/  ISETP.LT.AND P1, PT, R3, UR42, !P0 ;  /* 0x0000002a03007c0c */ /* 0x000fe4000c721270 */
[----:B------:R-:W-:Y:S02]  /*124f80*/  LOP3.LUT R55, R55, 0xffffffef, RZ, 0xc0, !PT ;  /* 0xffffffef37377812 */ /* 0x000fe400078ec0ff */
[----:B------:R-:W-:Y:S01]  /*124f90*/  ISETP.LT.AND P3, PT, R4, UR56, !P0 ;  /* 0x0000003804007c0c */ /* 0x000fe2000c761270 */
[----:B------:R-:W-:Y:S01]  /*124fa0*/  ULDC UR56, c[0x0][0x228] ;  /* 0x00008a0000387ab9 */ /* 0x000fe20000000800 */
[----:B------:R-:W-:Y:S01]  /*124fb0*/  ISETP.LT.AND P2, PT, R5, UR16, !P0 ;  /* 0x0000001005007c0c */ /* 0x000fe2000c741270 */
[----:B------:R-:W-:-:S06]  /*124fc0*/  ULDC UR16, c[0x0][0x228] ;  /* 0x00008a0000107ab9 */ /* 0x000fcc0000000800 */
[----:B------:R-:W-:Y:S02]  /*124fd0*/  @P1 LOP3.LUT R55, R55, 0x10, RZ, 0xfc, !PT ;  /* 0x0000001037371812 */ /* 0x000fe400078efcff */
[----:B------:R-:W-:Y:S01]  /*124fe0*/  ISETP.LT.AND P1, PT, R0, UR18, !P0 ;  /* 0x0000001200007c0c */ /* 0x000fe2000c721270 */
[----:B------:R-:W-:Y:S01]  /*124ff0*/  ULDC UR18, c[0x0][0x228] ;  /* 0x00008a0000127ab9 */ /* 0x000fe20000000800 */
[----:B----4-:R-:W-:Y:S01]  /*125000*/  ISETP.GE.AND P0, PT, R39, UR39, PT ;  /* 0x0000002727007c0c */ /* 0x010fe2000bf06270 */
[----:B------:R-:W-:Y:S01]  /*125010*/  ULDC.64 UR38, c[0x0][0x228] ;  /* 0x00008a0000267ab9 */ /* 0x000fe20000000a00 */
[----:B------:R-:W4:Y:S04]  /*125020*/  LDL.LU R39, [R1+0x5888] ;  /* 0x0058880001277983 */ /* 0x000f280000300800 */
[----:B------:R-:W3:Y:S01]  /*125030*/  LDL.LU R36, [R1+0x2b4] ;  /* 0x0002b40001247983 */ /* 0x000ee20000300800 */
[----:B------:R-:W-:-:S04]  /*125040*/  LOP3.LUT R55, R55, 0xfffffff7, RZ, 0xc0, !PT ;  /* 0xfffffff737377812 */ /* 0x000fc800078ec0ff */
[----:B------:R-:W-:-:S04]  /*125050*/  @P3 LOP3.LUT R55, R55, 0x8, RZ, 0xfc, !PT ;  /* 0x0000000837373812 */ /* 0x000fc800078efcff */
        /* <DEDUP_REMOVED lines=8> */
[----:B------:R-:W-:Y:S02]  /*1250e0*/  ISETP.LT.AND P3, PT, R3, UR54, !P0 ;  /* 0x0000003603007c0c */ /* 0x000fe4000c761270 */
[----:B------:R-:W-:Y:S01]  /*1250f0*/  ISETP.LT.AND P0, PT, R0, UR12, !P0 ;  /* 0x0000000c00007c0c */ /* 0x000fe2000c701270 */
[----:B------:R-:W-:Y:S01]  /*125100*/  ULDC UR12, c[0x0][0x228] ;  /* 0x00008a00000c7ab9 */ /* 0x000fe20000000800 */
[----:B------:R-:W-:-:S09]  /*125110*/  LOP3.LUT R55, R55, 0xfffffffe, RZ, 0xc0, !PT ;  /* 0xfffffffe37377812 */ /* 0x000fd200078ec0ff */
[----:B------:R-:W-:Y:S02]  /*125120*/  @P3 LOP3.LUT R55, R55, 0x1, RZ, 0xfc, !PT ;  /* 0x0000000137373812 */ /* 0x000fe400078efcff */
[----:B--2---:R-:W-:-:S04]  /*125130*/  LOP3.LUT R46, R46, 0x7fffffff, RZ, 0xc0, !PT ;  /* 0x7fffffff2e2e7812 */ /* 0x004fc800078ec0ff */
        /* <DEDUP_REMOVED lines=23> */
[----:B---3--:R-:W-:Y:S01]  /*1252b0*/  ISETP.GE.AND P0, PT, R36, UR43, PT ;  /* 0x0000002b24007c0c */ /* 0x008fe2000bf06270 */
[----:B------:R-:W-:-:S03]  /*1252c0*/  ULDC.64 UR42, c[0x0][0x228] ;  /* 0x00008a00002a7ab9 */ /* 0x000fc60000000a00 */
[----:B------:R-:W-:Y:S02]  /*1252d0*/  ISETP.LT.AND P3, PT, R3, UR40, !P0 ;  /* 0x0000002803007c0c */ /* 0x000fe4000c761270 */
[----:B------:R-:W-:Y:S01]  /*1252e0*/  ISETP.LT.AND P2, PT, R4, UR6, !P0 ;  /* 0x0000000604007c0c */ /* 0x000fe2000c741270 */
[----:B------:R-:W-:Y:S01]  /*1252f0*/  ULDC UR6, c[0x0][0x228] ;  /* 0x00008a0000067ab9 */ /* 0x000fe20000000800 */
[----:B------:R-:W-:Y:S02]  /*125300*/  LOP3.LUT R46, R46, 0xfeffffff, RZ, 0xc0, !PT ;  /* 0xfeffffff2e2e7812 */ /* 0x000fe400078ec0ff */
        /* <DEDUP_REMOVED lines=87> */
[----:B------:R-:W4:Y:S02]  /*125880*/  LDL.LU R38, [R1+0x5870] ;  /* 0x0058700001267983 */ /* 0x000f240000300800 */
[----:B------:R-:W-:Y:S01]  /*125890*/  ISETP.LT.AND P3, PT, R3, UR42, !P0 ;  /* 0x0000002a03007c0c */ /* 0x000fe2000c761270 */
[----:B------:R-:W-:Y:S01]  /*1258a0*/  ULDC UR42, c[0x0][0x228] ;  /* 0x00008a00002a7ab9 */ /* 0x000fe20000000800 */
[----:B------:R-:W-:Y:S01]  /*1258b0*/  ISETP.LT.AND P2, PT, R4, UR54, !P0 ;  /* 0x0000003604007c0c */ /* 0x000fe2000c741270 */
[----:B------:R-:W-:Y:S01]  /*1258c0*/  ULDC.64 UR54, c[0x0][0x228] ;  /* 0x00008a0000367ab9 */ /* 0x000fe20000000a00 */
        /* <DEDUP_REMOVED lines=13> */
[----:B------:R-:W3:Y:S02]  /*1259a0*/  LDL.LU R53, [R1+0x586c] ;  /* 0x00586c0001357983 */ /* 0x000ee40000300800 */
[----:B------:R-:W-:Y:S01]  /*1259b0*/  ISETP.LT.AND P2, PT, R4, UR38, !P0 ;  /* 0x0000002604007c0c */ /* 0x000fe2000c741270 */
[----:B------:R-:W-:Y:S01]  /*1259c0*/  ULDC.64 UR38, c[0x0][0x228] ;  /* 0x00008a0000267ab9 */ /* 0x000fe20000000a00 */
[----:B------:R-:W-:Y:S01]  /*1259d0*/  ISETP.LT.AND P1, PT, R5, UR36, !P0 ;  /* 0x0000002405007c0c */ /* 0x000fe2000c721270 */
[----:B------:R-:W-:Y:S01]  /*1259e0*/  ULDC UR36, c[0x0][0x228] ;  /* 0x00008a0000247ab9 */ /* 0x000fe20000000800 */
[----:B------:R-:W-:-:S02]  /*1259f0*/  ISETP.LT.AND P3, PT, R3, UR54, !P0 ;  /* 0x0000003603007c0c */ /* 0x000fc4000c761270 */
[----:B------:R-:W-:Y:S01]  /*125a00*/  ISETP.LT.AND P0, PT, R0, UR47, !P0 ;  /* 0x0000002f00007c0c */ /* 0x000fe2000c701270 */
[----:B------:R-:W-:Y:S01]  /*125a10*/  ULDC UR47, c[0x0][0x228] ;  /* 0x00008a00002f7ab9 */ /* 0x000fe20000000800 */
[----:B------:R-:W-:Y:S02]  /*125a20*/  LOP3.LUT R46, R46, 0xfffffffe, RZ, 0xc0, !PT ;  /* 0xfffffffe2e2e7812 */ /* 0x000fe400078ec0ff */
[----:B----4-:R-:W-:-:S04]  /*125a30*/  LOP3.LUT R38, R38, 0x7fffffff, RZ, 0xc0, !PT ;  /* 0x7fffffff26267812 */ /* 0x010fc800078ec0ff */
[----:B------:R-:W-:-:S04]  /*125a40*/  @P2 LOP3.LUT R38, R38, 0x80000000, RZ, 0xfc, !PT ;  /* 0x8000000026262812 */ /* 0x000fc800078efcff */
[----:B------:R-:W-:-:S04]  /*125a50*/  LOP3.LUT R38, R38, 0xbfffffff, RZ, 0xc0, !PT ;  /* 0xbfffffff26267812 */ /* 0x000fc800078ec0ff */
[----:B------:R-:W-:-:S04]  /*125a60*/  @P1 LOP3.LUT R38, R38, 0x40000000, RZ, 0xfc, !PT ;  /* 0x4000000026261812 */ /* 0x000fc800078efcff */
[----:B------:R-:W-:-:S04]  /*125a70*/  LOP3.LUT R38, R38, 0xdfffffff, RZ, 0xc0, !PT ;  /* 0xdfffffff26267812 */ /* 0x000fc800078ec0ff */
[----:B------:R-:W-:Y:S02]  /*125a80*/  @P0 LOP3.LUT R38, R38, 0x20000000, RZ, 0xfc, !PT ;  /* 0x2000000026260812 */ /* 0x000fe400078efcff */
[----:B------:R-:W-:Y:S02]  /*125a90*/  ISETP.GE.AND P0, PT, R39, UR41, PT ;  /* 0x0000002927007c0c */ /* 0x000fe4000bf06270 */
[----:B------:R-:W4:Y:S04]  /*125aa0*/  LDL.LU R39, [R1+0x5868] ;  /* 0x0058680001277983 */ /* 0x000f280000300800 */
[----:B------:R-:W3:Y:S01]  /*125ab0*/  LDL.LU R36, [R1+0x2d8] ;  /* 0x0002d80001247983 */ /* 0x000ee20000300800 */
[----:B------:R-:W-:Y:S02]  /*125ac0*/  @P3 LOP3.LUT R46, R46, 0x1, RZ, 0xfc, !PT ;  /* 0x000000012e2e3812 */ /* 0x000fe400078efcff */
[----:B------:R-:W-:-:S02]  /*125ad0*/  ISETP.LT.AND P3, PT, R3, UR38, !P0 ;  /* 0x0000002603007c0c */ /* 0x000fc4000c761270 */
        /* <DEDUP_REMOVED lines=14> */
[----:B--2---:R-:W-:Y:S02]  /*125bc0*/  ISETP.GE.AND P0, PT, R51, UR43, PT ;  /* 0x0000002b33007c0c */ /* 0x004fe4000bf06270 */
[----:B------:R-:W-:Y:S01]  /*125bd0*/  LOP3.LUT R38, R38, 0xfeffffff, RZ, 0xc0, !PT ;  /* 0xfeffffff26267812 */ /* 0x000fe200078ec0ff */
[----:B------:R-:W2:Y:S01]  /*125be0*/  LDL.LU R51, [R1+0x5864] ;  /* 0x0058640001337983 */ /* 0x000ea20000300800 */
        /* <DEDUP_REMOVED lines=15> */
[----:B---3--:R-:W-:Y:S01]  /*125ce0*/  ISETP.GE.AND P0, PT, R36, UR55, PT ;  /* 0x0000003724007c0c */ /* 0x008fe2000bf06270 */
[----:B------:R-:W-:-:S03]  /*125cf0*/  ULDC.64 UR54, c[0x0][0x228] ;  /* 0x00008a0000367ab9 */ /* 0x000fc60000000a00 */
        /* <DEDUP_REMOVED lines=70> */
[----:B------:R-:W4:Y:S02]  /*126160*/  LDL.LU R61, [R1+0x5854] ;  /* 0x00585400013d7983 */ /* 0x000f240000300800 */
        /* <DEDUP_REMOVED lines=17> */
[----:B------:R-:W3:Y:S02]  /*126280*/  LDL.LU R53, [R1+0x5850] ;  /* 0x0058500001357983 */ /* 0x000ee40000300800 */
[----:B------:R-:W-:Y:S01]  /*126290*/  ISETP.LT.AND P2, PT, R4, UR8, !P0 ;  /* 0x0000000804007c0c */ /* 0x000fe2000c741270 */
[----:B------:R-:W-:Y:S01]  /*1262a0*/  ULDC UR8, c[0x0][0x228] ;  /* 0x00008a0000087ab9 */ /* 0x000fe20000000800 */
        /* <DEDUP_REMOVED lines=12> */
[----:B------:R-:W-:Y:S01]  /*126370*/  ISETP.GE.AND P0, PT, R39, UR41, PT ;  /* 0x0000002927007c0c */ /* 0x000fe2000bf06270 */
[----:B------:R-:W-:Y:S01]  /*126380*/  ULDC.64 UR40, c[0x0][0x228] ;  /* 0x00008a0000287ab9 */ /* 0x000fe20000000a00 */
[----:B------:R-:W4:Y:S04]  /*126390*/  LDL.LU R39, [R1+0x584c] ;  /* 0x00584c0001277983 */ /* 0x000f280000300800 */
[----:B------:R-:W3:Y:S01]  /*1263a0*/  LDL.LU R36, [R1+0x2f8] ;  /* 0x0002f80001247983 */ /* 0x000ee20000300800 */
[----:B------:R-:W-:Y:S02]  /*1263b0*/  @P3 LOP3.LUT R38, R38, 0x1, RZ, 0xfc, !PT ;  /* 0x0000000126263812 */ /* 0x000fe400078efcff */
[----:B------:R-:W-:-:S02]  /*1263c0*/  ISETP.LT.AND P3, PT, R3, UR38, !P0 ;  /* 0x0000002603007c0c */ /* 0x000fc4000c761270 */
        /* <DEDUP_REMOVED lines=14> */
[----:B--2---:R-:W-:Y:S01]  /*1264b0*/  ISETP.GE.AND P0, PT, R51, UR43, PT ;  /* 0x0000002b33007c0c */ /* 0x004fe2000bf06270 */
        /* <DEDUP_REMOVED lines=56> */
[----:B------:R-:W3:Y:S01]  /*126840*/  LDL.LU R48, [R1+0x5840] ;  /* 0x0058400001307983 */ /* 0x000ee20000300800 */
        /* <DEDUP_REMOVED lines=49> */
[----:B----4-:R-:W-:Y:S01]  /*126b60*/  ISETP.GE.AND P0, PT, R39, UR39, PT ;  /* 0x0000002727007c0c */ /* 0x010fe2000bf06270 */
[----:B------:R-:W-:Y:S01]  /*126b70*/  ULDC.64 UR38, c[0x0][0x228] ;  /* 0x00008a0000267ab9 */ /* 0x000fe20000000a00 */
[----:B------:R-:W4:Y:S04]  /*126b80*/  LDL.LU R39, [R1+0x5834] ;  /* 0x0058340001277983 */ /* 0x000f280000300800 */
[----:B------:R-:W3:Y:S01]  /*126b90*/  LDL.LU R36, [R1+0x314] ;  /* 0x0003140001247983 */ /* 0x000ee20000300800 */
[----:B------:R-:W-:Y:S01]  /*126ba0*/  ISETP.LT.AND P2, PT, R4, UR49, !P0 ;  /* 0x0000003104007c0c */ /* 0x000fe2000c741270 */
[----:B------:R-:W-:Y:S01]  /*126bb0*/  ULDC UR49, c[0x0][0x228] ;  /* 0x00008a0000317ab9 */ /* 0x000fe20000000800 */
        /* <DEDUP_REMOVED lines=104> */
[----:B------:R-:W-:Y:S01]  /*127240*/  LOP3.LUT R53, R53, 0xfffffeff, RZ, 0xc0, !PT ;  /* 0xfffffeff35357812 */ /* 0x000fe200078ec0ff */
[----:B------:R-:W4:Y:S01]  /*127250*/  LDL.LU R39, [R1+0x5820] ;  /* 0x0058200001277983 */ /* 0x000f220000300800 */
[----:B------:R-:W-:Y:S01]  /*127260*/  ISETP.LT.AND P3, PT, R3, UR40, !P0 ;  /* 0x0000002803007c0c */ /* 0x000fe2000c761270 */
[----:B------:R-:W-:Y:S01]  /*127270*/  ULDC UR40, c[0x0][0x228] ;  /* 0x00008a0000287ab9 */ /* 0x000fe20000000800 */
[----:B------:R-:W-:Y:S01]  /*127280*/  ISETP.LT.AND P2, PT, R4, UR28, !P0 ;  /* 0x0000001c04007c0c */ /* 0x000fe2000c741270 */
[----:B------:R-:W3:Y:S01]  /*127290*/  LDL.LU R36, [R1+0x32c] ;  /* 0x00032c0001247983 */ /* 0x000ee20000300800 */
[----:B------:R-:W-:Y:S01]  /*1272a0*/  ISETP.LT.AND P1, PT, R5, UR22, !P0 ;  /* 0x0000001605007c0c */ /* 0x000fe2000c721270 */
[----:B------:R-:W-:-:S08]  /*1272b0*/  ULDC UR22, c[0x0][0x228] ;  /* 0x00008a0000167ab9 */ /* 0x000fd00000000800 */
[----:B------:R-:W-:Y:S01]  /*1272c0*/  @P3 LOP3.LUT R53, R53, 0x100, RZ, 0xfc, !PT ;  /* 0x0000010035353812 */ /* 0x000fe200078efcff */
[----:B------:R-:W-:-:S03]  /*1272d0*/  ULDC UR28, c[0x0][0x228] ;  /* 0x00008a00001c7ab9 */ /* 0x000fc60000000800 */
        /* <DEDUP_REMOVED lines=10> */
[----:B------:R-:W2:Y:S02]  /*127380*/  LDL.LU R51, [R1+0x581c] ;  /* 0x00581c0001337983 */ /* 0x000ea40000300800 */
        /* <DEDUP_REMOVED lines=24> */
[----:B------:R-:W-:Y:S01]  /*127510*/  ULDC UR54, c[0x0][0x228] ;  /* 0x00008a0000367ab9 */ /* 0x000fe20000000800 */
[----:B------:R-:W-:Y:S01]  /*127520*/  ISETP.LT.AND P0, PT, R0, UR30, !P0 ;  /* 0x0000001e00007c0c */ /* 0x000fe2000c701270 */
[----:B------:R-:W-:-:S10]  /*127530*/  ULDC UR30, c[0x0][0x228] ;  /* 0x00008a00001e7ab9 */ /* 0x000fd40000000800 */
[----:B------:R-:W-:Y:S02]  /*127540*/  @P3 LOP3.LUT R53, R53, 0x1, RZ, 0xfc, !PT ;  /* 0x0000000135353812 */ /* 0x000fe400078efcff */
[----:B--2---:R-:W-:-:S04]  /*127550*/  LOP3.LUT R51, R51, 0x7fffffff, RZ, 0xc0, !PT ;  /* 0x7fffffff33337812 */ /* 0x004fc800078ec0ff */
[----:B------:R-:W-:-:S04]  /*127560*/  @P2 LOP3.LUT R51, R51, 0x80000000, RZ, 0xfc, !PT ;  /* 0x8000000033332812 */ /* 0x000fc800078efcff */
[----:B------:R-:W-:-:S04]  /*127570*/  LOP3.LUT R51, R51, 0xbfffffff, RZ, 0xc0, !PT ;  /* 0xbfffffff33337812 */ /* 0x000fc800078ec0ff */
[----:B------:R-:W-:-:S04]  /*127580*/  @P1 LOP3.LUT R51, R51, 0x40000000, RZ, 0xfc, !PT ;  /* 0x4000000033331812 */ /* 0x000fc800078efcff */
[----:B------:R-:W-:-:S04]  /*127590*/  LOP3.LUT R51, R51, 0xdfffffff, RZ, 0xc0, !PT ;  /* 0xdfffffff33337812 */ /* 0x000fc800078ec0ff */
[----:B------:R-:W-:Y:S02]  /*1275a0*/  @P0 LOP3.LUT R51, R51, 0x20000000, RZ, 0xfc, !PT ;  /* 0x2000000033330812 */ /* 0x000fe400078efcff */
[----:B------:R-:W-:Y:S02]  /*1275b0*/  ISETP.GE.AND P0, PT, R40, UR41, PT ;  /* 0x0000002928007c0c */ /* 0x000fe4000bf06270 */
[----:B------:R-:W-:Y:S01]  /*1275c0*/  LOP3.LUT R51, R51, 0xefffffff, RZ, 0xc0, !PT ;  /* 0xefffffff33337812 */ /* 0x000fe200078ec0ff */
[----:B------:R-:W2:Y:S01]  /*1275d0*/  LDL.LU R40, [R1+0x5818] ;  /* 0x0058180001287983 */ /* 0x000ea20000300800 */
        /* <DEDUP_REMOVED lines=33> */
[----:B------:R-:W3:Y:S04]  /*1277f0*/  LDL.LU R50, [R1+0x5810] ;  /* 0x0058100001327983 */ /* 0x000ee80000300800 */
[----:B------:R-:W2:Y:S01]  /*127800*/  LDL.LU R36, [R1+0x340] ;  /* 0x0003400001247983 */ /* 0x000ea20000300800 */
[----:B------:R-:W-:Y:S02]  /*127810*/  ISETP.LT.AND P3, PT, R3, UR42, !P0 ;  /* 0x0000002a03007c0c */ /* 0x000fe4000c761270 */
        /* <DEDUP_REMOVED lines=14> */
[----:B----4-:R-:W-:Y:S02]  /*127900*/  ISETP.GE.AND P0, PT, R39, UR39, PT ;  /* 0x0000002727007c0c */ /* 0x010fe4000bf06270 */
        /* <DEDUP_REMOVED lines=71> */
[----:B------:R-:W2:Y:S04]  /*127d80*/  LDL.LU R50, [R1+0x5800] ;  /* 0x0058000001327983 */ /* 0x000ea80000300800 */
[----:B------:R-:W2:Y:S01]  /*127d90*/  LDL.LU R36, [R1+0x354] ;  /* 0x0003540001247983 */ /* 0x000ea20000300800 */
[----:B------:R-:W-:Y:S01]  /*127da0*/  ISETP.LT.AND P2, PT, R4, UR61, !P0 ;  /* 0x0000003d04007c0c */ /* 0x000fe2000c741270 */
[----:B------:R-:W-:Y:S01]  /*127db0*/  ULDC UR61, c[0x0][0x228] ;  /* 0x00008a00003d7ab9 */ /* 0x000fe20000000800 */
[----:B------:R-:W-:Y:S01]  /*127dc0*/  ISETP.LT.AND P1, PT, R5, UR14, !P0 ;  /* 0x0000000e05007c0c */ /* 0x000fe2000c721270 */
[----:B------:R-:W-:Y:S01]  /*127dd0*/  ULDC UR14, c[0x0][0x228] ;  /* 0x00008a00000e7ab9 */ /* 0x000fe20000000800 */
[----:B------:R-:W-:-:S02]  /*127de0*/  ISETP.LT.AND P3, PT, R3, UR54, !P0 ;  /* 0x0000003603007c0c */ /* 0x000fc4000c761270 */
[----:B------:R-:W-:Y:S01]  /*127df0*/  ISETP.LT.AND P0, PT, R0, UR12, !P0 ;  /* 0x0000000c00007c0c */ /* 0x000fe2000c701270 */
[----:B------:R-:W-:Y:S01]  /*127e00*/  ULDC UR12, c[0x0][0x228] ;  /* 0x00008a00000c7ab9 */ /* 0x000fe20000000800 */
[----:B------:R-:W-:-:S09]  /*127e10*/  LOP3.LUT R51, R51, 0xfffffffe, RZ, 0xc0, !PT ;  /* 0xfffffffe33337812 */ /* 0x000fd200078ec0ff */
[----:B------:R-:W-:Y:S02]  /*127e20*/  @P3 LOP3.LUT R51, R51, 0x1, RZ, 0xfc, !PT ;  /* 0x0000000133333812 */ /* 0x000fe400078efcff */
[----:B---3--:R-:W-:-:S04]  /*127e30*/  LOP3.LUT R48, R48, 0x7fffffff, RZ, 0xc0, !PT ;  /* 0x7fffffff30307812 */ /* 0x008fc800078ec0ff */
[----:B------:R-:W-:-:S04]  /*127e40*/  @P2 LOP3.LUT R48, R48, 0x80000000, RZ, 0xfc, !PT ;  /* 0x8000000030302812 */ /* 0x000fc800078efcff */
[----:B------:R-:W-:-:S04]  /*127e50*/  LOP3.LUT R48, R48, 0xbfffffff, RZ, 0xc0, !PT ;  /* 0xbfffffff30307812 */ /* 0x000fc800078ec0ff */
[----:B------:R-:W-:-:S04]  /*127e60*/  @P1 LOP3.LUT R48, R48, 0x40000000, RZ, 0xfc, !PT ;  /* 0x4000000030301812 */ /* 0x000fc800078efcff */
[----:B------:R-:W-:-:S04]  /*127e70*/  LOP3.LUT R48, R48, 0xdfffffff, RZ, 0xc0, !PT ;  /* 0xdfffffff30307812 */ /* 0x000fc800078ec0ff */
[----:B------:R-:W-:Y:S02]  /*127e80*/  @P0 LOP3.LUT R48, R48, 0x20000000, RZ, 0xfc, !PT ;  /* 0x2000000030300812 */ /* 0x000fe400078efcff */
[----:B----4-:R-:W-:Y:S01]  /*127e90*/  ISETP.GE.AND P0, PT, R39, UR41, PT ;  /* 0x0000002927007c0c */ /* 0x010fe2000bf06270 */
        /* <DEDUP_REMOVED lines=54> */
[----:B------:R-:W4:Y:S04]  /*128200*/  LDL.LU R50, [R1+0x57f4] ;  /* 0x0057f40001327983 */ /* 0x000f280000300800 */
        /* <DEDUP_REMOVED lines=19> */
[----:B------:R-:W-:Y:S01]  /*128340*/  ULDC.64 UR40, c[0x0][0x228] ;  /* 0x00008a0000287ab9 */ /* 0x000fe20000000a00 */
[----:B------:R-:W3:Y:S02]  /*128350*/  LDL.LU R39, [R1+0x57f0] ;  /* 0x0057f00001277983 */ /* 0x000ee40000300800 */
        /* <DEDUP_REMOVED lines=32> */
[----:B------:R-:W2:Y:S02]  /*128560*/  LDL.LU R40, [R1+0x57ec] ;  /* 0x0057ec0001287983 */ /* 0x000ea40000300800 */
        /* <DEDUP_REMOVED lines=18> */
[----:B------:R-:W4:Y:S01]  /*128690*/  LDL.LU R36, [R1+0x374] ;  /* 0x0003740001247983 */ /* 0x000f220000300800 */
        /* <DEDUP_REMOVED lines=15> */
[----:B---3--:R-:W-:Y:S01]  /*128790*/  ISETP.GE.AND P0, PT, R39, UR41, PT ;  /* 0x0000002927007c0c */ /* 0x008fe2000bf06270 */
        /* <DEDUP_REMOVED lines=19> */
[----:B------:R-:W-:-:S03]  /*1288d0*/  ULDC.64 UR42, c[0x0][0x228] ;  /* 0x00008a00002a7ab9 */ /* 0x000fc60000000a00 */
[----:B------:R-:W-:Y:S01]  /*1288e0*/  ISETP.LT.AND P3, PT, R3, UR40, !P0 ;  /* 0x0000002803007c0c */ /* 0x000fe2000c761270 */
[----:B------:R-:W-:Y:S01]  /*1288f0*/  ULDC UR40, c[0x0][0x228] ;  /* 0x00008a0000287ab9 */ /* 0x000fe20000000800 */
        /* <DEDUP_REMOVED lines=16> */
[----:B------:R-:W3:Y:S04]  /*128a00*/  LDL.LU R50, [R1+0x57e0] ;  /* 0x0057e00001327983 */ /* 0x000ee80000300800 */
[----:B------:R-:W4:Y:S01]  /*128a10*/  LDL.LU R36, [R1+0x380] ;  /* 0x0003800001247983 */ /* 0x000f220000300800 */
        /* <DEDUP_REMOVED lines=17> */
[----:B--2---:R-:W-:Y:S02]  /*128b30*/  ISETP.GE.AND P0, PT, R39, UR39, PT ;  /* 0x0000002727007c0c */ /* 0x004fe4000bf06270 */
[----:B------:R-:W2:Y:S02]  /*128b40*/  LDL.LU R39, [R1+0x57dc] ;  /* 0x0057dc0001277983 */ /* 0x000ea40000300800 */
        /* <DEDUP_REMOVED lines=16> */
[----:B----4-:R-:W-:-:S04]  /*128c50*/  ISETP.GE.AND P0, PT, R36, UR41, PT ;  /* 0x0000002924007c0c */ /* 0x010fc8000bf06270 */
        /* <DEDUP_REMOVED lines=15> */
[----:B---3--:R-:W-:Y:S02]  /*128d50*/  ISETP.GE.AND P0, PT, R50, UR43, PT ;  /* 0x0000002b32007c0c */ /* 0x008fe4000bf06270 */
[----:B------:R-:W3:Y:S04]  /*128d60*/  LDL.LU R50, [R1+0x57d8] ;  /* 0x0057d80001327983 */ /* 0x000ee80000300800 */
[----:B------:R-:W4:Y:S01]  /*128d70*/  LDL.LU R36, [R1+0x38c] ;  /* 0x00038c0001247983 */ /* 0x000f220000300800 */
        /* <DEDUP_REMOVED lines=34> */
[----:B------:R-:W4:Y:S02]  /*128fa0*/  LDL.LU R36, [R1+0x394] ;  /* 0x0003940001247983 */ /* 0x000f240000300800 */
[----:B------:R-:W-:Y:S01]  /*128fb0*/  ISETP.LT.AND P2, PT, R4, UR38, !P0 ;  /* 0x0000002604007c0c */ /* 0x000fe2000c741270 */
[----:B------:R-:W-:Y:S01]  /*128fc0*/  ULDC.64 UR38, c[0x0][0x228] ;  /* 0x00008a0000267ab9 */ /* 0x000fe20000000a00 */
        /* <DEDUP_REMOVED lines=33> */
[----:B------:R-:W3:Y:S02]  /*1291e0*/  LDL.LU R36, [R1+0x39c] ;  /* 0x00039c0001247983 */ /* 0x000ee40000300800 */
        /* <DEDUP_REMOVED lines=52> */
[----:B------:R-:W-:Y:S01]  /*129530*/  ULDC.64 UR40, c[0x0][0x228] ;  /* 0x00008a0000287ab9 */ /* 0x000fe20000000a00 */
[----:B------:R-:W2:Y:S02]  /*129540*/  LDL.LU R50, [R1+0x57c8] ;  /* 0x0057c80001327983 */ /* 0x000ea40000300800 */
        /* <DEDUP_REMOVED lines=35> */
[----:B------:R-:W2:Y:S04]  /*129780*/  LDL.LU R50, [R1+0x57c4] ;  /* 0x0057c40001327983 */ /* 0x000ea80000300800 */
[----:B------:R-:W4:Y:S01]  /*129790*/  LDL.LU R16, [R1+0x3b0] ;  /* 0x0003b00001107983 */ /* 0x000f220000300800 */
        /* <DEDUP_REMOVED lines=33> */
[----:B----4-:R-:W-:Y:S01]  /*1299b0*/  ISETP.GE.AND P0, PT, R16, UR41, PT ;  /* 0x0000002910007c0c */ /* 0x010fe2000bf06270 */
        /* <DEDUP_REMOVED lines=39> */
[----:B------:R-:W-:Y:S01]  /*129c30*/  ULDC UR55, c[0x0][0x22c] ;  /* 0x00008b0000377ab9 */ /* 0x000fe20000000800 */
[----:B------:R-:W2:Y:S02]  /*129c40*/  LDL.LU R16, [R1+0x5c8] ;  /* 0x0005c80001107983 */ /* 0x000ea40000300800 */
        /* <DEDUP_REMOVED lines=16> */
[----:B------:R-:W-:Y:S01]  /*129d50*/  ULDC UR39, c[0x0][0x228] ;  /* 0x00008a0000277ab9 */ /* 0x000fe20000000800 */
        /* <DEDUP_REMOVED lines=37> */
[----:B------:R-:W2:Y:S02]  /*129fb0*/  LDL.LU R36, [R1+0x270] ;  /* 0x0002700001247983 */ /* 0x000ea40000300800 */
[----:B------:R-:W-:Y:S01]  /*129fc0*/  ISETP.LT.AND P3, PT, R3, UR48, !P0 ;  /* 0x0000003003007c0c */ /* 0x000fe2000c761270 */
[----:B------:R-:W-:Y:S01]  /*129fd0*/  ULDC UR48, c[0x0][0x228] ;  /* 0x00008a0000307ab9 */ /* 0x000fe20000000800 */
[----:B------:R-:W-:Y:S01]  /*129fe0*/  ISETP.LT.AND P2, PT, R4, UR43, !P0 ;  /* 0x0000002b04007c0c */ /* 0x000fe2000c741270 */
[----:B------:R-:W-:Y:S01]  /*129ff0*/  ULDC UR43, c[0x0][0x228] ;  /* 0x00008a00002b7ab9 */ /* 0x000fe20000000800 */
[----:B------:R-:W-:-:S02]  /*12a000*/  LOP3.LUT R50, R50, 0xfffffeff, RZ, 0xc0, !PT ;  /* 0xfffffeff32327812 */ /* 0x000fc400078ec0ff */
[----:B------:R-:W-:-:S07]  /*12a010*/  ISETP.LT.AND P1, PT, R5, UR39, !P0 ;  /* 0x0000002705007c0c */ /* 0x000fce000c721270 */
        /* <DEDUP_REMOVED lines=10> */
[----:B------:R-:W-:Y:S01]  /*12a0c0*/  ULDC UR33, c[0x0][0x228] ;  /* 0x00008a0000217ab9 */ /* 0x000fe20000000800 */
        /* <DEDUP_REMOVED lines=29> */
[----:B------:R-:W-:-:S02]  /*12a2a0*/  LOP3.LUT R50, R50, 0xfffffffe, RZ, 0xc0, !PT ;  /* 0xfffffffe32327812 */ /* 0x000fc400078ec0ff */
[----:B---3--:R-:W-:-:S04]  /*12a2b0*/  LOP3.LUT R49, R49, 0x7fffffff, RZ, 0xc0, !PT ;  /* 0x7fffffff31317812 */ /* 0x008fc800078ec0ff */
[----:B------:R-:W-:-:S04]  /*12a2c0*/  @P2 LOP3.LUT R49, R49, 0x80000000, RZ, 0xfc, !PT ;  /* 0x8000000031312812 */ /* 0x000fc800078efcff */
[----:B------:R-:W-:-:S04]  /*12a2d0*/  LOP3.LUT R49, R49, 0xbfffffff, RZ, 0xc0, !PT ;  /* 0xbfffffff31317812 */ /* 0x000fc800078ec0ff */
[----:B------:R-:W-:-:S04]  /*12a2e0*/  @P1 LOP3.LUT R49, R49, 0x40000000, RZ, 0xfc, !PT ;  /* 0x4000000031311812 */ /* 0x000fc800078efcff */
[----:B------:R-:W-:-:S04]  /*12a2f0*/  LOP3.LUT R49, R49, 0xdfffffff, RZ, 0xc0, !PT ;  /* 0xdfffffff31317812 */ /* 0x000fc800078ec0ff */
[----:B------:R-:W-:Y:S02]  /*12a300*/  @P0 LOP3.LUT R49, R49, 0x20000000, RZ, 0xfc, !PT ;  /* 0x2000000031310812 */ /* 0x000fe400078efcff */
[----:B----4-:R-:W-:Y:S01]  /*12a310*/  ISETP.GE.AND P0, PT, R16, UR27, PT ;  /* 0x0000001b10007c0c */ /* 0x010fe2000bf06270 */
[----:B------:R-:W-:Y:S01]  /*12a320*/  ULDC UR27, c[0x0][0x22c] ;  /* 0x00008b00001b7ab9 */ /* 0x000fe20000000800 */
[----:B------:R-:W3:Y:S01]  /*12a330*/  LDL.LU R16, [R1+0x264] ;  /* 0x0002640001107983 */ /* 0x000ee20000300800 */
[----:B------:R-:W-:Y:S02]  /*12a340*/  @P3 LOP3.LUT R50, R50, 0x1, RZ, 0xfc, !PT ;  /* 0x0000000132323812 */ /* 0x000fe400078efcff */
        /* <DEDUP_REMOVED lines=37> */
[----:B------:R-:W-:Y:S01]  /*12a5a0*/  ULDC UR37, c[0x0][0x228] ;  /* 0x00008a0000257ab9 */ /* 0x000fe20000000800 */
[----:B------:R-:W3:Y:S02]  /*12a5b0*/  LDL.LU R16, [R1+0x25c] ;  /* 0x00025c0001107983 */ /* 0x000ee40000300800 */
        /* <DEDUP_REMOVED lines=681> */
[----:B------:R-:W2:Y:S04]  /*12d050*/  LDL.LU R37, [R1+0x57ac] ;  /* 0x0057ac0001257983 */ /* 0x000ea80000300800 */
        /* <DEDUP_REMOVED lines=29> */
[----:B--2---:R-:W-:-:S04]  /*12d230*/  LOP3.LUT R37, R37, 0x7fffffff, RZ, 0xc0, !PT ;  /* 0x7fffffff25257812 */ /* 0x004fc800078ec0ff */
[----:B------:R-:W-:-:S04]  /*12d240*/  @P2 LOP3.LUT R37, R37, 0x80000000, RZ, 0xfc, !PT ;  /* 0x8000000025252812 */ /* 0x000fc800078efcff */
[----:B------:R-:W-:-:S04]  /*12d250*/  LOP3.LUT R37, R37, 0xbfffffff, RZ, 0xc0, !PT ;  /* 0xbfffffff25257812 */ /* 0x000fc800078ec0ff */
[----:B------:R-:W-:-:S04]  /*12d260*/  @P1 LOP3.LUT R37, R37, 0x40000000, RZ, 0xfc, !PT ;  /* 0x4000000025251812 */ /* 0x000fc800078efcff */
[----:B------:R-:W-:-:S04]  /*12d270*/  LOP3.LUT R37, R37, 0xdfffffff, RZ, 0xc0, !PT ;  /* 0xdfffffff25257812 */ /* 0x000fc800078ec0ff */
[----:B------:R-:W-:Y:S02]  /*12d280*/  @P0 LOP3.LUT R37, R37, 0x20000000, RZ, 0xfc, !PT ;  /* 0x2000000025250812 */ /* 0x000fe400078efcff */
[----:B----4-:R-:W-:Y:S01]  /*12d290*/  ISETP.GE.AND P0, PT, R36, UR60, PT ;  /* 0x0000003c24007c0c */ /* 0x010fe2000bf06270 */
[----:B------:R-:W-:Y:S01]  /*12d2a0*/  ULDC UR60, c[0x0][0x228] ;  /* 0x00008a00003c7ab9 */ /* 0x000fe20000000800 */
[----:B------:R-:W2:Y:S01]  /*12d2b0*/  LDL.LU R36, [R1+0x1c4] ;  /* 0x0001c40001247983 */ /* 0x000ea20000300800 */
        /* <DEDUP_REMOVED lines=132> */
[----:B------:R-:W-:-:S03]  /*12db00*/  ULDC UR31, c[0x0][0x228] ;  /* 0x00008a00001f7ab9 */ /* 0x000fc60000000800 */
        /* <DEDUP_REMOVED lines=17> */
[----:B------:R-:W-:Y:S01]  /*12dc20*/  ULDC UR33, c[0x0][0x228] ;  /* 0x00008a0000217ab9 */ /* 0x000fe20000000800 */
        /* <DEDUP_REMOVED lines=38> */
[----:B------:R-:W-:Y:S01]  /*12de90*/  LOP3.LUT R36, R36, 0xffefffff, RZ, 0xc0, !PT ;  /* 0xffefffff24247812 */ /* 0x000fe200078ec0ff */
[----:B------:R-:W4:Y:S01]  /*12dea0*/  LDL.LU R60, [R1+0x5798] ;  /* 0x00579800013c7983 */ /* 0x000f220000300800 */
        /* <DEDUP_REMOVED lines=110> */
[----:B------:R-:W-:Y:S01]  /*12e590*/  ULDC UR36, c[0x0][0x228] ;  /* 0x00008a0000247ab9 */ /* 0x000fe20000000800 */
[----:B------:R-:W-:Y:S01]  /*12e5a0*/  @P3 LOP3.LUT R36, R36, 0x1, RZ, 0xfc, !PT ;  /* 0x0000000124243812 */ /* 0x000fe200078efcff */
[----:B------:R-:W3:Y:S01]  /*12e5b0*/  LDL.LU R44, [R1+0x5780] ;  /* 0x00578000012c7983 */ /* 0x000ee20000300800 */
        /* <DEDUP_REMOVED lines=57> */
[----:B------:R-:W-:Y:S02]  /*12e950*/  ISETP.LT.AND P1, PT, R0, UR16, !P0 ;  /* 0x0000001000007c0c */ /* 0x000fe4000c721270 */
[----:B------:R-:W-:-:S11]  /*12e960*/  ISETP.LT.AND P3, PT, R5, UR58, !P0 ;  /* 0x0000003a05007c0c */ /* 0x000fd6000c761270 */
[----:B------:R-:W-:Y:S02]  /*12e970*/  @P1 LOP3.LUT R34, R34, 0x10000, RZ, 0xfc, !PT ;  /* 0x0001000022221812 */ /* 0x000fe400078efcff */
[----:B------:R-:W-:Y:S02]  /*12e980*/  ISETP.LT.AND P1, PT, R4, UR37, !P0 ;  /* 0x0000002504007c0c */ /* 0x000fe4000c721270 */
[----:B------:R-:W-:-:S04]  /*12e990*/  LOP3.LUT R34, R34, 0xffff7fff, RZ, 0xc0, !PT ;  /* 0xffff7fff22227812 */ /* 0x000fc800078ec0ff */
[----:B------:R-:W-:Y:S02]  /*12e9a0*/  @P3 LOP3.LUT R34, R34, 0x8000, RZ, 0xfc, !PT ;  /* 0x0000800022223812 */ /* 0x000fe400078efcff */
[----:B------:R-:W-:Y:S02]  /*12e9b0*/  ISETP.LT.AND P2, PT, R3, UR27, !P0 ;  /* 0x0000001b03007c0c */ /* 0x000fe4000c741270 */
[----:B------:R-:W-:Y:S02]  /*12e9c0*/  LOP3.LUT R34, R34, 0xffffbfff, RZ, 0xc0, !PT ;  /* 0xffffbfff22227812 */ /* 0x000fe400078ec0ff */
[----:B------:R-:W-:Y:S01]  /*12e9d0*/  ISETP.GE.AND P0, PT, R9, UR26, PT ;  /* 0x0000001a09007c0c */ /* 0x000fe2000bf06270 */
[----:B------:R-:W-:Y:S01]  /*12e9e0*/  ULDC UR26, c[0x0][0x22c] ;  /* 0x00008b00001a7ab9 */ /* 0x000fe20000000800 */
[----:B------:R-:W-:Y:S01]  /*12e9f0*/  @P1 LOP3.LUT R34, R34, 0x4000, RZ, 0xfc, !PT ;  /* 0x0000400022221812 */ /* 0x000fe200078efcff */
[----:B------:R-:W3:Y:S01]  /*12ea00*/  LDL.LU R9, [R1+0x5770] ;  /* 0x0057700001097983 */ /* 0x000ee20000300800 */
[----:B------:R-:W-:-:S02]  /*12ea10*/  ISETP.LT.AND P1, PT, R0, UR18, !P0 ;  /* 0x0000001200007c0c */ /* 0x000fc4000c721270 */
        /* <DEDUP_REMOVED lines=9> */
[----:B------:R-:W-:Y:S02]  /*12eab0*/  LOP3.LUT R34, R34, 0xfffffbff, RZ, 0xc0, !PT ;  /* 0xfffffbff22227812 */ /* 0x000fe400078ec0ff */
[----:B------:R-:W-:Y:S02]  /*12eac0*/  ISETP.GE.AND P0, PT, R8, UR26, PT ;  /* 0x0000001a08007c0c */ /* 0x000fe4000bf06270 */
        /* <DEDUP_REMOVED lines=15> */
[----:B------:R-:W4:Y:S01]  /*12ebc0*/  LDL.LU R7, [R1+0x5768] ;  /* 0x0057680001077983 */ /* 0x000f220000300800 */
        /* <DEDUP_REMOVED lines=15> */
[----:B------:R-:W-:Y:S02]  /*12ecc0*/  ISETP.LT.AND P2, PT, R0, UR52, !P0 ;  /* 0x0000003400007c0c */ /* 0x000fe4000c741270 */
[----:B------:R-:W-:Y:S02]  /*12ecd0*/  LOP3.LUT R34, R34, 0xfffffffd, RZ, 0xc0, !PT ;  /* 0xfffffffd22227812 */ /* 0x000fe400078ec0ff */
[----:B------:R-:W-:Y:S02]  /*12ece0*/  LOP3.LUT R33, R33, 0x7fffffff, RZ, 0xc0, !PT ;  /* 0x7fffffff21217812 */ /* 0x000fe400078ec0ff */
[----:B------:R-:W-:Y:S02]  /*12ecf0*/  @P1 LOP3.LUT R34, R34, 0x2, RZ, 0xfc, !PT ;  /* 0x0000000222221812 */ /* 0x000fe400078efcff */
[----:B------:R-:W-:Y:S02]  /*12ed00*/  ISETP.LT.AND P1, PT, R4, UR38, !P0 ;  /* 0x0000002604007c0c */ /* 0x000fe4000c721270 */
[----:B------:R-:W-:-:S02]  /*12ed10*/  LOP3.LUT R34, R34, 0xfffffffe, RZ, 0xc0, !PT ;  /* 0xfffffffe22227812 */ /* 0x000fc400078ec0ff */
[----:B------:R-:W-:Y:S02]  /*12ed20*/  @P3 LOP3.LUT R33, R33, 0x80000000, RZ, 0xfc, !PT ;  /* 0x8000000021213812 */ /* 0x000fe400078efcff */
[----:B------:R-:W-:Y:S02]  /*12ed30*/  @P2 LOP3.LUT R34, R34, 0x1, RZ, 0xfc, !PT ;  /* 0x0000000122222812 */ /* 0x000fe400078efcff */
[----:B------:R-:W-:Y:S02]  /*12ed40*/  ISETP.LT.AND P2, PT, R3, UR31, !P0 ;  /* 0x0000001f03007c0c */ /* 0x000fe4000c741270 */
[----:B------:R-:W-:Y:S02]  /*12ed50*/  LOP3.LUT R33, R33, 0xbfffffff, RZ, 0xc0, !PT ;  /* 0xbfffffff21217812 */ /* 0x000fe400078ec0ff */
[----:B------:R-:W-:Y:S02]  /*12ed60*/  ISETP.GE.AND P0, PT, R31, UR10, PT ;  /* 0x0000000a1f007c0c */ /* 0x000fe4000bf06270 */
[----:B------:R-:W-:-:S02]  /*12ed70*/  @P1 LOP3.LUT R33, R33, 0x40000000, RZ, 0xfc, !PT ;  /* 0x4000000021211812 */ /* 0x000fc400078efcff */
        /* <DEDUP_REMOVED lines=12> */
[----:B------:R-:W-:Y:S02]  /*12ee40*/  @P2 LOP3.LUT R33, R33, 0x4000000, RZ, 0xfc, !PT ;  /* 0x0400000021212812 */ /* 0x000fe400078efcff */
        /* <DEDUP_REMOVED lines=30> */
[----:B------:R-:W-:Y:S01]  /*12f030*/  LOP3.LUT R33, R33, 0xfffeffff, RZ, 0xc0, !PT ;  /* 0xfffeffff21217812 */ /* 0x000fe200078ec0ff */
[----:B------:R-:W2:Y:S03]  /*12f040*/  LDL.LU R5, [R1+0x5760] ;  /* 0x0057600001057983 */ /* 0x000ea60000300800 */
[----:B------:R-:W-:Y:S02]  /*12f050*/  @P3 LOP3.LUT R33, R33, 0x10000, RZ, 0xfc, !PT ;  /* 0x0001000021213812 */ /* 0x000fe400078efcff */
[----:B------:R-:W-:-:S02]  /*12f060*/  ISETP.LT.AND P1, PT, R4, UR46, !P0 ;  /* 0x0000002e04007c0c */ /* 0x000fc4000c721270 */
[----:B------:R-:W-:Y:S01]  /*12f070*/  LOP3.LUT R33, R33, 0xffff7fff, RZ, 0xc0, !PT ;  /* 0xffff7fff21217812 */ /* 0x000fe200078ec0ff */
[----:B------:R-:W2:Y:S03]  /*12f080*/  LDL.LU R4, [R1+0x575c] ;  /* 0x00575c0001047983 */ /* 0x000ea60000300800 */
[----:B------:R-:W-:Y:S02]  /*12f090*/  @P2 LOP3.LUT R33, R33, 0x8000, RZ, 0xfc, !PT ;  /* 0x0000800021212812 */ /* 0x000fe400078efcff */
[----:B------:R-:W-:Y:S02]  /*12f0a0*/  ISETP.LT.AND P0, PT, R3, UR20, !P0 ;  /* 0x0000001403007c0c */ /* 0x000fe4000c701270 */
[----:B------:R-:W-:Y:S01]  /*12f0b0*/  LOP3.LUT R33, R33, 0xffffbfff, RZ, 0xc0, !PT ;  /* 0xffffbfff21217812 */ /* 0x000fe200078ec0ff */
[----:B------:R-:W3:Y:S03]  /*12f0c0*/  LDL.LU R3, [R1+0x5758] ;  /* 0x0057580001037983 */ /* 0x000ee60000300800 */
[----:B------:R-:W-:-:S04]  /*12f0d0*/  @P1 LOP3.LUT R33, R33, 0x4000, RZ, 0xfc, !PT ;  /* 0x0000400021211812 */ /* 0x000fc800078efcff */
[----:B------:R-:W-:-:S04]  /*12f0e0*/  LOP3.LUT R33, R33, 0xffffdfff, RZ, 0xc0, !PT ;  /* 0xffffdfff21217812 */ /* 0x000fc800078ec0ff */
[----:B------:R-:W-:Y:S02]  /*12f0f0*/  @P0 LOP3.LUT R33, R33, 0x2000, RZ, 0xfc, !PT ;  /* 0x0000200021210812 */ /* 0x000fe400078efcff */
[----:B------:R-:W-:Y:S02]  /*12f100*/  ISETP.GE.AND P0, PT, R26, UR21, PT ;  /* 0x000000151a007c0c */ /* 0x000fe4000bf06270 */
[----:B------:R-:W-:Y:S02]  /*12f110*/  ISETP.GE.AND P1, PT, R25, UR19, PT ;  /* 0x0000001319007c0c */ /* 0x000fe4000bf26270 */
[----:B------:R-:W-:Y:S02]  /*12f120*/  LOP3.LUT R33, R33, 0xfffffdff, RZ, 0xc0, !PT ;  /* 0xfffffdff21217812 */ /* 0x000fe400078ec0ff */
[----:B------:R-:W-:Y:S02]  /*12f130*/  @P6 LOP3.LUT R2, R2, 0x2000000, RZ, 0xfc, !PT ;  /* 0x0200000002026812 */ /* 0x000fe400078efcff */
[----:B------:R-:W-:-:S02]  /*12f140*/  LOP3.LUT R33, R33, 0xfffffeff, RZ, 0xc0, !PT ;  /* 0xfffffeff21217812 */ /* 0x000fc400078ec0ff */
[----:B------:R-:W-:-:S03]  /*12f150*/  ISETP.GE.AND P6, PT, R27, UR23, PT ;  /* 0x000000171b007c0c */ /* 0x000fc6000bfc6270 */
[----:B------:R-:W-:-:S04]  /*12f160*/  @P0 LOP3.LUT R33, R33, 0x100, RZ, 0xfc, !PT ;  /* 0x0000010021210812 */ /* 0x000fc800078efcff */
[----:B------:R-:W-:-:S04]  /*12f170*/  @P1 LOP3.LUT R33, R33, 0x200, RZ, 0xfc, !PT ;  /* 0x0000020021211812 */ /* 0x000fc800078efcff */
[----:B------:R-:W-:-:S04]  /*12f180*/  LOP3.LUT R33, R33, 0xffffff7f, RZ, 0xc0, !PT ;  /* 0xffffff7f21217812 */ /* 0x000fc800078ec0ff */
[----:B------:R-:W-:Y:S02]  /*12f190*/  @P6 LOP3.LUT R33, R33, 0x80, RZ, 0xfc, !PT ;  /* 0x0000008021216812 */ /* 0x000fe400078efcff */
[----:B------:R-:W-:Y:S02]  /*12f1a0*/  ISETP.LT.AND P6, PT, R0, UR22, !P6 ;  /* 0x0000001600007c0c */ /* 0x000fe4000f7c1270 */
[----:B------:R-:W4:Y:S01]  /*12f1b0*/  LDL.LU R0, [R1+0x5754] ;  /* 0x0057540001007983 */ /* 0x000f220000300800 */
[----:B------:R-:W-:Y:S02]  /*12f1c0*/  ISETP.GE.AND P0, PT, R24, UR17, PT ;  /* 0x0000001118007c0c */ /* 0x000fe4000bf06270 */
[----:B------:R-:W-:-:S11]  /*12f1d0*/  LOP3.LUT R33, R33, 0xfffffbff, RZ, 0xc0, !PT ;  /* 0xfffffbff21217812 */ /* 0x000fd600078ec0ff */
[----:B------:R-:W-:Y:S02]  /*12f1e0*/  @P0 LOP3.LUT R33, R33, 0x400, RZ, 0xfc, !PT ;  /* 0x0000040021210812 */ /* 0x000fe400078efcff */
[----:B------:R-:W-:Y:S02]  /*12f1f0*/  ISETP.GE.AND P0, PT, R23, UR15, PT ;  /* 0x0000000f17007c0c */ /* 0x000fe4000bf06270 */
[----:B------:R-:W-:Y:S02]  /*12f200*/  LOP3.LUT R33, R33, 0xfffff7ff, RZ, 0xc0, !PT ;  /* 0xfffff7ff21217812 */ /* 0x000fe400078ec0ff */
[----:B------:R-:W-:-:S09]  /*12f210*/  ISETP.GE.AND P5, PT, R22, UR13, PT ;  /* 0x0000000d16007c0c */ /* 0x000fd2000bfa6270 */
[----:B------:R-:W-:-:S04]  /*12f220*/  @P0 LOP3.LUT R33, R33, 0x800, RZ, 0xfc, !PT ;  /* 0x0000080021210812 */ /* 0x000fc800078efcff */
[----:B------:R-:W-:Y:S02]  /*12f230*/  LOP3.LUT R33, R33, 0xffffefff, RZ, 0xc0, !PT ;  /* 0xffffefff21217812 */ /* 0x000fe400078ec0ff */
[----:B------:R-:W-:Y:S02]  /*12f240*/  ISETP.GE.AND P2, PT, R21, UR11, PT ;  /* 0x0000000b15007c0c */ /* 0x000fe4000bf46270 */
[----:B------:R-:W-:Y:S02]  /*12f250*/  @P6 LOP3.LUT R33, R33, 0x1000, RZ, 0xfc, !PT ;  /* 0x0000100021216812 */ /* 0x000fe400078efcff */
[----:B------:R-:W-:Y:S02]  /*12f260*/  ISETP.GE.AND P0, PT, R20, UR9, PT ;  /* 0x0000000914007c0c */ /* 0x000fe4000bf06270 */
[----:B------:R-:W-:Y:S02]  /*12f270*/  ISETP.GE.AND P3, PT, R19, UR7, PT ;  /* 0x0000000713007c0c */ /* 0x000fe4000bf66270 */
[----:B------:R-:W-:-:S02]  /*12f280*/  ISETP.GE.AND P1, PT, R18, UR5, PT ;  /* 0x0000000512007c0c */ /* 0x000fc4000bf26270 */
[----:B------:R-:W-:Y:S02]  /*12f290*/  ISETP.GE.AND P4, PT, R17, UR39, PT ;  /* 0x0000002711007c0c */ /* 0x000fe4000bf86270 */
[----:B------:R-:W-:Y:S02]  /*12f2a0*/  LOP3.LUT P6, RZ, R2, 0x2000000, RZ, 0xc0, !PT ;  /* 0x0200000002ff7812 */ /* 0x000fe400078cc0ff */
[----:B----4-:R-:W-:Y:S01]  /*12f2b0*/  LOP3.LUT R0, R0, 0xbfffffff, RZ, 0xc0, !PT ;  /* 0xbfffffff00007812 */ /* 0x010fe200078ec0ff */
[----:B------:R-:W4:Y:S01]  /*12f2c0*/  LDL.LU R20, [R1+0x64c] ;  /* 0x00064c0001147983 */ /* 0x000f220000300800 */
[----:B------:R-:W-:Y:S01]  /*12f2d0*/  ULDC UR4, c[0x0][0x228] ;  /* 0x00008a0000047ab9 */ /* 0x000fe20000000800 */
[----:B------:R-:W-:Y:S01]  /*12f2e0*/  ULDC UR5, c[0x0][0x228] ;  /* 0x00008a0000057ab9 */ /* 0x000fe20000000800 */
[----:B------:R-:W-:Y:S01]  /*12f2f0*/  @P5 LOP3.LUT R0, R0, 0x40000000, RZ, 0xfc, !PT ;  /* 0x4000000000005812 */ /* 0x000fe200078efcff */
[----:B------:R-:W4:Y:S01]  /*12f300*/  LDL.LU R18, [R1+0x648] ;  /* 0x0006480001127983 */ /* 0x000f220000300800 */
[----:B------:R-:W-:-:S02]  /*12f310*/  ULDC UR6, c[0x0][0x228] ;  /* 0x00008a0000067ab9 */ /* 0x000fc40000000800 */
[----:B------:R-:W-:Y:S01]  /*12f320*/  LOP3.LUT R0, R0, 0xdfffffff, RZ, 0xc0, !PT ;  /* 0xdfffffff00007812 */ /* 0x000fe200078ec0ff */
[----:B------:R-:W4:Y:S04]  /*12f330*/  LDL.LU R17, [R1+0x1104] ;  /* 0x0011040001117983 */ /* 0x000f280000300800 */
[----:B------:R-:W-:Y:S01]  /*12f340*/  STL.64 [R1+0x5948], R6 ;  /* 0x0059480601007387 */ /* 0x000fe20000100a00 */
[----:B------:R-:W-:-:S03]  /*12f350*/  @P2 LOP3.LUT R0, R0, 0x20000000, RZ, 0xfc, !PT ;  /* 0x2000000000002812 */ /* 0x000fc600078efcff */
[----:B--2---:R-:W-:Y:S04]  /*12f360*/  STL.64 [R1+0x5940], R4 ;  /* 0x0059400401007387 */ /* 0x004fe80000100a00 */
[----:B------:R-:W-:Y:S04]  /*12f370*/  STL [R1+0x5900], R2 ;  /* 0x0059000201007387 */ /* 0x000fe80000100800 */
[----:B------:R0:W-:Y:S01]  /*12f380*/  STL.64 [R1+0x58e0], R50 ;  /* 0x0058e03201007387 */ /* 0x0001e20000100a00 */
[----:B------:R-:W-:-:S03]  /*12f390*/  LOP3.LUT R0, R0, 0xefffffff, RZ, 0xc0, !PT ;  /* 0xefffffff00007812 */ /* 0x000fc600078ec0ff */
[----:B0-----:R-:W2:Y:S04]  /*12f3a0*/  LDL.LU R51, [R1+0x1144] ;  /* 0x0011440001337983 */ /* 0x001ea80000300800 */
[----:B------:R-:W4:Y:S04]  /*12f3b0*/  LDL.LU R50, [R1+0x10bc] ;  /* 0x0010bc0001327983 */ /* 0x000f280000300800 */
[----:B------:R0:W-:Y:S01]  /*12f3c0*/  STL.64 [R1+0x58d8], R38 ;  /* 0x0058d82601007387 */ /* 0x0001e20000100a00 */
[----:B------:R-:W-:-:S03]  /*12f3d0*/  @P0 LOP3.LUT R0, R0, 0x10000000, RZ, 0xfc, !PT ;  /* 0x1000000000000812 */ /* 0x000fc600078efcff */
[----:B0-----:R-:W2:Y:S04]  /*12f3e0*/  LDL.LU R39, [R1+0x10c8] ;  /* 0x0010c80001277983 */ /* 0x001ea80000300800 */
[----:B------:R-:W4:Y:S04]  /*12f3f0*/  LDL.LU R38, [R1+0x62c] ;  /* 0x00062c0001267983 */ /* 0x000f280000300800 */
[----:B------:R0:W-:Y:S01]  /*12f400*/  STL [R1+0x5880], R58 ;  /* 0x0058803a01007387 */ /* 0x0001e20000100800 */
[----:B------:R-:W-:-:S03]  /*12f410*/  LOP3.LUT R0, R0, 0xf7ffffff, RZ, 0xc0, !PT ;  /* 0xf7ffffff00007812 */ /* 0x000fc600078ec0ff */
[----:B0-----:R-:W2:Y:S04]  /*12f420*/  LDL.LU R58, [R1+0x1068] ;  /* 0x00106800013a7983 */ /* 0x001ea80000300800 */
[----:B------:R-:W4:Y:S04]  /*12f430*/  LDL.LU R5, [R1+0x634] ;  /* 0x0006340001057983 */ /* 0x000f280000300800 */
[----:B------:R-:W4:Y:S04]  /*12f440*/  LDL.LU R6, [R1+0x10c0] ;  /* 0x0010c00001067983 */ /* 0x000f280000300800 */
[----:B------:R-:W4:Y:S04]  /*12f450*/  LDL.LU R7, [R1+0xfd8] ;  /* 0x000fd80001077983 */ /* 0x000f280000300800 */
[----:B------:R-:W4:Y:S04]  /*12f460*/  LDL.LU R30, [R1+0x10ac] ;  /* 0x0010ac00011e7983 */ /* 0x000f280000300800 */
[----:B------:R-:W4:Y:S04]  /*12f470*/  LDL.LU R29, [R1+0x112c] ;  /* 0x00112c00011d7983 */ /* 0x000f280000300800 */
[----:B------:R-:W4:Y:S01]  /*12f480*/  LDL.LU R26, [R1+0xfdc] ;  /* 0x000fdc00011a7983 */ /* 0x000f220000300800 */
[----:B------:R-:W-:-:S03]  /*12f490*/  @P3 LOP3.LUT R0, R0, 0x8000000, RZ, 0xfc, !PT ;  /* 0x0800000000003812 */ /* 0x000fc600078efcff */
        /* <DEDUP_REMOVED lines=9> */
[----:B------:R-:W-:-:S03]  /*12f530*/  @P4 LOP3.LUT R0, R0, 0x4000000, RZ, 0xfc, !PT ;  /* 0x0400000000004812 */ /* 0x000fc600078efcff */
[----:B------:R-:W-:Y:S04]  /*12f540*/  STL [R1+0x585c], R52 ;  /* 0x00585c3401007387 */ /* 0x000fe80000100800 */
[----:B---3--:R0:W-:Y:S01]  /*12f550*/  STL [R1+0x5858], R44 ;  /* 0x0058582c01007387 */ /* 0x0081e20000100800 */
[----:B------:R-:W-:-:S03]  /*12f560*/  LOP3.LUT R0, R0, 0xfdffffff, RZ, 0xc0, !PT ;  /* 0xfdffffff00007812 */ /* 0x000fc600078ec0ff */
[----:B0-----:R-:W3:Y:S04]  /*12f570*/  LDL.LU R44, [R1+0x1124] ;  /* 0x00112400012c7983 */ /* 0x001ee80000300800 */
[----:B------:R-:W3:Y:S04]  /*12f580*/  LDL.LU R52, [R1+0x1108] ;  /* 0x0011080001347983 */ /* 0x000ee80000300800 */
[----:B------:R-:W3:Y:S04]  /*12f590*/  LDL.LU R19, [R1+0x10ec] ;  /* 0x0010ec0001137983 */ /* 0x000ee80000300800 */
[----:B------:R-:W3:Y:S04]  /*12f5a0*/  LDL.LU R21, [R1+0x1140] ;  /* 0x0011400001157983 */ /* 0x000ee80000300800 */
[----:B------:R-:W3:Y:S04]  /*12f5b0*/  LDL.LU R23, [R1+0x10b4] ;  /* 0x0010b40001177983 */ /* 0x000ee80000300800 */
[----:B------:R-:W3:Y:S01]  /*12f5c0*/  LDL.LU R16, [R1+0x1030] ;  /* 0x0010300001107983 */ /* 0x000ee20000300800 */
[----:B------:R-:W-:-:S02]  /*12f5d0*/  @P1 LOP3.LUT R0, R0, 0x2000000, RZ, 0xfc, !PT ;  /* 0x0200000000001812 */ /* 0x000fc400078efcff */
[C---:B------:R-:W-:Y:S01]  /*12f5e0*/  LOP3.LUT P5, RZ, R33.reuse, 0x40, RZ, 0xc0, !PT ;  /* 0x0000004021ff7812 */ /* 0x040fe200078ac0ff */
[----:B------:R-:W-:Y:S01]  /*12f5f0*/  STL [R1+0x5830], R60 ;  /* 0x0058303c01007387 */ /* 0x000fe20000100800 */
[C---:B------:R-:W-:Y:S02]  /*12f600*/  LOP3.LUT P2, RZ, R33.reuse, 0x20, RZ, 0xc0, !PT ;  /* 0x0000002021ff7812 */ /* 0x040fe4000784c0ff */
[C---:B------:R-:W-:Y:S01]  /*12f610*/  LOP3.LUT P0, RZ, R33.reuse, 0x10, RZ, 0xc0, !PT ;  /* 0x0000001021ff7812 */ /* 0x040fe2000780c0ff */
[----:B------:R0:W-:Y:S01]  /*12f620*/  STL [R1+0x581c], R57 ;  /* 0x00581c3901007387 */ /* 0x0001e20000100800 */
[C---:B------:R-:W-:Y:S02]  /*12f630*/  LOP3.LUT P3, RZ, R33.reuse, 0x8, RZ, 0xc0, !PT ;  /* 0x0000000821ff7812 */ /* 0x040fe4000786c0ff */
[C---:B------:R-:W-:Y:S01]  /*12f640*/  LOP3.LUT P4, RZ, R33.reuse, 0x4, RZ, 0xc0, !PT ;  /* 0x0000000421ff7812 */ /* 0x040fe2000788c0ff */
[----:B------:R-:W-:Y:S01]  /*12f650*/  STL [R1+0x57fc], R49 ;  /* 0x0057fc3101007387 */ /* 0x000fe20000100800 */
[----:B------:R-:W-:-:S03]  /*12f660*/  LOP3.LUT P1, RZ, R33, 0x2, RZ, 0xc0, !PT ;  /* 0x0000000221ff7812 */ /* 0x000fc6000782c0ff */
[----:B------:R-:W-:Y:S04]  /*12f670*/  STL [R1+0x57e8], R47 ;  /* 0x0057e82f01007387 */ /* 0x000fe80000100800 */
[----:B------:R-:W-:Y:S04]  /*12f680*/  STL [R1+0x57d0], R42 ;  /* 0x0057d02a01007387 */ /* 0x000fe80000100800 */
[----:B------:R-:W-:Y:S04]  /*12f690*/  STL [R1+0x57c0], R41 ;  /* 0x0057c02901007387 */ /* 0x000fe80000100800 */
[----:B------:R-:W-:Y:S04]  /*12f6a0*/  STL [R1+0x57b0], R36 ;  /* 0x0057b02401007387 */ /* 0x000fe80000100800 */
[----:B------:R-:W-:Y:S04]  /*12f6b0*/  STL [R1+0x5798], R34 ;  /* 0x0057982201007387 */ /* 0x000fe80000100800 */
[----:B------:R-:W-:Y:S04]  /*12f6c0*/  STL [R1+0x5818], R0 ;  /* 0x0058180001007387 */ /* 0x000fe80000100800 */
[----:B------:R-:W-:Y:S04]  /*12f6d0*/  STL [R1+0x5968], R35 ;  /* 0x0059682301007387 */ /* 0x000fe80000100800 */
[----:B------:R-:W-:Y:S04]  /*12f6e0*/  STL.64 [R1+0x5960], R32 ;  /* 0x0059602001007387 */ /* 0x000fe80000100a00 */
[----:B0-----:R-:W2:Y:S04]  /*12f6f0*/  LDL.LU R57, [R1+0x624] ;  /* 0x0006240001397983 */ /* 0x001ea80000300800 */
[----:B------:R-:W2:Y:S04]  /*12f700*/  LDL.LU R60, [R1+0x67c] ;  /* 0x00067c00013c7983 */ /* 0x000ea80000300800 */
[----:B------:R-:W0:Y:S01]  /*12f710*/  LDS.128 R32, [R11] ;  /* 0x000000000b207984 */ /* 0x000e220000000c00 */
[----:B------:R-:W-:-:S03]  /*12f720*/  NOP ;  /* 0x0000000000007918 */ /* 0x000fc60000000000 */
[----:B------:R2:W-:Y:S04]  /*12f730*/  STSM.16.M88.4 [R11], R12 ;  /* 0x0000000c0b007844 */ /* 0x0005e80000000200 */
[----:B0-----:R-:W-:Y:S04]  /*12f740*/  STL.64 [R1+0x380], R32 ;  /* 0x0003802001007387 */ /* 0x001fe80000100a00 */
[----:B------:R-:W-:Y:S01]  /*12f750*/  STL.64 [R1+0x388], R34 ;  /* 0x0003882201007387 */ /* 0x000fe20000100a00 */
[----:B------:R-:W-:-:S03]  /*12f760*/  NOP ;  /* 0x0000000000007918 */ /* 0x000fc60000000000 */
[----:B------:R-:W4:Y:S04]  /*12f770*/  LDL.LU R41, [R1+0x638] ;  /* 0x0006380001297983 */ /* 0x000f280000300800 */
[----:B------:R-:W4:Y:S04]  /*12f780*/  LDL.LU R42, [R1+0x674] ;  /* 0x00067400012a7983 */ /* 0x000f280000300800 */
[----:B------:R-:W3:Y:S04]  /*12f790*/  LDL.LU R47, [R1+0x63c] ;  /* 0x00063c00012f7983 */ /* 0x000ee80000300800 */
[----:B------:R-:W3:Y:S04]  /*12f7a0*/  LDL.LU R49, [R1+0x66c] ;  /* 0x00066c0001317983 */ /* 0x000ee80000300800 */
[----:B------:R-:W0:Y:S01]  /*12f7b0*/  LDS.128 R32, [R11] ;  /* 0x000000000b207984 */ /* 0x000e220000000c00 */
[----:B------:R-:W-:Y:S01]  /*12f7c0*/  NOP ;  /* 0x0000000000007918 */ /* 0x000fe20000000000 */
[----:B--2---:R-:W-:-:S02]  /*12f7d0*/  PRMT R12, R60, 0x5210, R57 ;  /* 0x000052103c0c7816 */ /* 0x004fc40000000039 */
[----:B------:R-:W2:Y:S04]  /*12f7e0*/  LDL.LU R57, [R1+0x65c] ;  /* 0x00065c0001397983 */ /* 0x000ea80000300800 */
[----:B------:R-:W2:Y:S02]  /*12f7f0*/  LDL.LU R60, [R1+0x670] ;  /* 0x00067000013c7983 */ /* 0x000ea40000300800 */
[----:B--2---:R-:W-:Y:S02]  /*12f800*/  PRMT R15, R60, 0x5210, R57 ;  /* 0x000052103c0f7816 */ /* 0x004fe40000000039 */
[----:B------:R-:W2:Y:S04]  /*12f810*/  LDL.LU R57, [R1+0x9cc] ;  /* 0x0009cc0001397983 */ /* 0x000ea80000300800 */
[----:B0-----:R-:W-:Y:S01]  /*12f820*/  STL.64 [R1+0x370], R32 ;  /* 0x0003702001007387 */ /* 0x001fe20000100a00 */
[----:B----4-:R-:W-:-:S03]  /*12f830*/  PRMT R13, R42, 0x5210, R41 ;  /* 0x000052102a0d7816 */ /* 0x010fc60000000029 */
[----:B------:R-:W-:Y:S01]  /*12f840*/  STL.64 [R1+0x378], R34 ;  /* 0x0003782201007387 */ /* 0x000fe20000100a00 */
[----:B---3--:R-:W-:-:S03]  /*12f850*/  PRMT R14, R49, 0x5210, R47 ;  /* 0x00005210310e7816 */ /* 0x008fc6000000002f */
[----:B------:R-:W3:Y:S04]  /*12f860*/  LDL.LU R60, [R1+0x9c8] ;  /* 0x0009c800013c7983 */ /* 0x000ee80000300800 */
[----:B------:R2:W-:Y:S01]  /*12f870*/  STSM.16.M88.4 [R11], R12 ;  /* 0x0000000c0b007844 */ /* 0x0005e20000000200 */
[----:B------:R-:W-:-:S03]  /*12f880*/  NOP ;  /* 0x0000000000007918 */ /* 0x000fc60000000000 */
[----:B------:R-:W4:Y:S04]  /*12f890*/  LDL.LU R49, [R1+0x96c] ;  /* 0x00096c0001317983 */ /* 0x000f280000300800 */
[----:B------:R-:W0:Y:S01]  /*12f8a0*/  LDS.128 R32, [R11] ;  /* 0x000000000b207984 */ /* 0x000e220000000c00 */
[----:B------:R-:W-:Y:S01]  /*12f8b0*/  NOP ;  /* 0x0000000000007918 */ /* 0x000fe20000000000 */
[----:B--2---:R-:W-:Y:S02]  /*12f8c0*/  LOP3.LUT R12, R57, 0xffff, RZ, 0xc0, !PT ;  /* 0x0000ffff390c7812 */ /* 0x004fe400078ec0ff */
[----:B------:R-:W2:Y:S01]  /*12f8d0*/  LDL.LU R57, [R1+0x968] ;  /* 0x0009680001397983 */ /* 0x000ea20000300800 */
[----:B---3--:R-:W-:Y:S01]  /*12f8e0*/  LOP3.LUT R13, R60, 0xffff, RZ, 0xc0, !PT ;  /* 0x0000ffff3c0d7812 */ /* 0x008fe200078ec0ff */
[----:B------:R-:W-:-:S02]  /*12f8f0*/  IMAD.MOV.U32 R60, RZ, RZ, R58 ;  /* 0x000000ffff3c7224 */ /* 0x000fc400078e003a */
[----:B------:R-:W-:Y:S02]  /*12f900*/  IMAD.MOV.U32 R58, RZ, RZ, R39 ;  /* 0x000000ffff3a7224 */ /* 0x000fe400078e0027 */
[----:B------:R-:W-:Y:S02]  /*12f910*/  IMAD.MOV.U32 R39, RZ, RZ, R50 ;  /* 0x000000ffff277224 */ /* 0x000fe400078e0032 */
[----:B------:R-:W-:Y:S02]  /*12f920*/  IMAD.MOV.U32 R50, RZ, RZ, R51 ;  /* 0x000000ffff327224 */ /* 0x000fe400078e0033 */
[----:B------:R-:W-:Y:S02]  /*12f930*/  IMAD.MOV.U32 R51, RZ, RZ, R17 ;  /* 0x000000ffff337224 */ /* 0x000fe400078e0011 */
[----:B------:R-:W-:Y:S02]  /*12f940*/  IMAD.MOV.U32 R17, RZ, RZ, R18 ;  /* 0x000000ffff117224 */ /* 0x000fe400078e0012 */
[----:B------:R-:W-:-:S02]  /*12f950*/  IMAD.MOV.U32 R18, RZ, RZ, R19 ;  /* 0x000000ffff127224 */ /* 0x000fc400078e0013 */
[----:B------:R-:W-:Y:S01]  /*12f960*/  IMAD.MOV.U32 R19, RZ, RZ, R16 ;  /* 0x000000ffff137224 */ /* 0x000fe200078e0010 */
[----:B----4-:R-:W-:Y:S01]  /*12f970*/  LOP3.LUT R14, R49, 0xffff, RZ, 0xc0, !PT ;  /* 0x0000ffff310e7812 */ /* 0x010fe200078ec0ff */
[----:B------:R-:W3:Y:S01]  /*12f980*/  LDL.LU R16, [R1+0xa7c] ;  /* 0x000a7c0001107983 */ /* 0x000ee20000300800 */
[----:B------:R-:W-:Y:S02]  /*12f990*/  IMAD.MOV.U32 R49, RZ, RZ, R50 ;  /* 0x000000ffff317224 */ /* 0x000fe400078e0032 */
[----:B------:R-:W-:Y:S02]  /*12f9a0*/  IMAD.MOV.U32 R47, RZ, RZ, R51 ;  /* 0x000000ffff2f7224 */ /* 0x000fe400078e0033 */
[----:B------:R-:W-:Y:S02]  /*12f9b0*/  IMAD.MOV.U32 R50, RZ, RZ, R18 ;  /* 0x000000ffff327224 */ /* 0x000fe400078e0012 */
[----:B------:R-:W-:Y:S01]  /*12f9c0*/  IMAD.MOV.U32 R51, RZ, RZ, R19 ;  /* 0x000000ffff337224 */ /* 0x000fe200078e0013 */
[----:B--2---:R-:W-:Y:S01]  /*12f9d0*/  LOP3.LUT R15, R57, 0xffff, RZ, 0xc0, !PT ;  /* 0x0000ffff390f7812 */ /* 0x004fe200078ec0ff */
[----:B------:R-:W-:-:S02]  /*12f9e0*/  IMAD.MOV.U32 R57, RZ, RZ, R58 ;  /* 0x000000ffff397224 */ /* 0x000fc400078e003a */
[----:B------:R-:W-:Y:S02]  /*12f9f0*/  IMAD.MOV.U32 R58, RZ, RZ, R17 ;  /* 0x000000ffff3a7224 */ /* 0x000fe400078e0011 */
[----:B------:R-:W2:Y:S04]  /*12fa00*/  LDL.LU R17, [R1+0xa78] ;  /* 0x000a780001117983 */ /* 0x000ea80000300800 */
[----:B------:R-:W4:Y:S04]  /*12fa10*/  LDL.LU R18, [R1+0xa74] ;  /* 0x000a740001127983 */ /* 0x000f280000300800 */
[----:B------:R-:W4:Y:S04]  /*12fa20*/  LDL.LU R19, [R1+0x918] ;  /* 0x0009180001137983 */ /* 0x000f280000300800 */
[----:B------:R-:W4:Y:S04]  /*12fa30*/  LDL.LU R42, [R1+0x690] ;  /* 0x00069000012a7983 */ /* 0x000f280000300800 */
[----:B0-----:R-:W-:Y:S04]  /*12fa40*/  STL.64 [R1+0x360], R32 ;  /* 0x0003602001007387 */ /* 0x001fe80000100a00 */
[----:B------:R-:W-:Y:S04]  /*12fa50*/  STL.64 [R1+0x368], R34 ;  /* 0x0003682201007387 */ /* 0x000fe80000100a00 */
[----:B------:R-:W4:Y:S04]  /*12fa60*/  LDL.LU R36, [R1+0x68c] ;  /* 0x00068c0001247983 */ /* 0x000f280000300800 */
[----:B------:R-:W4:Y:S01]  /*12fa70*/  LDL.LU R41, [R1+0x688] ;  /* 0x0006880001297983 */ /* 0x000f220000300800 */
[----:B---3--:R-:W-:-:S02]  /*12fa80*/  PRMT R16, R16, 0x4210, R12 ;  /* 0x0000421010107816 */ /* 0x008fc4000000000c */
[----:B--2---:R-:W-:Y:S02]  /*12fa90*/  PRMT R17, R17, 0x4210, R13 ;  /* 0x0000421011117816 */ /* 0x004fe4000000000d */
[----:B----4-:R-:W-:Y:S02]  /*12faa0*/  PRMT R18, R18, 0x4210, R14 ;  /* 0x0000421012127816 */ /* 0x010fe4000000000e */
[----:B------:R-:W-:-:S05]  /*12fab0*/  PRMT R19, R19, 0x4210, R15 ;  /* 0x0000421013137816 */ /* 0x000fca000000000f */
[----:B------:R-:W-:Y:S01]  /*12fac0*/  STSM.16.M88.4 [R11], R16 ;  /* 0x000000100b007844 */ /* 0x000fe20000000200 */
[----:B------:R-:W-:-:S03]  /*12fad0*/  NOP ;  /* 0x0000000000007918 */ /* 0x000fc60000000000 */
[----:B------:R-:W0:Y:S01]  /*12fae0*/  LDS.128 R16, [R11] ;  /* 0x000000000b107984 */ /* 0x000e220000000c00 */
[----:B------:R-:W-:-:S03]  /*12faf0*/  PRMT R12, R42, 0x5210, R12 ;  /* 0x000052102a0c7816 */ /* 0x000fc6000000000c */
[----:B------:R-:W2:Y:S01]  /*12fb00*/  LDL.LU R42, [R1+0x620] ;  /* 0x00062000012a7983 */ /* 0x000ea20000300800 */
[----:B------:R-:W-:Y:S02]  /*12fb10*/  PRMT R13, R36, 0x5210, R13 ;  /* 0x00005210240d7816 */ /* 0x000fe4000000000d */
[----:B------:R-:W-:Y:S01]  /*12fb20*/  PRMT R14, R41, 0x5210, R14 ;  /* 0x00005210290e7816 */ /* 0x000fe2000000000e */
[----:B0-----:R-:W-:Y:S04]  /*12fb30*/  STL [R1+0x350], R16 ;  /* 0x0003501001007387 */ /* 0x001fe80000100800 */
[----:B------:R-:W-:Y:S04]  /*12fb40*/  STL.64 [R1+0x358], R18 ;  /* 0x0003581201007387 */ /* 0x000fe80000100a00 */
[----:B------:R-:W3:Y:S04]  /*12fb50*/  LDL.LU R36, [R1+0x9dc] ;  /* 0x0009dc0001247983 */ /* 0x000ee80000300800 */
[----:B------:R-:W4:Y:S01]  /*12fb60*/  LDL.LU R41, [R1+0x9d8] ;  /* 0x0009d80001297983 */ /* 0x000f220000300800 */
[----:B------:R-:W-:Y:S01]  /*12fb70*/  NOP ;  /* 0x0000000000007918 */ /* 0x000fe20000000000 */
[----:B--2---:R-:W-:Y:S01]  /*12fb80*/  PRMT R15, R42, 0x5210, R15 ;  /* 0x000052102a0f7816 */ /* 0x004fe2000000000f */
[----:B------:R-:W-:-:S02]  /*12fb90*/  IMAD.MOV.U32 R42, RZ, RZ, R58 ;  /* 0x000000ffff2a7224 */ /* 0x000fc400078e003a */
[----:B------:R-:W-:-:S05]  /*12fba0*/  IMAD.MOV.U32 R58, RZ, RZ, R17 ;  /* 0x000000ffff3a7224 */ /* 0x000fca00078e0011 */
[----:B------:R-:W-:Y:S04]  /*12fbb0*/  STL.64 [R1+0x5888], R58 ;  /* 0x0058883a01007387 */ /* 0x000fe80000100a00 */
[----:B------:R-:W2:Y:S04]  /*12fbc0*/  LDL.LU R34, [R1+0x97c] ;  /* 0x00097c0001227983 */ /* 0x000ea80000300800 */
[----:B------:R3:W-:Y:S02]  /*12fbd0*/  STSM.16.M88.4 [R11], R12 ;  /* 0x0000000c0b007844 */ /* 0x0007e40000000200 */
[----:B---3--:R-:W-:-:S02]  /*12fbe0*/  LOP3.LUT R12, R36, 0xffff, RZ, 0xc0, !PT ;  /* 0x0000ffff240c7812 */ /* 0x008fc400078ec0ff */
[----:B------:R-:W3:Y:S01]  /*12fbf0*/  LDL.LU R36, [R1+0x974] ;  /* 0x0009740001247983 */ /* 0x000ee20000300800 */
[----:B----4-:R-:W-:-:S03]  /*12fc00*/  LOP3.LUT R13, R41, 0xffff, RZ, 0xc0, !PT ;  /* 0x0000ffff290d7812 */ /* 0x010fc600078ec0ff */
[----:B------:R-:W4:Y:S01]  /*12fc10*/  LDL.LU R41, [R1+0xac4] ;  /* 0x000ac40001297983 */ /* 0x000f220000300800 */
[----:B------:R-:W-:Y:S01]  /*12fc20*/  NOP ;  /* 0x0000000000007918 */ /* 0x000fe20000000000 */
[----:B--2---:R-:W-:Y:S02]  /*12fc30*/  LOP3.LUT R14, R34, 0xffff, RZ, 0xc0, !PT ;  /* 0x0000ffff220e7812 */ /* 0x004fe400078ec0ff */
[----:B------:R-:W2:Y:S01]  /*12fc40*/  LDL.LU R34, [R1+0xabc] ;  /* 0x000abc0001227983 */ /* 0x000ea20000300800 */
[----:B---3--:R-:W-:-:S03]  /*12fc50*/  LOP3.LUT R15, R36, 0xffff, RZ, 0xc0, !PT ;  /* 0x0000ffff240f7812 */ /* 0x008fc600078ec0ff */
[----:B------:R-:W3:Y:S01]  /*12fc60*/  LDL.LU R36, [R1+0xab8] ;  /* 0x000ab80001247983 */ /* 0x000ee20000300800 */
[----:B----4-:R-:W-:-:S03]  /*12fc70*/  PRMT R16, R41, 0x4210, R12 ;  /* 0x0000421029107816 */ /* 0x010fc6000000000c */
[----:B------:R-:W4:Y:S01]  /*12fc80*/  LDL.LU R41, [R1+0xab4] ;  /* 0x000ab40001297983 */ /* 0x000f220000300800 */
[----:B--2---:R-:W-:-:S03]  /*12fc90*/  PRMT R17, R34, 0x4210, R13 ;  /* 0x0000421022117816 */ /* 0x004fc6000000000d */
[----:B------:R-:W0:Y:S01]  /*12fca0*/  LDS.128 R32, [R11] ;  /* 0x000000000b207984 */ /* 0x000e220000000c00 */
[----:B----4-:R-:W-:-:S03]  /*12fcb0*/  PRMT R19, R41, 0x4210, R15 ;  /* 0x0000421029137816 */ /* 0x010fc6000000000f */
[----:B------:R-:W2:Y:S04]  /*12fcc0*/  LDL.LU R41, [R1+0x69c] ;  /* 0x00069c0001297983 */ /* 0x000ea80000300800 */
[----:B0-----:R-:W-:Y:S04]  /*12fcd0*/  STL.64 [R1+0x340], R32 ;  /* 0x0003402001007387 */ /* 0x001fe80000100a00 */
[----:B------:R0:W-:Y:S04]  /*12fce0*/  STL.64 [R1+0x348], R34 ;  /* 0x0003482201007387 */ /* 0x0001e80000100a00 */
[----:B0-----:R-:W4:Y:S01]  /*12fcf0*/  LDL.LU R34, [R1+0x6a4] ;  /* 0x0006a40001227983 */ /* 0x001f220000300800 */
[----:B---3--:R-:W-:Y:S01]  /*12fd00*/  PRMT R18, R36, 0x4210, R14 ;  /* 0x0000421024127816 */ /* 0x008fe2000000000e */
[----:B------:R-:W-:-:S02]  /*12fd10*/  NOP ;  /* 0x0000000000007918 */ /* 0x000fc40000000000 */
[----:B------:R-:W3:Y:S04]  /*12fd20*/  LDL.LU R36, [R1+0x698] ;  /* 0x0006980001247983 */ /* 0x000ee80000300800 */
[----:B------:R-:W-:Y:S01]  /*12fd30*/  STSM.16.M88.4 [R11], R16 ;  /* 0x000000100b007844 */ /* 0x000fe20000000200 */
[----:B------:R-:W-:-:S03]  /*12fd40*/  NOP ;  /* 0x0000000000007918 */ /* 0x000fc60000000000 */
[----:B------:R-:W0:Y:S01]  /*12fd50*/  LDS.128 R16, [R11] ;  /* 0x000000000b107984 */ /* 0x000e220000000c00 */
[----:B------:R-:W-:Y:S01]  /*12fd60*/  NOP ;  /* 0x0000000000007918 */ /* 0x000fe20000000000 */
[----:B--2---:R-:W-:Y:S02]  /*12fd70*/  PRMT R12, R41, 0x5210, R12 ;  /* 0x00005210290c7816 */ /* 0x004fe4000000000c */
[----:B------:R-:W2:Y:S04]  /*12fd80*/  LDL.LU R41, [R1+0x658] ;  /* 0x0006580001297983 */ /* 0x000ea80000300800 */
[----:B0-----:R-:W-:Y:S04]  /*12fd90*/  STL.64 [R1+0x330], R16 ;  /* 0x0003301001007387 */ /* 0x001fe80000100a00 */
[----:B------:R-:W-:Y:S01]  /*12fda0*/  STL [R1+0x33c], R19 ;  /* 0x00033c1301007387 */ /* 0x000fe20000100800 */
[----:B----4-:R-:W-:-:S03]  /*12fdb0*/  PRMT R13, R34, 0x5210, R13 ;  /* 0x00005210220d7816 */ /* 0x010fc6000000000d */
[----:B------:R-:W4:Y:S01]  /*12fdc0*/  LDL.LU R34, [R1+0x9ec] ;  /* 0x0009ec0001227983 */ /* 0x000f220000300800 */
[----:B---3--:R-:W-:-:S03]  /*12fdd0*/  PRMT R14, R36, 0x5210, R14 ;  /* 0x00005210240e7816 */ /* 0x008fc6000000000e */
[----:B------:R-:W3:Y:S01]  /*12fde0*/  LDL.LU R36, [R1+0x9e8] ;  /* 0x0009e80001247983 */ /* 0x000ee20000300800 */
[----:B--2---:R-:W-:Y:S01]  /*12fdf0*/  PRMT R15, R41, 0x5210, R15 ;  /* 0x00005210290f7816 */ /* 0x004fe2000000000f */
[----:B------:R-:W-:Y:S02]  /*12fe00*/  IMAD.MOV.U32 R41, RZ, RZ, R42 ;  /* 0x000000ffff297224 */ /* 0x000fe400078e002a */
[----:B------:R-:W-:Y:S02]  /*12fe10*/  IMAD.MOV.U32 R42, RZ, RZ, R44 ;  /* 0x000000ffff2a7224 */ /* 0x000fe400078e002c */
[----:B------:R-:W-:Y:S02]  /*12fe20*/  IMAD.MOV.U32 R44, RZ, RZ, R52 ;  /* 0x000000ffff2c7224 */ /* 0x000fe400078e0034 */
[----:B------:R-:W-:Y:S01]  /*12fe30*/  IMAD.MOV.U32 R52, RZ, RZ, R18 ;  /* 0x000000ffff347224 */ /* 0x000fe200078e0012 */
[----:B------:R4:W-:Y:S04]  /*12fe40*/  STSM.16.M88.4 [R11], R12 ;  /* 0x0000000c0b007844 */ /* 0x0009e80000000200 */
[----:B------:R-:W-:Y:S04]  /*12fe50*/  STL [R1+0x5868], R52 ;  /* 0x0058683401007387 */ /* 0x000fe80000100800 */
[----:B------:R-:W2:Y:S01]  /*12fe60*/  LDL.LU R0, [R1+0x988] ;  /* 0x0009880001007983 */ /* 0x000ea20000300800 */
[----:B----4-:R-:W-:-:S03]  /*12fe70*/  LOP3.LUT R12, R34, 0xffff, RZ, 0xc0, !PT ;  /* 0x0000ffff220c7812 */ /* 0x010fc600078ec0ff */
[----:B------:R-:W4:Y:S01]  /*12fe80*/  LDL.LU R34, [R1+0x984] ;  /* 0x0009840001227983 */ /* 0x000f220000300800 */
[----:B---3--:R-:W-:-:S03]  /*12fe90*/  LOP3.LUT R13, R36, 0xffff, RZ, 0xc0, !PT ;  /* 0x0000ffff240d7812 */ /* 0x008fc600078ec0ff */
[----:B------:R-:W3:Y:S01]  /*12fea0*/  LDL.LU R36, [R1+0xaf4] ;  /* 0x000af40001247983 */ /* 0x000ee20000300800 */
[----:B------:R-:W-:Y:S01]  /*12feb0*/  NOP ;  /* 0x0000000000007918 */ /* 0x000fe20000000000 */
[----:B--2---:R-:W-:Y:S02]  /*12fec0*/  LOP3.LUT R14, R0, 0xffff, RZ, 0xc0, !PT ;  /* 0x0000ffff000e7812 */ /* 0x004fe400078ec0ff */
[----:B------:R-:W2:Y:S01]  /*12fed0*/  LDL.LU R0, [R1+0xaf0] ;  /* 0x000af00001007983 */ /* 0x000ea20000300800 */
[----:B----4-:R-:W-:-:S03]  /*12fee0*/  LOP3.LUT R15, R34, 0xffff, RZ, 0xc0, !PT ;  /* 0x0000ffff220f7812 */ /* 0x010fc600078ec0ff */
[----:B------:R-:W4:Y:S01]  /*12fef0*/  LDL.LU R34, [R1+0xae8] ;  /* 0x000ae80001227983 */ /* 0x000f220000300800 */
[----:B---3--:R-:W-:-:S03]  /*12ff00*/  PRMT R16, R36, 0x4210, R12 ;  /* 0x0000421024107816 */ /* 0x008fc6000000000c */
[----:B------:R-:W3:Y:S01]  /*12ff10*/  LDL.LU R36, [R1+0xae0] ;  /* 0x000ae00001247983 */ /* 0x000ee20000300800 */
[----:B----4-:R-:W-:-:S03]  /*12ff20*/  PRMT R18, R34, 0x4210, R14 ;  /* 0x0000421022127816 */ /* 0x010fc6000000000e */
[----:B------:R-:W0:Y:S01]  /*12ff30*/  LDS.128 R32, [R11] ;  /* 0x000000000b207984 */ /* 0x000e220000000c00 */
[----:B---3--:R-:W-:Y:S02]  /*12ff40*/  PRMT R19, R36, 0x4210, R15 ;  /* 0x0000421024137816 */ /* 0x008fe4000000000f */
[----:B--2---:R-:W-:Y:S01]  /*12ff50*/  PRMT R17, R0, 0x4210, R13 ;  /* 0x0000421000117816 */ /* 0x004fe2000000000d */
[----:B------:R-:W-:Y:S01]  /*12ff60*/  NOP ;  /* 0x0000000000007918 */ /* 0x000fe20000000000 */
[----:B0-----:R-:W-:Y:S01]  /*12ff70*/  STL [R1+0x324], R33 ;  /* 0x0003242101007387 */ /* 0x001fe20000100800 */
[----:B------:R-:W-:-:S03]  /*12ff80*/  IMAD.MOV.U32 R52, RZ, RZ, R32 ;  /* 0x000000ffff347224 */ /* 0x000fc600078e0020 */
[----:B------:R0:W-:Y:S04]  /*12ff90*/  STL.64 [R1+0x328], R34 ;  /* 0x0003282201007387 */ /* 0x0001e80000100a00 */
[----:B0-----:R-:W2:Y:S04]  /*12ffa0*/  LDL.LU R35, [R1+0x5968] ;  /* 0x0059680001237983 */ /* 0x001ea80000300800 */
[----:B------:R-:W3:Y:S04]  /*12ffb0*/  LDL.LU.64 R32, [R1+0x5960] ;  /* 0x0059600001207983 */ /* 0x000ee80000300a00 */
[----:B------:R-:W4:Y:S04]  /*12ffc0*/  LDL.LU R36, [R1+0x6b4] ;  /* 0x0006b40001247983 */ /* 0x000f280000300800 */
[----:B------:R-:W-:Y:S04]  /*12ffd0*/  STL.64 [R1+0x58b8], R52 ;  /* 0x0058b83401007387 */ /* 0x000fe80000100a00 */
[----:B------:R-:W-:Y:S04]  /*12ffe0*/  STL.64 [R1+0x5958], R54 ;  /* 0x0059583601007387 */ /* 0x000fe80000100a00 */
[----:B------:R-:W2:Y:S04]  /*12fff0*/  LDL.LU R0, [R1+0x6ac] ;  /* 0x0006ac0001007983 */ /* 0x000ea80000300800 */
[----:B------:R-:W3:Y:S04]  /*130000*/  LDL.LU R34, [R1+0x6b0] ;  /* 0x0006b00001227983 */ /* 0x000ee80000300800 */
[----:B------:R-:W-:Y:S01]  /*130010*/  STSM.16.M88.4 [R11], R16 ;  /* 0x000000100b007844 */ /* 0x000fe20000000200 */
[----:B------:R-:W-:-:S03]  /*130020*/  NOP ;  /* 0x0000000000007918 */ /* 0x000fc60000000000 */
[----:B------:R-:W0:Y:S01]  /*130030*/  LDS.128 R16, [R11] ;  /* 0x000000000b107984 */ /* 0x000e220000000c00 */
[----:B------:R-:W-:Y:S01]  /*130040*/  NOP ;  /* 0x0000000000007918 */ /* 0x000fe20000000000 */
[----:B----4-:R-:W-:Y:S02]  /*130050*/  PRMT R12, R36, 0x5210, R12 ;  /* 0x00005210240c7816 */ /* 0x010fe4000000000c */
[----:B------:R-:W4:Y:S01]  /*130060*/  LDL.LU R36, [R1+0x660] ;  /* 0x0006600001247983 */ /* 0x000f220000300800 */
[----:B---3--:R-:W-:-:S03]  /*130070*/  PRMT R14, R34, 0x5210, R14 ;  /* 0x00005210220e7816 */ /* 0x008fc6000000000e */
[----:B------:R-:W3:Y:S04]  /*130080*/  LDL.LU R34, [R1+0xa00] ;  /* 0x000a000001227983 */ /* 0x000ee80000300800 */
[----:B0-----:R-:W-:Y:S04]  /*130090*/  STL.64 [R1+0x310], R16 ;  /* 0x0003101001007387 */ /* 0x001fe80000100a00 */
[----:B------:R-:W-:Y:S01]  /*1300a0*/  STL.64 [R1+0x318], R18 ;  /* 0x0003181201007387 */ /* 0x000fe20000100a00 */
[----:B--2---:R-:W-:Y:S02]  /*1300b0*/  PRMT R13, R0, 0x5210, R13 ;  /* 0x00005210000d7816 */ /* 0x004fe4000000000d */
[----:B----4-:R-:W-:-:S02]  /*1300c0*/  PRMT R15, R36, 0x5210, R15 ;  /* 0x00005210240f7816 */ /* 0x010fc4000000000f */
[----:B------:R-:W2:Y:S04]  /*1300d0*/  LDL.LU R36, [R1+0x9fc] ;  /* 0x0009fc0001247983 */ /* 0x000ea80000300800 */
[----:B------:R3:W-:Y:S01]  /*1300e0*/  STSM.16.M88.4 [R11], R12 ;  /* 0x0000000c0b007844 */ /* 0x0007e20000000200 */
[----:B------:R-:W-:-:S03]  /*1300f0*/  NOP ;  /* 0x0000000000007918 */ /* 0x000fc60000000000 */
[----:B------:R-:W4:Y:S04]  /*130100*/  LDL.LU R0, [R1+0x990] ;  /* 0x0009900001007983 */ /* 0x000f280000300800 */
[----:B------:R-:W0:Y:S01]  /*130110*/  LDS.128 R52, [R11] ;  /* 0x000000000b347984 */ /* 0x000e220000000c00 */
[----:B---3--:R-:W-:-:S03]  /*130120*/  LOP3.LUT R12, R34, 0xffff, RZ, 0xc0, !PT ;  /* 0x0000ffff220c7812 */ /* 0x008fc600078ec0ff */
[----:B------:R-:W3:Y:S01]  /*130130*/  LDL.LU R34, [R1+0x98c] ;  /* 0x00098c0001227983 */ /* 0x000ee20000300800 */
[----:B------:R-:W-:Y:S01]  /*130140*/  NOP ;  /* 0x0000000000007918 */ /* 0x000fe20000000000 */
[----:B--2---:R-:W-:Y:S02]  /*130150*/  LOP3.LUT R13, R36, 0xffff, RZ, 0xc0, !PT ;  /* 0x0000ffff240d7812 */ /* 0x004fe400078ec0ff */
[----:B------:R-:W2:Y:S01]  /*130160*/  LDL.LU R36, [R1+0xb14] ;  /* 0x000b140001247983 */ /* 0x000ea20000300800 */
[----:B----4-:R-:W-:-:S03]  /*130170*/  LOP3.LUT R14, R0, 0xffff, RZ, 0xc0, !PT ;  /* 0x0000ffff000e7812 */ /* 0x010fc600078ec0ff */
[----:B------:R-:W4:Y:S01]  /*130180*/  LDL.LU R0, [R1+0xb10] ;  /* 0x000b100001007983 */ /* 0x000f220000300800 */
[----:B---3--:R-:W-:-:S03]  /*130190*/  LOP3.LUT R15, R34, 0xffff, RZ, 0xc0, !PT ;  /* 0x0000ffff220f7812 */ /* 0x008fc600078ec0ff */
[----:B------:R-:W3:Y:S01]  /*1301a0*/  LDL.LU R34, [R1+0xb0c] ;  /* 0x000b0c0001227983 */ /* 0x000ee20000300800 */
[----:B--2---:R-:W-:-:S03]  /*1301b0*/  PRMT R16, R36, 0x4210, R12 ;  /* 0x0000421024107816 */ /* 0x004fc6000000000c */
[----:B------:R-:W2:Y:S04]  /*1301c0*/  LDL.LU R36, [R1+0x948] ;  /* 0x0009480001247983 */ /* 0x000ea80000300800 */
[----:B0-----:R-:W-:Y:S04]  /*1301d0*/  STL [R1+0x304], R53 ;  /* 0x0003043501007387 */ /* 0x001fe80000100800 */
[----:B------:R-:W-:Y:S01]  /*1301e0*/  STL.64 [R1+0x308], R54 ;  /* 0x0003083601007387 */ /* 0x000fe20000100a00 */
[----:B---3--:R-:W-:-:S03]  /*1301f0*/  PRMT R18, R34, 0x4210, R14 ;  /* 0x0000421022127816 */ /* 0x008fc6000000000e */
[----:B------:R-:W3:Y:S01]  /*130200*/  LDL.LU R34, [R1+0x6c0] ;  /* 0x0006c00001227983 */ /* 0x000ee20000300800 */
[----:B----4-:R-:W-:Y:S02]  /*130210*/  PRMT R17, R0, 0x4210, R13 ;  /* 0x0000421000117816 */ /* 0x010fe4000000000d */
[----:B--2---:R-:W-:Y:S01]  /*130220*/  PRMT R19, R36, 0x4210, R15 ;  /* 0x0000421024137816 */ /* 0x004fe2000000000f */
[----:B------:R-:W-:Y:S02]  /*130230*/  IMAD.MOV.U32 R36, RZ, RZ, R41 ;  /* 0x000000ffff247224 */ /* 0x000fe400078e0029 */
[----:B------:R-:W-:Y:S02]  /*130240*/  IMAD.MOV.U32 R41, RZ, RZ, R44 ;  /* 0x000000ffff297224 */ /* 0x000fe400078e002c */
[----:B------:R-:W-:-:S05]  /*130250*/  IMAD.MOV.U32 R44, RZ, RZ, R52 ;  /* 0x000000ffff2c7224 */ /* 0x000fca00078e0034 */
[----:B------:R-:W-:Y:S04]  /*130260*/  STL.64 [R1+0x5890], R44 ;  /* 0x0058902c01007387 */ /* 0x000fe80000100a00 */
[----:B------:R-:W2:Y:S04]  /*130270*/  LDL.LU R59, [R1+0x6cc] ;  /* 0x0006cc00013b7983 */ /* 0x000ea80000300800 */
[----:B------:R-:W4:Y:S01]  /*130280*/  LDL.LU R0, [R1+0x6bc] ;  /* 0x0006bc0001007983 */ /* 0x000f220000300800 */
[----:B---3--:R-:W-:-:S03]  /*130290*/  PRMT R12, R34, 0x5210, R12 ;  /* 0x00005210220c7816 */ /* 0x008fc6000000000c */
[----:B------:R-:W3:Y:S04]  /*1302a0*/  LDL.LU R34, [R1+0x6c4] ;  /* 0x0006c40001227983 */ /* 0x000ee80000300800 */
[----:B------:R-:W-:Y:S01]  /*1302b0*/  STSM.16.M88.4 [R11], R16 ;  /* 0x000000100b007844 */ /* 0x000fe20000000200 */
[----:B------:R-:W-:-:S03]  /*1302c0*/  NOP ;  /* 0x0000000000007918 */ /* 0x000fc60000000000 */
[----:B------:R-:W0:Y:S01]  /*1302d0*/  LDS.128 R16, [R11] ;  /* 0x000000000b107984 */ /* 0x000e220000000c00 */
[----:B------:R-:W-:Y:S01]  /*1302e0*/  NOP ;  /* 0x0000000000007918 */ /* 0x000fe20000000000 */
[----:B----4-:R-:W-:Y:S02]  /*1302f0*/  PRMT R14, R0, 0x5210, R14 ;  /* 0x00005210000e7816 */ /* 0x010fe4000000000e */
[----:B------:R-:W4:Y:S04]  /*130300*/  LDL.LU R0, [R1+0xa1c] ;  /* 0x000a1c0001007983 */ /* 0x000f280000300800 */
[----:B0-----:R-:W-:Y:S01]  /*130310*/  STL.64 [R1+0x2f0], R16 ;  /* 0x0002f01001007387 */ /* 0x001fe20000100a00 */
[----:B---3--:R-:W-:-:S03]  /*130320*/  PRMT R15, R34, 0x5210, R15 ;  /* 0x00005210220f7816 */ /* 0x008fc6000000000f */
[----:B------:R-:W-:Y:S04]  /*130330*/  STL.64 [R1+0x2f8], R18 ;  /* 0x0002f81201007387 */ /* 0x000fe80000100a00 */
[----:B------:R-:W3:Y:S01]  /*130340*/  LDL.LU R34, [R1+0xa18] ;  /* 0x000a180001227983 */ /* 0x000ee20000300800 */
[----:B--2---:R-:W-:-:S03]  /*130350*/  PRMT R13, R59, 0x5210, R13 ;  /* 0x000052103b0d7816 */ /* 0x004fc6000000000d */
[----:B------:R-:W2:Y:S04]  /*130360*/  LDL.LU R59, [R1+0x998] ;  /* 0x00099800013b7983 */ /* 0x000ea80000300800 */
[----:B------:R4:W-:Y:S01]  /*130370*/  STSM.16.M88.4 [R11], R12 ;  /* 0x0000000c0b007844 */ /* 0x0009e20000000200 */
[----:B------:R-:W-:-:S03]  /*130380*/  NOP ;  /* 0x0000000000007918 */ /* 0x000fc60000000000 */
[----:B------:R-:W0:Y:S01]  /*130390*/  LDS.128 R52, [R11] ;  /* 0x000000000b347984 */ /* 0x000e220000000c00 */
[----:B------:R-:W-:Y:S01]  /*1303a0*/  NOP ;  /* 0x0000000000007918 */ /* 0x000fe20000000000 */
[----:B----4-:R-:W-:Y:S02]  /*1303b0*/  LOP3.LUT R12, R0, 0xffff, RZ, 0xc0, !PT ;  /* 0x0000ffff000c7812 */ /* 0x010fe400078ec0ff */
[----:B------:R-:W4:Y:S01]  /*1303c0*/  LDL.LU R0, [R1+0x994] ;  /* 0x0009940001007983 */ /* 0x000f220000300800 */
[----:B---3--:R-:W-:-:S03]  /*1303d0*/  LOP3.LUT R13, R34, 0xffff, RZ, 0xc0, !PT ;  /* 0x0000ffff220d7812 */ /* 0x008fc600078ec0ff */
[----:B------:R-:W3:Y:S01]  /*1303e0*/  LDL.LU R34, [R1+0xb20] ;  /* 0x000b200001227983 */ /* 0x000ee20000300800 */
[----:B--2---:R-:W-:-:S03]  /*1303f0*/  LOP3.LUT R14, R59, 0xffff, RZ, 0xc0, !PT ;  /* 0x0000ffff3b0e7812 */ /* 0x004fc600078ec0ff */
[----:B------:R-:W2:Y:S01]  /*130400*/  LDL.LU R59, [R1+0xb1c] ;  /* 0x000b1c00013b7983 */ /* 0x000ea20000300800 */
[----:B----4-:R-:W-:-:S03]  /*130410*/  LOP3.LUT R15, R0, 0xffff, RZ, 0xc0, !PT ;  /* 0x0000ffff000f7812 */ /* 0x010fc600078ec0ff */
[----:B------:R-:W4:Y:S01]  /*130420*/  LDL.LU R0, [R1+0xb18] ;  /* 0x000b180001007983 */ /* 0x000f220000300800 */
[----:B---3--:R-:W-:-:S03]  /*130430*/  PRMT R16, R34, 0x4210, R12 ;  /* 0x0000421022107816 */ /* 0x008fc6000000000c */
[----:B------:R-:W3:Y:S01]  /*130440*/  LDL.LU R34, [R1+0x95c] ;  /* 0x00095c0001227983 */ /* 0x000ee20000300800 */
[----:B--2---:R-:W-:Y:S02]  /*130450*/  PRMT R17, R59, 0x4210, R13 ;  /* 0x000042103b117816 */ /* 0x004fe4000000000d */
[----:B---3--:R-:W-:Y:S02]  /*130460*/  PRMT R19, R34, 0x4210, R15 ;  /* 0x0000421022137816 */ /* 0x008fe4000000000f */
[----:B------:R-:W2:Y:S01]  /*130470*/  LDL.LU R34, [R1+0x6dc] ;  /* 0x0006dc0001227983 */ /* 0x000ea20000300800 */
[----:B----4-:R-:W-:-:S03]  /*130480*/  PRMT R18, R0, 0x4210, R14 ;  /* 0x0000421000127816 */ /* 0x010fc6000000000e */
[----:B0-----:R-:W-:Y:S04]  /*130490*/  STL.64 [R1+0x2e0], R52 ;  /* 0x0002e03401007387 */ /* 0x001fe80000100a00 */
[----:B------:R-:W-:Y:S04]  /*1304a0*/  STL.64 [R1+0x2e8], R54 ;  /* 0x0002e83601007387 */ /* 0x000fe80000100a00 */
[----:B------:R-:W3:Y:S04]  /*1304b0*/  LDL.LU R59, [R1+0x6d0] ;  /* 0x0006d000013b7983 */ /* 0x000ee80000300800 */
[----:B------:R-:W4:Y:S04]  /*1304c0*/  LDL.LU R0, [R1+0x6d8] ;  /* 0x0006d80001007983 */ /* 0x000f280000300800 */
[----:B------:R-:W-:Y:S01]  /*1304d0*/  STSM.16.M88.4 [R11], R16 ;  /* 0x000000100b007844 */ /* 0x000fe20000000200 */
[----:B------:R-:W-:-:S03]  /*1304e0*/  NOP ;  /* 0x0000000000007918 */ /* 0x000fc60000000000 */
[----:B------:R-:W0:Y:S01]  /*1304f0*/  LDS.128 R16, [R11] ;  /* 0x000000000b107984 */ /* 0x000e220000000c00 */
[----:B------:R-:W-:Y:S01]  /*130500*/  NOP ;  /* 0x0000000000007918 */ /* 0x000fe20000000000 */
[----:B--2---:R-:W-:Y:S02]  /*130510*/  PRMT R12, R34, 0x5210, R12 ;  /* 0x00005210220c7816 */ /* 0x004fe4000000000c */
[----:B------:R-:W2:Y:S01]  /*130520*/  LDL.LU R34, [R1+0x668] ;  /* 0x0006680001227983 */ /* 0x000ea20000300800 */
[----:B----4-:R-:W-:-:S03]  /*130530*/  PRMT R14, R0, 0x5210, R14 ;  /* 0x00005210000e7816 */ /* 0x010fc6000000000e */
[----:B------:R-:W4:Y:S04]  /*130540*/  LDL.LU R0, [R1+0xa30] ;  /* 0x000a300001007983 */ /* 0x000f280000300800 */
[----:B0-----:R-:W-:Y:S04]  /*130550*/  STL.64 [R1+0x2d0], R16 ;  /* 0x0002d01001007387 */ /* 0x001fe80000100a00 */
[----:B------:R-:W-:Y:S01]  /*130560*/  STL.64 [R1+0x2d8], R18 ;  /* 0x0002d81201007387 */ /* 0x000fe20000100a00 */
[----:B--2---:R-:W-:-:S03]  /*130570*/  PRMT R15, R34, 0x5210, R15 ;  /* 0x00005210220f7816 */ /* 0x004fc6000000000f */
[----:B------:R-:W2:Y:S01]  /*130580*/  LDL.LU R34, [R1+0xa2c] ;  /* 0x000a2c0001227983 */ /* 0x000ea20000300800 */
[----:B---3--:R-:W-:-:S03]  /*130590*/  PRMT R13, R59, 0x5210, R13 ;  /* 0x000052103b0d7816 */ /* 0x008fc6000000000d */
[----:B------:R-:W3:Y:S04]  /*1305a0*/  LDL.LU R59, [R1+0x9a4] ;  /* 0x0009a400013b7983 */ /* 0x000ee80000300800 */
[----:B------:R4:W-:Y:S01]  /*1305b0*/  STSM.16.M88.4 [R11], R12 ;  /* 0x0000000c0b007844 */ /* 0x0009e20000000200 */
[----:B------:R-:W-:-:S03]  /*1305c0*/  NOP ;  /* 0x0000000000007918 */ /* 0x000fc60000000000 */
[----:B------:R-:W0:Y:S01]  /*1305d0*/  LDS.128 R52, [R11] ;  /* 0x000000000b347984 */ /* 0x000e220000000c00 */
[----:B----4-:R-:W-:-:S03]  /*1305e0*/  LOP3.LUT R12, R0, 0xffff, RZ, 0xc0, !PT ;  /* 0x0000ffff000c7812 */ /* 0x010fc600078ec0ff */
[----:B------:R-:W4:Y:S01]  /*1305f0*/  LDL.LU R0, [R1+0x9a0] ;  /* 0x0009a00001007983 */ /* 0x000f220000300800 */
[----:B------:R-:W-:Y:S01]  /*130600*/  NOP ;  /* 0x0000000000007918 */ /* 0x000fe20000000000 */
[----:B--2---:R-:W-:Y:S02]  /*130610*/  LOP3.LUT R13, R34, 0xffff, RZ, 0xc0, !PT ;  /* 0x0000ffff220d7812 */ /* 0x004fe400078ec0ff */
[----:B------:R-:W2:Y:S01]  /*130620*/  LDL.LU R34, [R1+0xb30] ;  /* 0x000b300001227983 */ /* 0x000ea20000300800 */
[----:B---3--:R-:W-:-:S03]  /*130630*/  LOP3.LUT R14, R59, 0xffff, RZ, 0xc0, !PT ;  /* 0x0000ffff3b0e7812 */ /* 0x008fc600078ec0ff */
[----:B------:R-:W3:Y:S01]  /*130640*/  LDL.LU R59, [R1+0xb2c] ;  /* 0x000b2c00013b7983 */ /* 0x000ee20000300800 */
[----:B----4-:R-:W-:-:S03]  /*130650*/  LOP3.LUT R15, R0, 0xffff, RZ, 0xc0, !PT ;  /* 0x0000ffff000f7812 */ /* 0x010fc600078ec0ff */
[----:B------:R-:W4:Y:S01]  /*130660*/  LDL.LU R0, [R1+0xb28] ;  /* 0x000b280001007983 */ /* 0x000f220000300800 */
[----:B--2---:R-:W-:-:S03]  /*130670*/  PRMT R16, R34, 0x4210, R12 ;  /* 0x0000421022107816 */ /* 0x004fc6000000000c */
[----:B------:R-:W2:Y:S01]  /*130680*/  LDL.LU R34, [R1+0xb24] ;  /* 0x000b240001227983 */ /* 0x000ea20000300800 */
[----:B---3--:R-:W-:Y:S02]  /*130690*/  PRMT R17, R59, 0x4210, R13 ;  /* 0x000042103b117816 */ /* 0x008fe4000000000d */
[----:B--2---:R-:W-:Y:S02]  /*1306a0*/  PRMT R19, R34, 0x4210, R15 ;  /* 0x0000421022137816 */ /* 0x004fe4000000000f */
        /* <DEDUP_REMOVED lines=33> */
[----:B------:R-:W2:Y:S04]  /*1308c0*/  LDL.LU R34, [R1+0xb34] ;  /* 0x000b340001227983 */ /* 0x000ea80000300800 */
[----:B0-----:R-:W-:Y:S04]  /*1308d0*/  STL [R1+0x2a4], R53 ;  /* 0x0002a43501007387 */ /* 0x001fe80000100800 */
[----:B------:R-:W-:Y:S01]  /*1308e0*/  STL.64 [R1+0x2a8], R54 ;  /* 0x0002a83601007387 */ /* 0x000fe20000100a00 */
[----:B---3--:R-:W-:Y:S02]  /*1308f0*/  PRMT R17, R59, 0x4210, R13 ;  /* 0x000042103b117816 */ /* 0x008fe4000000000d */
[----:B----4-:R-:W-:-:S02]  /*130900*/  PRMT R18, R0, 0x4210, R14 ;  /* 0x0000421000127816 */ /* 0x010fc4000000000e */
[----:B------:R-:W3:Y:S01]  /*130910*/  LDL.LU R0, [R1+0x70c] ;  /* 0x00070c0001007983 */ /* 0x000ee20000300800 */
[----:B--2---:R-:W-:Y:S01]  /*130920*/  PRMT R19, R34, 0x4210, R15 ;  /* 0x0000421022137816 */ /* 0x004fe2000000000f */
[----:B------:R-:W-:Y:S02]  /*130930*/  IMAD.MOV.U32 R34, RZ, RZ, R36 ;  /* 0x000000ffff227224 */ /* 0x000fe400078e0024 */
[----:B------:R-:W-:Y:S02]  /*130940*/  IMAD.MOV.U32 R36, RZ, RZ, R60 ;  /* 0x000000ffff247224 */ /* 0x000fe400078e003c */
[----:B------:R-:W-:-:S05]  /*130950*/  IMAD.MOV.U32 R60, RZ, RZ, R52 ;  /* 0x000000ffff3c7224 */ /* 0x000fca00078e0034 */
[----:B------:R-:W-:Y:S04]  /*130960*/  STL.64 [R1+0x58b0], R60 ;  /* 0x0058b03c01007387 */ /* 0x000fe80000100a00 */
[----:B------:R-:W2:Y:S04]  /*130970*/  LDL.LU R58, [R1+0x704] ;  /* 0x00070400013a7983 */ /* 0x000ea80000300800 */
[----:B------:R-:W4:Y:S04]  /*130980*/  LDL.LU R59, [R1+0x708] ;  /* 0x00070800013b7983 */ /* 0x000f280000300800 */
[----:B------:R-:W-:Y:S01]  /*130990*/  STSM.16.M88.4 [R11], R16 ;  /* 0x000000100b007844 */ /* 0x000fe20000000200 */
[----:B------:R-:W-:-:S03]  /*1309a0*/  NOP ;  /* 0x0000000000007918 */ /* 0x000fc60000000000 */
[----:B------:R-:W0:Y:S01]  /*1309b0*/  LDS.128 R16, [R11] ;  /* 0x000000000b107984 */ /* 0x000e220000000c00 */
[----:B---3--:R-:W-:-:S03]  /*1309c0*/  PRMT R12, R0, 0x5210, R12 ;  /* 0x00005210000c7816 */ /* 0x008fc6000000000c */
[----:B------:R-:W3:Y:S04]  /*1309d0*/  LDL.LU R0, [R1+0x694] ;  /* 0x0006940001007983 */ /* 0x000ee80000300800 */
[----:B0-----:R-:W-:Y:S04]  /*1309e0*/  STL [R1+0x290], R16 ;  /* 0x0002901001007387 */ /* 0x001fe80000100800 */
[----:B------:R-:W-:Y:S01]  /*1309f0*/  STL.64 [R1+0x298], R18 ;  /* 0x0002981201007387 */ /* 0x000fe20000100a00 */
[----:B------:R-:W-:Y:S01]  /*130a00*/  NOP ;  /* 0x0000000000007918 */ /* 0x000fe20000000000 */
[----:B--2---:R-:W-:-:S02]  /*130a10*/  PRMT R13, R58, 0x5210, R13 ;  /* 0x000052103a0d7816 */ /* 0x004fc4000000000d */
[----:B------:R-:W2:Y:S01]  /*130a20*/  LDL.LU R58, [R1+0xa58] ;  /* 0x000a5800013a7983 */ /* 0x000ea20000300800 */
[----:B----4-:R-:W-:-:S03]  /*130a30*/  PRMT R14, R59, 0x5210, R14 ;  /* 0x000052103b0e7816 */ /* 0x010fc6000000000e */
[----:B------:R-:W4:Y:S01]  /*130a40*/  LDL.LU R59, [R1+0xa54] ;  /* 0x000a5400013b7983 */ /* 0x000f220000300800 */
[----:B---3--:R-:W-:Y:S01]  /*130a50*/  PRMT R15, R0, 0x5210, R15 ;  /* 0x00005210000f7816 */ /* 0x008fe2000000000f */
[----:B------:R-:W-:Y:S02]  /*130a60*/  IMAD.MOV.U32 R0, RZ, RZ, R57 ;  /* 0x000000ffff007224 */ /* 0x000fe400078e0039 */
[----:B------:R-:W-:Y:S02]  /*130a70*/  IMAD.MOV.U32 R57, RZ, RZ, R17 ;  /* 0x000000ffff397224 */ /* 0x000fe400078e0011 */
[----:B------:R2:W-:Y:S04]  /*130a80*/  STSM.16.M88.4 [R11], R12 ;  /* 0x0000000c0b007844 */ /* 0x0005e80000000200 */
[----:B------:R-:W-:Y:S04]  /*130a90*/  STL.64 [R1+0x58e8], R56 ;  /* 0x0058e83801007387 */ /* 0x000fe80000100a00 */
[----:B------:R-:W3:Y:S01]  /*130aa0*/  LDL.LU R53, [R1+0x9c4] ;  /* 0x0009c40001357983 */ /* 0x000ee20000300800 */
[----:B------:R-:W-:Y:S01]  /*130ab0*/  NOP ;  /* 0x0000000000007918 */ /* 0x000fe20000000000 */
[----:B--2---:R-:W-:-:S02]  /*130ac0*/  LOP3.LUT R12, R58, 0xffff, RZ, 0xc0, !PT ;  /* 0x0000ffff3a0c7812 */ /* 0x004fc400078ec0ff */
[----:B------:R-:W2:Y:S01]  /*130ad0*/  LDL.LU R58, [R1+0x9c0] ;  /* 0x0009c000013a7983 */ /* 0x000ea20000300800 */
[----:B----4-:R-:W-:-:S03]  /*130ae0*/  LOP3.LUT R13, R59, 0xffff, RZ, 0xc0, !PT ;  /* 0x0000ffff3b0d7812 */ /* 0x010fc600078ec0ff */
[----:B------:R-:W4:Y:S01]  /*130af0*/  LDL.LU R59, [R1+0xb50] ;  /* 0x000b5000013b7983 */ /* 0x000f220000300800 */
[----:B---3--:R-:W-:-:S03]  /*130b00*/  LOP3.LUT R14, R53, 0xffff, RZ, 0xc0, !PT ;  /* 0x0000ffff350e7812 */ /* 0x008fc600078ec0ff */
[----:B------:R-:W3:Y:S01]  /*130b10*/  LDL.LU R53, [R1+0xb4c] ;  /* 0x000b4c0001357983 */ /* 0x000ee20000300800 */
[----:B--2---:R-:W-:-:S03]  /*130b20*/  LOP3.LUT R15, R58, 0xffff, RZ, 0xc0, !PT ;  /* 0x0000ffff3a0f7812 */ /* 0x004fc600078ec0ff */
[----:B------:R-:W2:Y:S01]  /*130b30*/  LDL.LU R58, [R1+0xb48] ;  /* 0x000b4800013a7983 */ /* 0x000ea20000300800 */
[----:B----4-:R-:W-:-:S03]  /*130b40*/  PRMT R16, R59, 0x4210, R12 ;  /* 0x000042103b107816 */ /* 0x010fc6000000000c */
[----:B------:R-:W4:Y:S01]  /*130b50*/  LDL.LU R59, [R1+0x970] ;  /* 0x00097000013b7983 */ /* 0x000f220000300800 */
[----:B---3--:R-:W-:-:S03]  /*130b60*/  PRMT R17, R53, 0x4210, R13 ;  /* 0x0000421035117816 */ /* 0x008fc6000000000d */
[----:B------:R-:W0:Y:S01]  /*130b70*/  LDS.128 R52, [R11] ;  /* 0x000000000b347984 */ /* 0x000e220000000c00 */
[----:B------:R-:W-:Y:S01]  /*130b80*/  NOP ;  /* 0x0000000000007918 */ /* 0x000fe20000000000 */
[----:B----4-:R-:W-:Y:S02]  /*130b90*/  PRMT R19, R59, 0x4210, R15 ;  /* 0x000042103b137816 */ /* 0x010fe4000000000f */
[----:B------:R-:W3:Y:S01]  /*130ba0*/  LDL.LU R59, [R1+0x714] ;  /* 0x00071400013b7983 */ /* 0x000ee20000300800 */
[----:B--2---:R-:W-:-:S03]  /*130bb0*/  PRMT R18, R58, 0x4210, R14 ;  /* 0x000042103a127816 */ /* 0x004fc6000000000e */
[----:B0-----:R0:W-:Y:S04]  /*130bc0*/  STL.64 [R1+0x280], R52 ;  /* 0x0002803401007387 */ /* 0x0011e80000100a00 */
[----:B------:R-:W-:Y:S04]  /*130bd0*/  STL.64 [R1+0x288], R54 ;  /* 0x0002883601007387 */ /* 0x000fe80000100a00 */
[----:B0-----:R-:W2:Y:S04]  /*130be0*/  LDL.LU R53, [R1+0x71c] ;  /* 0x00071c0001357983 */ /* 0x001ea80000300800 */
[----:B------:R-:W4:Y:S04]  /*130bf0*/  LDL.LU R58, [R1+0x710] ;  /* 0x00071000013a7983 */ /* 0x000f280000300800 */
[----:B------:R-:W-:Y:S01]  /*130c00*/  STSM.16.M88.4 [R11], R16 ;  /* 0x000000100b007844 */ /* 0x000fe20000000200 */
[----:B------:R-:W-:-:S03]  /*130c10*/  NOP ;  /* 0x0000000000007918 */ /* 0x000fc60000000000 */
[----:B------:R-:W0:Y:S01]  /*130c20*/  LDS.128 R16, [R11] ;  /* 0x000000000b107984 */ /* 0x000e220000000c00 */
[----:B------:R-:W-:Y:S01]  /*130c30*/  NOP ;  /* 0x0000000000007918 */ /* 0x000fe20000000000 */
[----:B---3--:R-:W-:Y:S02]  /*130c40*/  PRMT R12, R59, 0x5210, R12 ;  /* 0x000052103b0c7816 */ /* 0x008fe4000000000c */
[----:B------:R-:W3:Y:S01]  /*130c50*/  LDL.LU R59, [R1+0x718] ;  /* 0x00071800013b7983 */ /* 0x000ee20000300800 */
[----:B----4-:R-:W-:-:S03]  /*130c60*/  PRMT R14, R58, 0x5210, R14 ;  /* 0x000052103a0e7816 */ /* 0x010fc6000000000e */
[----:B------:R-:W4:Y:S01]  /*130c70*/  LDL.LU R58, [R1+0xa68] ;  /* 0x000a6800013a7983 */ /* 0x000f220000300800 */
[----:B--2---:R-:W-:-:S03]  /*130c80*/  PRMT R13, R53, 0x5210, R13 ;  /* 0x00005210350d7816 */ /* 0x004fc6000000000d */
[----:B0-----:R-:W-:Y:S04]  /*130c90*/  STL.64 [R1+0x270], R16 ;  /* 0x0002701001007387 */ /* 0x001fe80000100a00 */
[----:B------:R-:W-:Y:S01]  /*130ca0*/  STL.64 [R1+0x278], R18 ;  /* 0x0002781201007387 */ /* 0x000fe20000100a00 */
[----:B---3--:R-:W-:-:S03]  /*130cb0*/  PRMT R15, R59, 0x5210, R15 ;  /* 0x000052103b0f7816 */ /* 0x008fc6000000000f */
[----:B------:R-:W2:Y:S04]  /*130cc0*/  LDL.LU R59, [R1+0xa64] ;  /* 0x000a6400013b7983 */ /* 0x000ea80000300800 */
[----:B------:R-:W3:Y:S04]  /*130cd0*/  LDL.LU R53, [R1+0x9d4] ;  /* 0x0009d40001357983 */ /* 0x000ee80000300800 */
[----:B------:R4:W-:Y:S02]  /*130ce0*/  STSM.16.M88.4 [R11], R12 ;  /* 0x0000000c0b007844 */ /* 0x0009e40000000200 */
[----:B----4-:R-:W-:-:S02]  /*130cf0*/  LOP3.LUT R12, R58, 0xffff, RZ, 0xc0, !PT ;  /* 0x0000ffff3a0c7812 */ /* 0x010fc400078ec0ff */
        /* <DEDUP_REMOVED lines=10> */
[----:B---3--:R-:W-:-:S03]  /*130da0*/  PRMT R17, R53, 0x4210, R13 ;  /* 0x0000421035117816 */ /* 0x008fc6000000000d */
[----:B------:R-:W0:Y:S01]  /*130db0*/  LDS.128 R52, [R11] ;  /* 0x000000000b347984 */ /* 0x000e220000000c00 */
[----:B----4-:R-:W-:-:S03]  /*130dc0*/  PRMT R18, R58, 0x4210, R14 ;  /* 0x000042103a127816 */ /* 0x010fc6000000000e */
[----:B0-----:R0:W-:Y:S04]  /*130dd0*/  STL [R1+0x260], R52 ;  /* 0x0002603401007387 */ /* 0x0011e80000100800 */
[----:B------:R-:W-:Y:S04]  /*130de0*/  STL.64 [R1+0x268], R54 ;  /* 0x0002683601007387 */ /* 0x000fe80000100a00 */
[----:B------:R-:W3:Y:S04]  /*130df0*/  LDL.LU R58, [R1+0x728] ;  /* 0x00072800013a7983 */ /* 0x000ee80000300800 */
[----:B0-----:R-:W4:Y:S01]  /*130e00*/  LDL.LU R52, [R1+0x720] ;  /* 0x0007200001347983 */ /* 0x001f220000300800 */
[----:B------:R-:W-:Y:S01]  /*130e10*/  NOP ;  /* 0x0000000000007918 */ /* 0x000fe20000000000 */
[----:B--2---:R-:W-:Y:S01]  /*130e20*/  PRMT R19, R59, 0x4210, R15 ;  /* 0x000042103b137816 */ /* 0x004fe2000000000f */
[----:B------:R-:W-:-:S02]  /*130e30*/  IMAD.MOV.U32 R59, RZ, RZ, R0 ;  /* 0x000000ffff3b7224 */ /* 0x000fc400078e0000 */
[----:B------:R-:W-:Y:S02]  /*130e40*/  IMAD.MOV.U32 R0, RZ, RZ, R53 ;  /* 0x000000ffff007224 */ /* 0x000fe400078e0035 */
[----:B------:R-:W2:Y:S01]  /*130e50*/  LDL.LU R53, [R1+0x724] ;  /* 0x0007240001357983 */ /* 0x000ea20000300800 */
[----:B---3--:R-:W-:-:S03]  /*130e60*/  PRMT R12, R58, 0x5210, R12 ;  /* 0x000052103a0c7816 */ /* 0x008fc6000000000c */
[----:B------:R-:W3:Y:S04]  /*130e70*/  LDL.LU R58, [R1+0x6a8] ;  /* 0x0006a800013a7983 */ /* 0x000ee80000300800 */
[----:B------:R-:W-:Y:S01]  /*130e80*/  STSM.16.M88.4 [R11], R16 ;  /* 0x000000100b007844 */ /* 0x000fe20000000200 */
[----:B------:R-:W-:-:S03]  /*130e90*/  NOP ;  /* 0x0000000000007918 */ /* 0x000fc60000000000 */
[----:B------:R-:W0:Y:S01]  /*130ea0*/  LDS.128 R16, [R11] ;  /* 0x000000000b107984 */ /* 0x000e220000000c00 */
[----:B----4-:R-:W-:Y:S01]  /*130eb0*/  PRMT R13, R52, 0x5210, R13 ;  /* 0x00005210340d7816 */ /* 0x010fe2000000000d */
[----:B------:R-:W-:Y:S01]  /*130ec0*/  NOP ;  /* 0x0000000000007918 */ /* 0x000fe20000000000 */
[----:B--2---:R-:W-:Y:S02]  /*130ed0*/  PRMT R14, R53, 0x5210, R14 ;  /* 0x00005210350e7816 */ /* 0x004fe4000000000e */
[----:B------:R-:W2:Y:S04]  /*130ee0*/  LDL.LU R53, [R1+0xa88] ;  /* 0x000a880001357983 */ /* 0x000ea80000300800 */
[----:B0-----:R-:W-:Y:S04]  /*130ef0*/  STL.64 [R1+0x250], R16 ;  /* 0x0002501001007387 */ /* 0x001fe80000100a00 */
[----:B------:R-:W-:Y:S01]  /*130f00*/  STL.64 [R1+0x258], R18 ;  /* 0x0002581201007387 */ /* 0x000fe20000100a00 */
[----:B---3--:R-:W-:-:S03]  /*130f10*/  PRMT R15, R58, 0x5210, R15 ;  /* 0x000052103a0f7816 */ /* 0x008fc6000000000f */
[----:B------:R-:W3:Y:S04]  /*130f20*/  LDL.LU R58, [R1+0xa84] ;  /* 0x000a8400013a7983 */ /* 0x000ee80000300800 */
[----:B------:R2:W-:Y:S04]  /*130f30*/  STSM.16.M88.4 [R11], R12 ;  /* 0x0000000c0b007844 */ /* 0x0005e80000000200 */
[----:B------:R-:W4:Y:S01]  /*130f40*/  LDL.LU R52, [R1+0x9e4] ;  /* 0x0009e40001347983 */ /* 0x000f220000300800 */
[----:B------:R-:W-:Y:S01]  /*130f50*/  NOP ;  /* 0x0000000000007918 */ /* 0x000fe20000000000 */
[----:B--2---:R-:W-:-:S02]  /*130f60*/  LOP3.LUT R12, R53, 0xffff, RZ, 0xc0, !PT ;  /* 0x0000ffff350c7812 */ /* 0x004fc400078ec0ff */
[----:B------:R-:W2:Y:S01]  /*130f70*/  LDL.LU R53, [R1+0x9e0] ;  /* 0x0009e00001357983 */ /* 0x000ea20000300800 */
[----:B---3--:R-:W-:-:S03]  /*130f80*/  LOP3.LUT R13, R58, 0xffff, RZ, 0xc0, !PT ;  /* 0x0000ffff3a0d7812 */ /* 0x008fc600078ec0ff */
[----:B------:R-:W3:Y:S01]  /*130f90*/  LDL.LU R58, [R1+0xb6c] ;  /* 0x000b6c00013a7983 */ /* 0x000ee20000300800 */
[----:B----4-:R-:W-:-:S03]  /*130fa0*/  LOP3.LUT R14, R52, 0xffff, RZ, 0xc0, !PT ;  /* 0x0000ffff340e7812 */ /* 0x010fc600078ec0ff */
[----:B------:R-:W4:Y:S01]  /*130fb0*/  LDL.LU R52, [R1+0xb68] ;  /* 0x000b680001347983 */ /* 0x000f220000300800 */
[----:B--2---:R-:W-:-:S03]  /*130fc0*/  LOP3.LUT R15, R53, 0xffff, RZ, 0xc0, !PT ;  /* 0x0000ffff350f7812 */ /* 0x004fc600078ec0ff */
[----:B------:R-:W2:Y:S01]  /*130fd0*/  LDL.LU R53, [R1+0xb64] ;  /* 0x000b640001357983 */ /* 0x000ea20000300800 */
[----:B---3--:R-:W-:-:S03]  /*130fe0*/  PRMT R16, R58, 0x4210, R12 ;  /* 0x000042103a107816 */ /* 0x008fc6000000000c */
[----:B------:R-:W3:Y:S01]  /*130ff0*/  LDL.LU R58, [R1+0xb60] ;  /* 0x000b6000013a7983 */ /* 0x000ee20000300800 */
[----:B----4-:R-:W-:Y:S02]  /*131000*/  PRMT R17, R52, 0x4210, R13 ;  /* 0x0000421034117816 */ /* 0x010fe4000000000d */
[----:B--2---:R-:W-:Y:S02]  /*131010*/  PRMT R18, R53, 0x4210, R14 ;  /* 0x0000421035127816 */ /* 0x004fe4000000000e */
[----:B------:R-:W0:Y:S04]  /*131020*/  LDS.128 R52, [R11] ;  /* 0x000000000b347984 */ /* 0x000e280000000c00 */
[----:B0-----:R-:W-:Y:S04]  /*131030*/  STL.64 [R1+0x240], R52 ;  /* 0x0002403401007387 */ /* 0x001fe80000100a00 */
[----:B------:R0:W-:Y:S01]  /*131040*/  STL [R1+0x24c], R55 ;  /* 0x00024c3701007387 */ /* 0x0001e20000100800 */
[----:B---3--:R-:W-:Y:S01]  /*131050*/  PRMT R19, R58, 0x4210, R15 ;  /* 0x000042103a137816 */ /* 0x008fe2000000000f */
[----:B------:R-:W-:Y:S01]  /*131060*/  IMAD.MOV.U32 R58, RZ, RZ, R47 ;  /* 0x000000ffff3a7224 */ /* 0x000fe200078e002f */
[----:B------:R-:W-:Y:S01]  /*131070*/  NOP ;  /* 0x0000000000007918 */ /* 0x000fe20000000000 */
[----:B------:R-:W-:-:S02]  /*131080*/  IMAD.MOV.U32 R47, RZ, RZ, R49 ;  /* 0x000000ffff2f7224 */ /* 0x000fc400078e0031 */
[----:B------:R-:W-:Y:S02]  /*131090*/  IMAD.MOV.U32 R49, RZ, RZ, R54 ;  /* 0x000000ffff317224 */ /* 0x000fe400078e0036 */
[----:B0-----:R-:W2:Y:S04]  /*1310a0*/  LDL.LU.64 R54, [R1+0x5958] ;  /* 0x0059580001367983 */ /* 0x001ea80000300a00 */
[----:B------:R-:W3:Y:S04]  /*1310b0*/  LDL.LU R53, [R1+0x734] ;  /* 0x0007340001357983 */ /* 0x000ee80000300800 */
[----:B------:R-:W-:Y:S04]  /*1310c0*/  STL.64 [R1+0x58c0], R48 ;  /* 0x0058c03001007387 */ /* 0x000fe80000100a00 */
[----:B------:R-:W4:Y:S04]  /*1310d0*/  LDL.LU R45, [R1+0x730] ;  /* 0x00073000012d7983 */ /* 0x000f280000300800 */
[----:B------:R-:W2:Y:S04]  /*1310e0*/  LDL.LU R52, [R1+0x72c] ;  /* 0x00072c0001347983 */ /* 0x000ea80000300800 */
[----:B------:R-:W-:Y:S01]  /*1310f0*/  STSM.16.M88.4 [R11], R16 ;  /* 0x000000100b007844 */ /* 0x000fe20000000200 */
[----:B------:R-:W-:-:S03]  /*131100*/  NOP ;  /* 0x0000000000007918 */ /* 0x000fc60000000000 */
[----:B------:R-:W0:Y:S01]  /*131110*/  LDS.128 R16, [R11] ;  /* 0x000000000b107984 */ /* 0x000e220000000c00 */
[----:B------:R-:W-:Y:S01]  /*131120*/  NOP ;  /* 0x0000000000007918 */ /* 0x000fe20000000000 */
[----:B---3--:R-:W-:Y:S02]  /*131130*/  PRMT R12, R53, 0x5210, R12 ;  /* 0x00005210350c7816 */ /* 0x008fe4000000000c */
[----:B------:R-:W3:Y:S04]  /*131140*/  LDL.LU R53, [R1+0x6b8] ;  /* 0x0006b80001357983 */ /* 0x000ee80000300800 */
[----:B0-----:R-:W-:Y:S01]  /*131150*/  STL.64 [R1+0x230], R16 ;  /* 0x0002301001007387 */ /* 0x001fe20000100a00 */
[----:B----4-:R-:W-:-:S03]  /*131160*/  PRMT R13, R45, 0x5210, R13 ;  /* 0x000052102d0d7816 */ /* 0x010fc6000000000d */
[----:B------:R-:W-:Y:S04]  /*131170*/  STL [R1+0x238], R18 ;  /* 0x0002381201007387 */ /* 0x000fe80000100800 */
[----:B------:R-:W4:Y:S01]  /*131180*/  LDL.LU R45, [R1+0xa98] ;  /* 0x000a9800012d7983 */ /* 0x000f220000300800 */
[----:B--2---:R-:W-:-:S03]  /*131190*/  PRMT R14, R52, 0x5210, R14 ;  /* 0x00005210340e7816 */ /* 0x004fc6000000000e */
[----:B------:R-:W2:Y:S01]  /*1311a0*/  LDL.LU R52, [R1+0xa94] ;  /* 0x000a940001347983 */ /* 0x000ea20000300800 */
[----:B---3--:R-:W-:Y:S01]  /*1311b0*/  PRMT R15, R53, 0x5210, R15 ;  /* 0x00005210350f7816 */ /* 0x008fe2000000000f */
[----:B------:R-:W-:Y:S02]  /*1311c0*/  IMAD.MOV.U32 R53, RZ, RZ, R58 ;  /* 0x000000ffff357224 */ /* 0x000fe400078e003a */
[----:B------:R-:W-:Y:S02]  /*1311d0*/  IMAD.MOV.U32 R58, RZ, RZ, R47 ;  /* 0x000000ffff3a7224 */ /* 0x000fe400078e002f */
[----:B------:R-:W-:Y:S01]  /*1311e0*/  IMAD.MOV.U32 R47, RZ, RZ, R19 ;  /* 0x000000ffff2f7224 */ /* 0x000fe200078e0013 */
[----:B------:R4:W-:Y:S04]  /*1311f0*/  STSM.16.M88.4 [R11], R12 ;  /* 0x0000000c0b007844 */ /* 0x0009e80000000200 */
[----:B------:R-:W-:Y:S04]  /*131200*/  STL [R1+0x57f8], R47 ;  /* 0x0057f82f01007387 */ /* 0x000fe80000100800 */
[----:B------:R-:W-:Y:S04]  /*131210*/  STL [R1+0x5950], R46 ;  /* 0x0059502e01007387 */ /* 0x000fe80000100800 */
[----:B------:R-:W3:Y:S01]  /*131220*/  LDL.LU R44, [R1+0x9f4] ;  /* 0x0009f400012c7983 */ /* 0x000ee20000300800 */
[----:B----4-:R-:W-:-:S03]  /*131230*/  LOP3.LUT R12, R45, 0xffff, RZ, 0xc0, !PT ;  /* 0x0000ffff2d0c7812 */ /* 0x010fc600078ec0ff */
[----:B------:R-:W4:Y:S01]  /*131240*/  LDL.LU R45, [R1+0x9f0] ;  /* 0x0009f000012d7983 */ /* 0x000f220000300800 */
[----:B--2---:R-:W-:-:S03]  /*131250*/  LOP3.LUT R13, R52, 0xffff, RZ, 0xc0, !PT ;  /* 0x0000ffff340d7812 */ /* 0x004fc600078ec0ff */
[----:B------:R-:W2:Y:S01]  /*131260*/  LDL.LU R52, [R1+0xb7c] ;  /* 0x000b7c0001347983 */ /* 0x000ea20000300800 */
[----:B------:R-:W-:Y:S01]  /*131270*/  NOP ;  /* 0x0000000000007918 */ /* 0x000fe20000000000 */
[----:B---3--:R-:W-:Y:S02]  /*131280*/  LOP3.LUT R14, R44, 0xffff, RZ, 0xc0, !PT ;  /* 0x0000ffff2c0e7812 */ /* 0x008fe400078ec0ff */
[----:B------:R-:W3:Y:S01]  /*131290*/  LDL.LU R44, [R1+0xb78] ;  /* 0x000b7800012c7983 */ /* 0x000ee20000300800 */
[----:B----4-:R-:W-:-:S03]  /*1312a0*/  LOP3.LUT R15, R45, 0xffff, RZ, 0xc0, !PT ;  /* 0x0000ffff2d0f7812 */ /* 0x010fc600078ec0ff */
[----:B------:R-:W4:Y:S01]  /*1312b0*/  LDL.LU R45, [R1+0xb74] ;  /* 0x000b7400012d7983 */ /* 0x000f220000300800 */
[----:B--2---:R-:W-:-:S03]  /*1312c0*/  PRMT R16, R52, 0x4210, R12 ;  /* 0x0000421034107816 */ /* 0x004fc6000000000c */
[----:B------:R-:W2:Y:S01]  /*1312d0*/  LDL.LU R52, [R1+0xb70] ;  /* 0x000b700001347983 */ /* 0x000ea20000300800 */
[----:B---3--:R-:W-:Y:S02]  /*1312e0*/  PRMT R17, R44, 0x4210, R13 ;  /* 0x000042102c117816 */ /* 0x008fe4000000000d */
[----:B----4-:R-:W-:Y:S02]  /*1312f0*/  PRMT R18, R45, 0x4210, R14 ;  /* 0x000042102d127816 */ /* 0x010fe4000000000e */
[----:B------:R-:W0:Y:S01]  /*131300*/  LDS.128 R44, [R11] ;  /* 0x000000000b2c7984 */ /* 0x000e220000000c00 */
[----:B--2---:R-:W-:Y:S01]  /*131310*/  PRMT R19, R52, 0x4210, R15 ;  /* 0x0000421034137816 */ /* 0x004fe2000000000f */
[----:B------:R-:W-:Y:S02]  /*131320*/  NOP ;  /* 0x0000000000007918 */ /* 0x000fe40000000000 */
[----:B0-----:R-:W-:Y:S04]  /*131330*/  STL [R1+0x220], R44 ;  /* 0x0002202c01007387 */ /* 0x001fe80000100800 */
[----:B------:R0:W-:Y:S04]  /*131340*/  STL.64 [R1+0x228], R46 ;  /* 0x0002282e01007387 */ /* 0x0001e80000100a00 */
[----:B0-----:R-:W2:Y:S04]  /*131350*/  LDL.LU R46, [R1+0x5950] ;  /* 0x00595000012e7983 */ /* 0x001ea80000300800 */
[----:B------:R-:W3:Y:S01]  /*131360*/  LDL.LU R52, [R1+0x744] ;  /* 0x0007440001347983 */ /* 0x000ee20000300800 */
[----:B------:R-:W-:-:S03]  /*131370*/  IMAD.MOV.U32 R47, RZ, RZ, R45 ;  /* 0x000000ffff2f7224 */ /* 0x000fc600078e002d */
[----:B------:R-:W-:Y:S01]  /*131380*/  STSM.16.M88.4 [R11], R16 ;  /* 0x000000100b007844 */ /* 0x000fe20000000200 */
[----:B------:R-:W-:-:S03]  /*131390*/  NOP ;  /* 0x0000000000007918 */ /* 0x000fc60000000000 */
[----:B------:R-:W0:Y:S01]  /*1313a0*/  LDS.128 R16, [R11] ;  /* 0x000000000b107984 */ /* 0x000e220000000c00 */
[----:B------:R-:W-:-:S03]  /*1313b0*/  NOP ;  /* 0x0000000000007918 */ /* 0x000fc60000000000 */
[----:B--2---:R-:W-:Y:S04]  /*1313c0*/  STL.64 [R1+0x58a8], R46 ;  /* 0x0058a82e01007387 */ /* 0x004fe80000100a00 */
[----:B------:R-:W2:Y:S01]  /*1313d0*/  LDL.LU R44, [R1+0x73c] ;  /* 0x00073c00012c7983 */ /* 0x000ea20000300800 */
[----:B---3--:R-:W-:-:S03]  /*1313e0*/  PRMT R12, R52, 0x5210, R12 ;  /* 0x00005210340c7816 */ /* 0x008fc6000000000c */
[----:B------:R-:W3:Y:S04]  /*1313f0*/  LDL.LU R45, [R1+0x740] ;  /* 0x00074000012d7983 */ /* 0x000ee80000300800 */
[----:B------:R-:W4:Y:S01]  /*131400*/  LDL.LU R52, [R1+0x6c8] ;  /* 0x0006c80001347983 */ /* 0x000f220000300800 */
[----:B---3--:R-:W-:-:S03]  /*131410*/  PRMT R14, R45, 0x5210, R14 ;  /* 0x000052102d0e7816 */ /* 0x008fc6000000000e */
[----:B------:R-:W3:Y:S01]  /*131420*/  LDL.LU R45, [R1+0xaa8] ;  /* 0x000aa800012d7983 */ /* 0x000ee20000300800 */
[----:B----4-:R-:W-:-:S03]  /*131430*/  PRMT R15, R52, 0x5210, R15 ;  /* 0x00005210340f7816 */ /* 0x010fc6000000000f */
[----:B0-----:R-:W-:Y:S04]  /*131440*/  STL.64 [R1+0x210], R16 ;  /* 0x0002101001007387 */ /* 0x001fe80000100a00 */
[----:B------:R-:W-:Y:S04]  /*131450*/  STL.64 [R1+0x218], R18 ;  /* 0x0002181201007387 */ /* 0x000fe80000100a00 */
[----:B------:R-:W4:Y:S01]  /*131460*/  LDL.LU R52, [R1+0xaa4] ;  /* 0x000aa40001347983 */ /* 0x000f220000300800 */
[----:B--2---:R-:W-:-:S03]  /*131470*/  PRMT R13, R44, 0x5210, R13 ;  /* 0x000052102c0d7816 */ /* 0x004fc6000000000d */
[----:B------:R-:W2:Y:S04]  /*131480*/  LDL.LU R44, [R1+0xa08] ;  /* 0x000a0800012c7983 */ /* 0x000ea80000300800 */
[----:B------:R3:W-:Y:S01]  /*131490*/  STSM.16.M88.4 [R11], R12 ;  /* 0x0000000c0b007844 */ /* 0x0007e20000000200 */
[----:B------:R-:W-:Y:S01]  /*1314a0*/  NOP ;  /* 0x0000000000007918 */ /* 0x000fe20000000000 */
[----:B---3--:R-:W-:Y:S02]  /*1314b0*/  LOP3.LUT R12, R45, 0xffff, RZ, 0xc0, !PT ;  /* 0x0000ffff2d0c7812 */ /* 0x008fe400078ec0ff */
[----:B------:R-:W3:Y:S01]  /*1314c0*/  LDL.LU R45, [R1+0xa04] ;  /* 0x000a0400012d7983 */ /* 0x000ee20000300800 */
[----:B----4-:R-:W-:-:S03]  /*1314d0*/  LOP3.LUT R13, R52, 0xffff, RZ, 0xc0, !PT ;  /* 0x0000ffff340d7812 */ /* 0x010fc600078ec0ff */
[----:B------:R-:W4:Y:S01]  /*1314e0*/  LDL.LU R52, [R1+0xb8c] ;  /* 0x000b8c0001347983 */ /* 0x000f220000300800 */
[----:B--2---:R-:W-:-:S03]  /*1314f0*/  LOP3.LUT R14, R44, 0xffff, RZ, 0xc0, !PT ;  /* 0x0000ffff2c0e7812 */ /* 0x004fc600078ec0ff */
[----:B------:R-:W2:Y:S01]  /*131500*/  LDL.LU R44, [R1+0xb88] ;  /* 0x000b8800012c7983 */ /* 0x000ea20000300800 */
[----:B---3--:R-:W-:-:S03]  /*131510*/  LOP3.LUT R15, R45, 0xffff, RZ, 0xc0, !PT ;  /* 0x0000ffff2d0f7812 */ /* 0x008fc600078ec0ff */
[----:B------:R-:W3:Y:S01]  /*131520*/  LDL.LU R45, [R1+0xb84] ;  /* 0x000b8400012d7983 */ /* 0x000ee20000300800 */
[----:B----4-:R-:W-:-:S03]  /*131530*/  PRMT R16, R52, 0x4210, R12 ;  /* 0x0000421034107816 */ /* 0x010fc6000000000c */
[----:B------:R-:W4:Y:S01]  /*131540*/  LDL.LU R52, [R1+0x99c] ;  /* 0x00099c0001347983 */ /* 0x000f220000300800 */
[----:B--2---:R-:W-:Y:S02]  /*131550*/  PRMT R17, R44, 0x4210, R13 ;  /* 0x000042102c117816 */ /* 0x004fe4000000000d */
[----:B----4-:R-:W-:Y:S02]  /*131560*/  PRMT R19, R52, 0x4210, R15 ;  /* 0x0000421034137816 */ /* 0x010fe4000000000f */
[----:B------:R-:W2:Y:S01]  /*131570*/  LDL.LU R52, [R1+0x74c] ;  /* 0x00074c0001347983 */ /* 0x000ea20000300800 */
[----:B---3--:R-:W-:-:S03]  /*131580*/  PRMT R18, R45, 0x4210, R14 ;  /* 0x000042102d127816 */ /* 0x008fc6000000000e */
[----:B------:R-:W0:Y:S01]  /*131590*/  LDS.128 R44, [R11] ;  /* 0x000000000b2c7984 */ /* 0x000e220000000c00 */
[----:B------:R-:W-:-:S03]  /*1315a0*/  NOP ;  /* 0x0000000000007918 */ /* 0x000fc60000000000 */
[----:B0-----:R0:W-:Y:S04]  /*1315b0*/  STL.64 [R1+0x200], R44 ;  /* 0x0002002c01007387 */ /* 0x0011e80000100a00 */
[----:B------:R-:W-:Y:S04]  /*1315c0*/  STL.64 [R1+0x208], R46 ;  /* 0x0002082e01007387 */ /* 0x000fe80000100a00 */
[----:B0-----:R-:W3:Y:S04]  /*1315d0*/  LDL.LU R44, [R1+0x754] ;  /* 0x00075400012c7983 */ /* 0x001ee80000300800 */
[----:B------:R-:W4:Y:S01]  /*1315e0*/  LDL.LU R45, [R1+0x748] ;  /* 0x00074800012d7983 */ /* 0x000f220000300800 */
[----:B--2---:R-:W-:-:S03]  /*1315f0*/  PRMT R12, R52, 0x5210, R12 ;  /* 0x00005210340c7816 */ /* 0x004fc6000000000c */
[----:B------:R-:W2:Y:S04]  /*131600*/  LDL.LU R52, [R1+0x750] ;  /* 0x0007500001347983 */ /* 0x000ea80000300800 */
[----:B------:R-:W-:Y:S01]  /*131610*/  STSM.16.M88.4 [R11], R16 ;  /* 0x000000100b007844 */ /* 0x000fe20000000200 */
[----:B------:R-:W-:-:S03]  /*131620*/  NOP ;  /* 0x0000000000007918 */ /* 0x000fc60000000000 */
[----:B------:R-:W0:Y:S01]  /*131630*/  LDS.128 R16, [R11] ;  /* 0x000000000b107984 */ /* 0x000e220000000c00 */
[----:B----4-:R-:W-:-:S03]  /*131640*/  PRMT R14, R45, 0x5210, R14 ;  /* 0x000052102d0e7816 */ /* 0x010fc6000000000e */
[----:B------:R-:W4:Y:S04]  /*131650*/  LDL.LU R45, [R1+0xab0] ;  /* 0x000ab000012d7983 */ /* 0x000f280000300800 */
[----:B0-----:R-:W-:Y:S04]  /*131660*/  STL.64 [R1+0x1f0], R16 ;  /* 0x0001f01001007387 */ /* 0x001fe80000100a00 */
[----:B------:R-:W-:Y:S01]  /*131670*/  STL.64 [R1+0x1f8], R18 ;  /* 0x0001f81201007387 */ /* 0x000fe20000100a00 */
[----:B---3--:R-:W-:Y:S01]  /*131680*/  PRMT R13, R44, 0x5210, R13 ;  /* 0x000052102c0d7816 */ /* 0x008fe2000000000d */
[----:B------:R-:W-:Y:S01]  /*131690*/  NOP ;  /* 0x0000000000007918 */ /* 0x000fe20000000000 */
[----:B--2---:R-:W-:-:S02]  /*1316a0*/  PRMT R15, R52, 0x5210, R15 ;  /* 0x00005210340f7816 */ /* 0x004fc4000000000f */
[----:B------:R-:W2:Y:S04]  /*1316b0*/  LDL.LU R52, [R1+0xaac] ;  /* 0x000aac0001347983 */ /* 0x000ea80000300800 */
[----:B------:R4:W-:Y:S04]  /*1316c0*/  STSM.16.M88.4 [R11], R12 ;  /* 0x0000000c0b007844 */ /* 0x0009e80000000200 */
        /* <DEDUP_REMOVED lines=13> */
[----:B----4-:R-:W-:Y:S02]  /*1317a0*/  PRMT R18, R45, 0x4210, R14 ;  /* 0x000042102d127816 */ /* 0x010fe4000000000e */
[----:B------:R-:W0:Y:S04]  /*1317b0*/  LDS.128 R44, [R11] ;  /* 0x000000000b2c7984 */ /* 0x000e280000000c00 */
[----:B0-----:R0:W-:Y:S04]  /*1317c0*/  STL.64 [R1+0x1e0], R44 ;  /* 0x0001e02c01007387 */ /* 0x0011e80000100a00 */
[----:B------:R-:W-:Y:S04]  /*1317d0*/  STL [R1+0x1ec], R47 ;  /* 0x0001ec2f01007387 */ /* 0x000fe80000100800 */
[----:B0-----:R-:W3:Y:S01]  /*1317e0*/  LDL.LU R45, [R1+0x760] ;  /* 0x00076000012d7983 */ /* 0x001ee20000300800 */
[----:B--2---:R-:W-:Y:S01]  /*1317f0*/  PRMT R19, R52, 0x4210, R15 ;  /* 0x0000421034137816 */ /* 0x004fe2000000000f */
[----:B------:R-:W-:Y:S01]  /*131800*/  IMAD.MOV.U32 R52, RZ, RZ, R53 ;  /* 0x000000ffff347224 */ /* 0x000fe200078e0035 */
[----:B------:R-:W-:Y:S01]  /*131810*/  NOP ;  /* 0x0000000000007918 */ /* 0x000fe20000000000 */
[----:B------:R-:W-:-:S02]  /*131820*/  IMAD.MOV.U32 R53, RZ, RZ, R58 ;  /* 0x000000ffff357224 */ /* 0x000fc400078e003a */
        /* <DEDUP_REMOVED lines=11> */
[----:B0-----:R-:W-:Y:S04]  /*1318e0*/  STL.64 [R1+0x1d0], R16 ;  /* 0x0001d01001007387 */ /* 0x001fe80000100a00 */
[----:B------:R-:W-:Y:S01]  /*1318f0*/  STL [R1+0x1d8], R18 ;  /* 0x0001d81201007387 */ /* 0x000fe20000100800 */
[----:B--2---:R-:W-:-:S03]  /*131900*/  PRMT R13, R61, 0x5210, R13 ;  /* 0x000052103d0d7816 */ /* 0x004fc6000000000d */
[----:B------:R-:W2:Y:S01]  /*131910*/  LDL.LU R61, [R1+0xacc] ;  /* 0x000acc00013d7983 */ /* 0x000ea20000300800 */
[----:B----4-:R-:W-:-:S03]  /*131920*/  PRMT R14, R44, 0x5210, R14 ;  /* 0x000052102c0e7816 */ /* 0x010fc6000000000e */
[----:B------:R-:W4:Y:S01]  /*131930*/  LDL.LU R44, [R1+0xac8] ;  /* 0x000ac800012c7983 */ /* 0x000f220000300800 */
[----:B---3--:R-:W-:Y:S01]  /*131940*/  PRMT R15, R45, 0x5210, R15 ;  /* 0x000052102d0f7816 */ /* 0x008fe2000000000f */
[----:B------:R-:W-:Y:S01]  /*131950*/  IMAD.MOV.U32 R45, RZ, RZ, R52 ;  /* 0x000000ffff2d7224 */ /* 0x000fe200078e0034 */
[----:B------:R-:W-:Y:S01]  /*131960*/  NOP ;  /* 0x0000000000007918 */ /* 0x000fe20000000000 */
[----:B------:R-:W-:Y:S02]  /*131970*/  IMAD.MOV.U32 R52, RZ, RZ, R53 ;  /* 0x000000ffff347224 */ /* 0x000fe400078e0035 */
[----:B------:R-:W-:Y:S02]  /*131980*/  IMAD.MOV.U32 R53, RZ, RZ, R58 ;  /* 0x000000ffff357224 */ /* 0x000fe400078e003a */
[----:B------:R-:W-:Y:S02]  /*131990*/  IMAD.MOV.U32 R58, RZ, RZ, R41 ;  /* 0x000000ffff3a7224 */ /* 0x000fe400078e0029 */
[----:B------:R-:W-:Y:S01]  /*1319a0*/  IMAD.MOV.U32 R41, RZ, RZ, R19 ;  /* 0x000000ffff297224 */ /* 0x000fe200078e0013 */
[----:B------:R2:W-:Y:S04]  /*1319b0*/  STSM.16.M88.4 [R11], R12 ;  /* 0x0000000c0b007844 */ /* 0x0005e80000000200 */
[----:B------:R-:W-:Y:S04]  /*1319c0*/  STL [R1+0x57c4], R41 ;  /* 0x0057c42901007387 */ /* 0x000fe80000100800 */
[----:B------:R-:W3:Y:S01]  /*1319d0*/  LDL.LU R60, [R1+0xa40] ;  /* 0x000a4000013c7983 */ /* 0x000ee20000300800 */
[----:B--2---:R-:W-:-:S03]  /*1319e0*/  LOP3.LUT R12, R61, 0xffff, RZ, 0xc0, !PT ;  /* 0x0000ffff3d0c7812 */ /* 0x004fc600078ec0ff */
        /* <DEDUP_REMOVED lines=9> */
[----:B------:R-:W-:Y:S02]  /*131a80*/  IMAD.MOV.U32 R57, RZ, RZ, R52 ;  /* 0x000000ffff397224 */ /* 0x000fe400078e0034 */
[----:B------:R-:W-:Y:S01]  /*131a90*/  IMAD.MOV.U32 R52, RZ, RZ, R7 ;  /* 0x000000ffff347224 */ /* 0x000fe200078e0007 */
[----:B---3--:R-:W-:Y:S01]  /*131aa0*/  PRMT R17, R60, 0x4210, R13 ;  /* 0x000042103c117816 */ /* 0x008fe2000000000d */
[----:B------:R-:W-:Y:S01]  /*131ab0*/  IMAD.MOV.U32 R60, RZ, RZ, R4 ;  /* 0x000000ffff3c7224 */ /* 0x000fe200078e0004 */
[----:B--2---:R-:W-:Y:S01]  /*131ac0*/  PRMT R18, R61, 0x4210, R14 ;  /* 0x000042103d127816 */ /* 0x004fe2000000000e */
[----:B------:R-:W-:Y:S02]  /*131ad0*/  IMAD.MOV.U32 R61, RZ, RZ, R45 ;  /* 0x000000ffff3d7224 */ /* 0x000fe400078e002d */
[----:B------:R-:W-:Y:S01]  /*131ae0*/  IMAD.MOV.U32 R45, RZ, RZ, R2 ;  /* 0x000000ffff2d7224 */ /* 0x000fe200078e0002 */
[----:B----4-:R-:W-:Y:S01]  /*131af0*/  PRMT R19, R44, 0x4210, R15 ;  /* 0x000042102c137816 */ /* 0x010fe2000000000f */
[----:B------:R-:W-:Y:S01]  /*131b00*/  IMAD.MOV.U32 R44, RZ, RZ, R5 ;  /* 0x000000ffff2c7224 */ /* 0x000fe200078e0005 */
[----:B------:R-:W-:Y:S01]  /*131b10*/  NOP ;  /* 0x0000000000007918 */ /* 0x000fe20000000000 */
[----:B------:R-:W-:-:S02]  /*131b20*/  IMAD.MOV.U32 R2, RZ, RZ, R6 ;  /* 0x000000ffff027224 */ /* 0x000fc400078e0006 */
[----:B------:R-:W0:Y:S01]  /*131b30*/  LDS.128 R4, [R11] ;  /* 0x000000000b047984 */ /* 0x000e220000000c00 */
[----:B------:R-:W-:-:S03]  /*131b40*/  NOP ;  /* 0x0000000000007918 */ /* 0x000fc60000000000 */
[----:B0-----:R-:W-:Y:S01]  /*131b50*/  STL [R1+0x1c0], R4 ;  /* 0x0001c00401007387 */ /* 0x001fe20000100800 */
[----:B------:R-:W-:-:S03]  /*131b60*/  IMAD.MOV.U32 R41, RZ, RZ, R5 ;  /* 0x000000ffff297224 */ /* 0x000fc600078e0005 */
[----:B------:R0:W-:Y:S04]  /*131b70*/  STL.64 [R1+0x1c8], R6 ;  /* 0x0001c80601007387 */ /* 0x0001e80000100a00 */
[----:B0-----:R-:W2:Y:S04]  /*131b80*/  LDL.LU.64 R6, [R1+0x5948] ;  /* 0x0059480001067983 */ /* 0x001ea80000300a00 */
[----:B------:R-:W3:Y:S04]  /*131b90*/  LDL.LU.64 R4, [R1+0x5940] ;  /* 0x0059400001047983 */ /* 0x000ee80000300a00 */
[----:B------:R-:W4:Y:S04]  /*131ba0*/  LDL.LU R56, [R1+0x76c] ;  /* 0x00076c0001387983 */ /* 0x000f280000300800 */
        /* <DEDUP_REMOVED lines=13> */
[----:B----4-:R-:W-:-:S03]  /*131c80*/  PRMT R15, R56, 0x5210, R15 ;  /* 0x00005210380f7816 */ /* 0x010fc6000000000f */
[----:B------:R-:W4:Y:S01]  /*131c90*/  LDL.LU R56, [R1+0xad0] ;  /* 0x000ad00001387983 */ /* 0x000f220000300800 */
[----:B--2---:R-:W-:-:S03]  /*131ca0*/  PRMT R13, R48, 0x5210, R13 ;  /* 0x00005210300d7816 */ /* 0x004fc6000000000d */
[----:B------:R-:W2:Y:S04]  /*131cb0*/  LDL.LU R48, [R1+0xa50] ;  /* 0x000a500001307983 */ /* 0x000ea80000300800 */
[----:B------:R3:W-:Y:S01]  /*131cc0*/  STSM.16.M88.4 [R11], R12 ;  /* 0x0000000c0b007844 */ /* 0x0007e20000000200 */
[----:B------:R-:W-:-:S03]  /*131cd0*/  NOP ;  /* 0x0000000000007918 */ /* 0x000fc60000000000 */
[----:B------:R-:W0:Y:S01]  /*131ce0*/  LDS.128 R40, [R11] ;  /* 0x000000000b287984 */ /* 0x000e220000000c00 */
[----:B---3--:R-:W-:-:S03]  /*131cf0*/  LOP3.LUT R12, R49, 0xffff, RZ, 0xc0, !PT ;  /* 0x0000ffff310c7812 */ /* 0x008fc600078ec0ff */
[----:B------:R-:W3:Y:S01]  /*131d00*/  LDL.LU R49, [R1+0xa4c] ;  /* 0x000a4c0001317983 */ /* 0x000ee20000300800 */
[----:B------:R-:W-:Y:S01]  /*131d10*/  NOP ;  /* 0x0000000000007918 */ /* 0x000fe20000000000 */
[----:B----4-:R-:W-:Y:S02]  /*131d20*/  LOP3.LUT R13, R56, 0xffff, RZ, 0xc0, !PT ;  /* 0x0000ffff380d7812 */ /* 0x010fe400078ec0ff */
        /* <DEDUP_REMOVED lines=8> */
[----:B---3--:R-:W-:Y:S02]  /*131db0*/  PRMT R18, R49, 0x4210, R14 ;  /* 0x0000421031127816 */ /* 0x008fe4000000000e */
[----:B----4-:R-:W-:Y:S02]  /*131dc0*/  PRMT R19, R56, 0x4210, R15 ;  /* 0x0000421038137816 */ /* 0x010fe4000000000f */
[----:B------:R-:W2:Y:S04]  /*131dd0*/  LDL.LU R56, [R1+0x77c] ;  /* 0x00077c0001387983 */ /* 0x000ea80000300800 */
        /* <DEDUP_REMOVED lines=12> */
[----:B---3--:R-:W-:-:S03]  /*131ea0*/  PRMT R13, R48, 0x5210, R13 ;  /* 0x00005210300d7816 */ /* 0x008fc6000000000d */
[----:B------:R-:W3:Y:S01]  /*131eb0*/  LDL.LU R48, [R1+0xadc] ;  /* 0x000adc0001307983 */ /* 0x000ee20000300800 */
[----:B----4-:R-:W-:-:S03]  /*131ec0*/  PRMT R14, R49, 0x5210, R14 ;  /* 0x00005210310e7816 */ /* 0x010fc6000000000e */
[----:B------:R-:W4:Y:S01]  /*131ed0*/  LDL.LU R49, [R1+0xad8] ;  /* 0x000ad80001317983 */ /* 0x000f220000300800 */
[----:B--2---:R-:W-:Y:S01]  /*131ee0*/  PRMT R15, R56, 0x5210, R15 ;  /* 0x00005210380f7816 */ /* 0x004fe2000000000f */
[----:B------:R-:W-:Y:S02]  /*131ef0*/  IMAD.MOV.U32 R56, RZ, RZ, R52 ;  /* 0x000000ffff387224 */ /* 0x000fe400078e0034 */
[----:B------:R-:W-:Y:S02]  /*131f00*/  IMAD.MOV.U32 R52, RZ, RZ, R59 ;  /* 0x000000ffff347224 */ /* 0x000fe400078e003b */
[----:B------:R-:W-:Y:S02]  /*131f10*/  IMAD.MOV.U32 R59, RZ, RZ, R36 ;  /* 0x000000ffff3b7224 */ /* 0x000fe400078e0024 */
[----:B------:R-:W-:Y:S01]  /*131f20*/  IMAD.MOV.U32 R36, RZ, RZ, R18 ;  /* 0x000000ffff247224 */ /* 0x000fe200078e0012 */
[----:B------:R3:W-:Y:S01]  /*131f30*/  STSM.16.M88.4 [R11], R12 ;  /* 0x0000000c0b007844 */ /* 0x0007e20000000200 */
[----:B------:R-:W-:-:S03]  /*131f40*/  NOP ;  /* 0x0000000000007918 */ /* 0x000fc60000000000 */
[----:B------:R-:W-:Y:S04]  /*131f50*/  STL [R1+0x57b4], R36 ;  /* 0x0057b42401007387 */ /* 0x000fe80000100800 */
[----:B------:R-:W2:Y:S04]  /*131f60*/  LDL.LU R47, [R1+0xa60] ;  /* 0x000a6000012f7983 */ /* 0x000ea80000300800 */
[----:B------:R-:W0:Y:S01]  /*131f70*/  LDS.128 R40, [R11] ;  /* 0x000000000b287984 */ /* 0x000e220000000c00 */
[----:B---3--:R-:W-:Y:S02]  /*131f80*/  LOP3.LUT R12, R48, 0xffff, RZ, 0xc0, !PT ;  /* 0x0000ffff300c7812 */ /* 0x008fe400078ec0ff */
[----:B----4-:R-:W-:Y:S01]  /*131f90*/  LOP3.LUT R13, R49, 0xffff, RZ, 0xc0, !PT ;  /* 0x0000ffff310d7812 */ /* 0x010fe200078ec0ff */
[----:B------:R-:W3:Y:S04]  /*131fa0*/  LDL.LU R48, [R1+0xa5c] ;  /* 0x000a5c0001307983 */ /* 0x000ee80000300800 */
[----:B------:R-:W4:Y:S01]  /*131fb0*/  LDL.LU R49, [R1+0xbc8] ;  /* 0x000bc80001317983 */ /* 0x000f220000300800 */
[----:B------:R-:W-:Y:S01]  /*131fc0*/  NOP ;  /* 0x0000000000007918 */ /* 0x000fe20000000000 */
[----:B--2---:R-:W-:-:S02]  /*131fd0*/  LOP3.LUT R14, R47, 0xffff, RZ, 0xc0, !PT ;  /* 0x0000ffff2f0e7812 */ /* 0x004fc400078ec0ff */
[----:B------:R-:W2:Y:S01]  /*131fe0*/  LDL.LU R47, [R1+0xbc4] ;  /* 0x000bc400012f7983 */ /* 0x000ea20000300800 */
[----:B---3--:R-:W-:-:S03]  /*131ff0*/  LOP3.LUT R15, R48, 0xffff, RZ, 0xc0, !PT ;  /* 0x0000ffff300f7812 */ /* 0x008fc600078ec0ff */
[----:B------:R-:W3:Y:S01]  /*132000*/  LDL.LU R48, [R1+0xbbc] ;  /* 0x000bbc0001307983 */ /* 0x000ee20000300800 */
[----:B----4-:R-:W-:-:S03]  /*132010*/  PRMT R16, R49, 0x4210, R12 ;  /* 0x0000421031107816 */ /* 0x010fc6000000000c */
[----:B------:R-:W4:Y:S04]  /*132020*/  LDL.LU R49, [R1+0xa14] ;  /* 0x000a140001317983 */ /* 0x000f280000300800 */
[----:B0-----:R-:W-:Y:S04]  /*132030*/  STL [R1+0x54], R41 ;  /* 0x0000542901007387 */ /* 0x001fe80000100800 */
[----:B------:R-:W-:Y:S01]  /*132040*/  STL.64 [R1+0x58], R42 ;  /* 0x0000582a01007387 */ /* 0x000fe20000100a00 */
[----:B----4-:R-:W-:-:S03]  /*132050*/  PRMT R19, R49, 0x4210, R15 ;  /* 0x0000421031137816 */ /* 0x010fc6000000000f */
[----:B------:R-:W4:Y:S01]  /*132060*/  LDL.LU R49, [R1+0x784] ;  /* 0x0007840001317983 */ /* 0x000f220000300800 */
[----:B------:R-:W-:Y:S01]  /*132070*/  IMAD.MOV.U32 R36, RZ, RZ, R40 ;  /* 0x000000ffff247224 */ /* 0x000fe200078e0028 */
[----:B--2---:R-:W-:Y:S02]  /*132080*/  PRMT R17, R47, 0x4210, R13 ;  /* 0x000042102f117816 */ /* 0x004fe4000000000d */
[----:B---3--:R-:W-:Y:S02]  /*132090*/  PRMT R18, R48, 0x4210, R14 ;  /* 0x0000421030127816 */ /* 0x008fe4000000000e */
        /* <DEDUP_REMOVED lines=9> */
[----:B--2---:R-:W-:Y:S01]  /*132130*/  PRMT R13, R47, 0x5210, R13 ;  /* 0x000052102f0d7816 */ /* 0x004fe2000000000d */
[----:B------:R-:W-:Y:S01]  /*132140*/  IMAD.MOV.U32 R47, RZ, RZ, R56 ;  /* 0x000000ffff2f7224 */ /* 0x000fe200078e0038 */
[----:B---3--:R-:W-:Y:S01]  /*132150*/  PRMT R14, R48, 0x5210, R14 ;  /* 0x00005210300e7816 */ /* 0x008fe2000000000e */
[----:B------:R-:W-:Y:S02]  /*132160*/  IMAD.MOV.U32 R48, RZ, RZ, R61 ;  /* 0x000000ffff307224 */ /* 0x000fe400078e003d */
[----:B------:R-:W-:-:S02]  /*132170*/  IMAD.MOV.U32 R56, RZ, RZ, R34 ;  /* 0x000000ffff387224 */ /* 0x000fc400078e0022 */
[----:B------:R-:W-:Y:S02]  /*132180*/  IMAD.MOV.U32 R61, RZ, RZ, R39 ;  /* 0x000000ffff3d7224 */ /* 0x000fe400078e0027 */
[----:B------:R-:W-:Y:S02]  /*132190*/  IMAD.MOV.U32 R46, RZ, RZ, R47 ;  /* 0x000000ffff2e7224 */ /* 0x000fe400078e002f */
[----:B------:R-:W-:Y:S02]  /*1321a0*/  IMAD.MOV.U32 R47, RZ, RZ, R48 ;  /* 0x000000ffff2f7224 */ /* 0x000fe400078e0030 */
[----:B------:R-:W-:Y:S01]  /*1321b0*/  IMAD.MOV.U32 R48, RZ, RZ, R56 ;  /* 0x000000ffff307224 */ /* 0x000fe200078e0038 */
[----:B0-----:R0:W-:Y:S01]  /*1321c0*/  STL.64 [R1], R16 ;  /* 0x0000001001007387 */ /* 0x0011e20000100a00 */
[----:B------:R-:W-:Y:S02]  /*1321d0*/  IMAD.MOV.U32 R34, RZ, RZ, R18 ;  /* 0x000000ffff227224 */ /* 0x000fe400078e0012 */
[----:B------:R-:W-:Y:S01]  /*1321e0*/  IMAD.MOV.U32 R39, RZ, RZ, R20 ;  /* 0x000000ffff277224 */ /* 0x000fe200078e0014 */
[----:B------:R1:W-:Y:S01]  /*1321f0*/  STL [R1+0xc], R19 ;  /* 0x00000c1301007387 */ /* 0x0003e20000100800 */
[----:B------:R-:W-:-:S02]  /*132200*/  IMAD.MOV.U32 R43, RZ, RZ, R46 ;  /* 0x000000ffff2b7224 */ /* 0x000fc400078e002e */
[----:B------:R-:W-:Y:S01]  /*132210*/  IMAD.MOV.U32 R46, RZ, RZ, R47 ;  /* 0x000000ffff2e7224 */ /* 0x000fe200078e002f */
[----:B------:R-:W2:Y:S01]  /*132220*/  LDL.LU R20, [R1+0xaec] ;  /* 0x000aec0001147983 */ /* 0x000ea20000300800 */
[----:B----4-:R-:W-:Y:S01]  /*132230*/  PRMT R15, R49, 0x5210, R15 ;  /* 0x00005210310f7816 */ /* 0x010fe2000000000f */
[----:B------:R-:W-:Y:S02]  /*132240*/  IMAD.MOV.U32 R49, RZ, RZ, R57 ;  /* 0x000000ffff317224 */ /* 0x000fe400078e0039 */
[----:B------:R-:W-:-:S04]  /*132250*/  IMAD.MOV.U32 R57, RZ, RZ, R38 ;  /* 0x000000ffff397224 */ /* 0x000fc800078e0026 */
[----:B------:R-:W-:Y:S02]  /*132260*/  IMAD.MOV.U32 R56, RZ, RZ, R57 ;  /* 0x000000ffff387224 */ /* 0x000fe400078e0039 */
[----:B------:R-:W-:Y:S02]  /*132270*/  IMAD.MOV.U32 R57, RZ, RZ, R61 ;  /* 0x000000ffff397224 */ /* 0x000fe400078e003d */
[----:B------:R-:W-:Y:S02]  /*132280*/  IMAD.MOV.U32 R38, RZ, RZ, R21 ;  /* 0x000000ffff267224 */ /* 0x000fe400078e0015 */
[----:B------:R-:W3:Y:S01]  /*132290*/  LDL.LU R21, [R1+0xae4] ;  /* 0x000ae40001157983 */ /* 0x000ee20000300800 */
[----:B------:R-:W-:Y:S02]  /*1322a0*/  IMAD.MOV.U32 R61, RZ, RZ, R58 ;  /* 0x000000ffff3d7224 */ /* 0x000fe400078e003a */
[----:B------:R-:W-:Y:S01]  /*1322b0*/  IMAD.MOV.U32 R47, RZ, RZ, R56 ;  /* 0x000000ffff2f7224 */ /* 0x000fe200078e0038 */
[----:B------:R-:W-:Y:S01]  /*1322c0*/  STL.64 [R1+0x5848], R34 ;  /* 0x0058482201007387 */ /* 0x000fe20000100a00 */
[----:B------:R-:W-:-:S02]  /*1322d0*/  IMAD.MOV.U32 R58, RZ, RZ, R22 ;  /* 0x000000ffff3a7224 */ /* 0x000fc400078e0016 */
[----:B------:R-:W-:Y:S01]  /*1322e0*/  IMAD.MOV.U32 R56, RZ, RZ, R57 ;  /* 0x000000ffff387224 */ /* 0x000fe200078e0039 */
[----:B------:R-:W4:Y:S01]  /*1322f0*/  LDL.LU R22, [R1+0xa70] ;  /* 0x000a700001167983 */ /* 0x000f220000300800 */
[----:B------:R-:W-:-:S03]  /*132300*/  IMAD.MOV.U32 R57, RZ, RZ, R23 ;  /* 0x000000ffff397224 */ /* 0x000fc600078e0017 */
[----:B------:R-:W3:Y:S04]  /*132310*/  LDL.LU R23, [R1+0xa6c] ;  /* 0x000a6c0001177983 */ /* 0x000ee80000300800 */
[----:B------:R-:W0:Y:S01]  /*132320*/  LDL.LU R42, [R1+0xbd4] ;  /* 0x000bd400012a7983 */ /* 0x000e220000300800 */
[----:B--2---:R-:W-:-:S03]  /*132330*/  LOP3.LUT R20, R20, 0xffff, RZ, 0xc0, !PT ;  /* 0x0000ffff14147812 */ /* 0x004fc600078ec0ff */
[----:B------:R-:W2:Y:S04]  /*132340*/  LDL.LU R40, [R1+0xbd0] ;  /* 0x000bd00001287983 */ /* 0x000ea80000300800 */
[----:B------:R-:W2:Y:S01]  /*132350*/  LDL.LU R41, [R1+0xbcc] ;  /* 0x000bcc0001297983 */ /* 0x000ea20000300800 */
[----:B0-----:R-:W-:-:S03]  /*132360*/  PRMT R16, R42, 0x4210, R20 ;  /* 0x000042102a107816 */ /* 0x001fc60000000014 */
[----:B------:R-:W1:Y:S01]  /*132370*/  LDL.LU R42, [R1+0xa34] ;  /* 0x000a3400012a7983 */ /* 0x000e620000300800 */
[----:B---3--:R-:W-:-:S03]  /*132380*/  LOP3.LUT R23, R23, 0xffff, RZ, 0xc0, !PT ;  /* 0x0000ffff17177812 */ /* 0x008fc600078ec0ff */
[----:B------:R-:W-:Y:S01]  /*132390*/  STSM.16.M88.4 [R11], R12 ;  /* 0x0000000c0b007844 */ /* 0x000fe20000000200 */
[----:B------:R-:W-:-:S03]  /*1323a0*/  NOP ;  /* 0x0000000000007918 */ /* 0x000fc60000000000 */
[----:B------:R-:W0:Y:S01]  /*1323b0*/  LDS.128 R12, [R11] ;  /* 0x000000000b0c7984 */ /* 0x000e220000000c00 */
[----:B------:R-:W-:Y:S02]  /*1323c0*/  LOP3.LUT R21, R21, 0xffff, RZ, 0xc0, !PT ;  /* 0x0000ffff15157812 */ /* 0x000fe400078ec0ff */
[----:B-1----:R-:W-:Y:S02]  /*1323d0*/  PRMT R19, R42, 0x4210, R23 ;  /* 0x000042102a137816 */ /* 0x002fe40000000017 */
[----:B------:R-:W3:Y:S01]  /*1323e0*/  LDL.LU R42, [R1+0x798] ;  /* 0x00079800012a7983 */ /* 0x000ee20000300800 */
[----:B----4-:R-:W-:Y:S02]  /*1323f0*/  LOP3.LUT R22, R22, 0xffff, RZ, 0xc0, !PT ;  /* 0x0000ffff16167812 */ /* 0x010fe400078ec0ff */
[----:B--2---:R-:W-:Y:S01]  /*132400*/  PRMT R17, R40, 0x4210, R21 ;  /* 0x0000421028117816 */ /* 0x004fe20000000015 */
[----:B0-----:R0:W-:Y:S01]  /*132410*/  STL.64 [R1+0x57a8], R12 ;  /* 0x0057a80c01007387 */ /* 0x0011e20000100a00 */
[----:B------:R-:W-:Y:S01]  /*132420*/  PRMT R18, R41, 0x4210, R22 ;  /* 0x0000421029127816 */ /* 0x000fe20000000016 */
[----:B------:R-:W-:-:S02]  /*132430*/  NOP ;  /* 0x0000000000007918 */ /* 0x000fc40000000000 */
[----:B------:R-:W-:Y:S04]  /*132440*/  STL.64 [R1+0x57a0], R14 ;  /* 0x0057a00e01007387 */ /* 0x000fe80000100a00 */
[----:B------:R-:W2:Y:S04]  /*132450*/  LDL.LU R40, [R1+0x790] ;  /* 0x0007900001287983 */ /* 0x000ea80000300800 */
[----:B------:R-:W4:Y:S04]  /*132460*/  LDL.LU R41, [R1+0x794] ;  /* 0x0007940001297983 */ /* 0x000f280000300800 */
[----:B------:R-:W-:Y:S01]  /*132470*/  STSM.16.M88.4 [R11], R16 ;  /* 0x000000100b007844 */ /* 0x000fe20000000200 */
[----:B------:R-:W-:-:S03]  /*132480*/  NOP ;  /* 0x0000000000007918 */ /* 0x000fc60000000000 */
[----:B------:R-:W1:Y:S01]  /*132490*/  LDS.128 R16, [R11] ;  /* 0x000000000b107984 */ /* 0x000e620000000c00 */
[----:B------:R-:W-:Y:S01]  /*1324a0*/  NOP ;  /* 0x0000000000007918 */ /* 0x000fe20000000000 */
[----:B---3--:R-:W-:Y:S01]  /*1324b0*/  PRMT R20, R42, 0x5210, R20 ;  /* 0x000052102a147816 */ /* 0x008fe20000000014 */
[----:B------:R-:W-:Y:S02]  /*1324c0*/  IMAD.MOV.U32 R42, RZ, RZ, R43 ;  /* 0x000000ffff2a7224 */ /* 0x000fe400078e002b */
[----:B------:R-:W-:Y:S02]  /*1324d0*/  IMAD.MOV.U32 R43, RZ, RZ, R46 ;  /* 0x000000ffff2b7224 */ /* 0x000fe400078e002e */
[----:B------:R-:W-:Y:S02]  /*1324e0*/  IMAD.MOV.U32 R46, RZ, RZ, R47 ;  /* 0x000000ffff2e7224 */ /* 0x000fe400078e002f */
[----:B------:R-:W-:Y:S02]  /*1324f0*/  IMAD.MOV.U32 R47, RZ, RZ, R56 ;  /* 0x000000ffff2f7224 */ /* 0x000fe400078e0038 */
[----:B------:R-:W-:-:S02]  /*132500*/  IMAD.MOV.U32 R56, RZ, RZ, R57 ;  /* 0x000000ffff387224 */ /* 0x000fc400078e0039 */
[----:B------:R-:W-:Y:S02]  /*132510*/  IMAD.MOV.U32 R57, RZ, RZ, R60 ;  /* 0x000000ffff397224 */ /* 0x000fe400078e003c */
[----:B------:R-:W-:Y:S02]  /*132520*/  IMAD.MOV.U32 R60, RZ, RZ, R61 ;  /* 0x000000ffff3c7224 */ /* 0x000fe400078e003d */
[----:B------:R-:W-:Y:S02]  /*132530*/  IMAD.MOV.U32 R61, RZ, RZ, R53 ;  /* 0x000000ffff3d7224 */ /* 0x000fe400078e0035 */
[----:B------:R-:W-:Y:S02]  /*132540*/  IMAD.MOV.U32 R53, RZ, RZ, R24 ;  /* 0x000000ffff357224 */ /* 0x000fe400078e0018 */
[----:B------:R-:W3:Y:S01]  /*132550*/  LDL.LU R24, [R1+0x6d4] ;  /* 0x0006d40001187983 */ /* 0x000ee20000300800 */
[----:B----4-:R-:W-:Y:S01]  /*132560*/  PRMT R22, R41, 0x5210, R22 ;  /* 0x0000521029167816 */ /* 0x010fe20000000016 */
[----:B------:R-:W-:-:S02]  /*132570*/  IMAD.MOV.U32 R41, RZ, RZ, R43 ;  /* 0x000000ffff297224 */ /* 0x000fc400078e002b */
[----:B------:R-:W-:Y:S02]  /*132580*/  IMAD.MOV.U32 R43, RZ, RZ, R46 ;  /* 0x000000ffff2b7224 */ /* 0x000fe400078e002e */
[----:B------:R-:W-:Y:S02]  /*132590*/  IMAD.MOV.U32 R46, RZ, RZ, R47 ;  /* 0x000000ffff2e7224 */ /* 0x000fe400078e002f */
[----:B------:R-:W-:Y:S01]  /*1325a0*/  IMAD.MOV.U32 R47, RZ, RZ, R56 ;  /* 0x000000ffff2f7224 */ /* 0x000fe200078e0038 */
[----:B--2---:R-:W-:Y:S01]  /*1325b0*/  PRMT R21, R40, 0x5210, R21 ;  /* 0x0000521028157816 */ /* 0x004fe20000000015 */
[----:B------:R-:W-:Y:S02]  /*1325c0*/  IMAD.MOV.U32 R56, RZ, RZ, R57 ;  /* 0x000000ffff387224 */ /* 0x000fe400078e0039 */
[----:B------:R-:W-:Y:S02]  /*1325d0*/  IMAD.MOV.U32 R57, RZ, RZ, R61 ;  /* 0x000000ffff397224 */ /* 0x000fe400078e003d */
[----:B------:R-:W-:-:S02]  /*1325e0*/  IMAD.MOV.U32 R61, RZ, RZ, R53 ;  /* 0x000000ffff3d7224 */ /* 0x000fc400078e0035 */
[----:B------:R-:W-:Y:S02]  /*1325f0*/  IMAD.MOV.U32 R37, RZ, RZ, R42 ;  /* 0x000000ffff257224 */ /* 0x000fe400078e002a */
        /* <DEDUP_REMOVED lines=13> */
[----:B0-----:R-:W-:Y:S02]  /*1326d0*/  IMAD.MOV.U32 R13, RZ, RZ, R40 ;  /* 0x000000ffff0d7224 */ /* 0x001fe400078e0028 */
        /* <DEDUP_REMOVED lines=8> */
[----:B------:R-:W-:Y:S01]  /*132760*/  IMAD.MOV.U32 R34, RZ, RZ, R27 ;  /* 0x000000ffff227224 */ /* 0x000fe200078e001b */
[----:B---3--:R-:W-:Y:S01]  /*132770*/  PRMT R23, R24, 0x5210, R23 ;  /* 0x0000521018177816 */ /* 0x008fe20000000017 */
[----:B------:R-:W-:-:S02]  /*132780*/  IMAD.MOV.U32 R24, RZ, RZ, R28 ;  /* 0x000000ffff187224 */ /* 0x000fc400078e001c */
[----:B------:R-:W2:Y:S04]  /*132790*/  LDL.LU R28, [R1+0xafc] ;  /* 0x000afc00011c7983 */ /* 0x000ea80000300800 */
[----:B------:R-:W3:Y:S01]  /*1327a0*/  LDL.LU R29, [R1+0xaf8] ;  /* 0x000af800011d7983 */ /* 0x000ee20000300800 */
[----:B------:R-:W-:-:S03]  /*1327b0*/  IMAD.MOV.U32 R52, RZ, RZ, R24 ;  /* 0x000000ffff347224 */ /* 0x000fc600078e0018 */
[----:B-1----:R-:W-:Y:S04]  /*1327c0*/  STL.64 [R1+0x5790], R16 ;  /* 0x0057901001007387 */ /* 0x002fe80000100a00 */
[----:B------:R-:W-:Y:S04]  /*1327d0*/  STL.64 [R1+0x5780], R18 ;  /* 0x0057801201007387 */ /* 0x000fe80000100a00 */
[----:B------:R-:W4:Y:S04]  /*1327e0*/  LDL.LU R30, [R1+0xa90] ;  /* 0x000a9000011e7983 */ /* 0x000f280000300800 */
[----:B------:R-:W3:Y:S04]  /*1327f0*/  LDL.LU R31, [R1+0xa8c] ;  /* 0x000a8c00011f7983 */ /* 0x000ee80000300800 */
[----:B------:R-:W4:Y:S04]  /*132800*/  LDL.LU R24, [R1+0xbe4] ;  /* 0x000be40001187983 */ /* 0x000f280000300800 */
[----:B------:R-:W3:Y:S04]  /*132810*/  LDL.LU R25, [R1+0xbe0] ;  /* 0x000be00001197983 */ /* 0x000ee80000300800 */
[----:B------:R-:W3:Y:S04]  /*132820*/  LDL.LU R26, [R1+0xbdc] ;  /* 0x000bdc00011a7983 */ /* 0x000ee80000300800 */
[----:B------:R-:W3:Y:S04]  /*132830*/  LDL.LU R27, [R1+0xbd8] ;  /* 0x000bd800011b7983 */ /* 0x000ee80000300800 */
[----:B------:R-:W3:Y:S04]  /*132840*/  LDL.LU R12, [R1+0x7a8] ;  /* 0x0007a800010c7983 */ /* 0x000ee80000300800 */
[----:B------:R-:W-:Y:S01]  /*132850*/  STSM.16.M88.4 [R11], R20 ;  /* 0x000000140b007844 */ /* 0x000fe20000000200 */
[----:B------:R-:W-:-:S03]  /*132860*/  NOP ;  /* 0x0000000000007918 */ /* 0x000fc60000000000 */
[----:B------:R-:W0:Y:S04]  /*132870*/  LDS.128 R20, [R11] ;  /* 0x000000000b147984 */ /* 0x000e280000000c00 */
[----:B0-----:R-:W-:Y:S04]  /*132880*/  STL.64 [R1+0x5788], R20 ;  /* 0x0057881401007387 */ /* 0x001fe80000100a00 */
[----:B------:R-:W-:Y:S04]  /*132890*/  STL.64 [R1+0x5778], R22 ;  /* 0x0057781601007387 */ /* 0x000fe80000100a00 */
[----:B------:R-:W3:Y:S04]  /*1328a0*/  LDL.LU R14, [R1+0x7a4] ;  /* 0x0007a400010e7983 */ /* 0x000ee80000300800 */
[----:B------:R-:W3:Y:S01]  /*1328b0*/  LDL.LU R15, [R1+0x79c] ;  /* 0x00079c00010f7983 */ /* 0x000ee20000300800 */
[----:B--2---:R-:W-:-:S04]  /*1328c0*/  LOP3.LUT R28, R28, 0xffff, RZ, 0xc0, !PT ;  /* 0x0000ffff1c1c7812 */ /* 0x004fc800078ec0ff */
[--C-:B----4-:R-:W-:Y:S02]  /*1328d0*/  PRMT R24, R24, 0x4210, R28.reuse ;  /* 0x0000421018187816 */ /* 0x110fe4000000001c */
[----:B---3--:R-:W-:Y:S02]  /*1328e0*/  PRMT R28, R12, 0x5210, R28 ;  /* 0x000052100c1c7816 */ /* 0x008fe4000000001c */
[----:B------:R-:W2:Y:S01]  /*1328f0*/  LDL.LU R12, [R1+0x6e8] ;  /* 0x0006e800010c7983 */ /* 0x000ea20000300800 */
[----:B------:R-:W-:Y:S02]  /*132900*/  LOP3.LUT R30, R30, 0xffff, RZ, 0xc0, !PT ;  /* 0x0000ffff1e1e7812 */ /* 0x000fe400078ec0ff */
[----:B------:R-:W-:Y:S02]  /*132910*/  LOP3.LUT R29, R29, 0xffff, RZ, 0xc0, !PT ;  /* 0x0000ffff1d1d7812 */ /* 0x000fe400078ec0ff */
[----:B------:R-:W-:Y:S02]  /*132920*/  LOP3.LUT R31, R31, 0xffff, RZ, 0xc0, !PT ;  /* 0x0000ffff1f1f7812 */ /* 0x000fe400078ec0ff */
[----:B------:R-:W-:-:S02]  /*132930*/  PRMT R26, R26, 0x4210, R30 ;  /* 0x000042101a1a7816 */ /* 0x000fc4000000001e */
[----:B------:R-:W-:Y:S02]  /*132940*/  PRMT R25, R25, 0x4210, R29 ;  /* 0x0000421019197816 */ /* 0x000fe4000000001d */
[----:B------:R-:W-:Y:S01]  /*132950*/  PRMT R27, R27, 0x4210, R31 ;  /* 0x000042101b1b7816 */ /* 0x000fe2000000001f */
[----:B------:R-:W-:Y:S01]  /*132960*/  NOP ;  /* 0x0000000000007918 */ /* 0x000fe20000000000 */
[----:B------:R-:W-:Y:S02]  /*132970*/  PRMT R29, R14, 0x5210, R29 ;  /* 0x000052100e1d7816 */ /* 0x000fe4000000001d */
[----:B------:R-:W-:Y:S02]  /*132980*/  PRMT R30, R15, 0x5210, R30 ;  /* 0x000052100f1e7816 */ /* 0x000fe4000000001e */
[----:B------:R-:W3:Y:S04]  /*132990*/  LDL.LU R15, [R1+0xb08] ;  /* 0x000b0800010f7983 */ /* 0x000ee80000300800 */
[----:B------:R-:W4:Y:S01]  /*1329a0*/  LDL.LU R14, [R1+0xb04] ;  /* 0x000b0400010e7983 */ /* 0x000f220000300800 */
[----:B--2---:R-:W-:-:S03]  /*1329b0*/  PRMT R31, R12, 0x5210, R31 ;  /* 0x000052100c1f7816 */ /* 0x004fc6000000001f */
[----:B------:R-:W2:Y:S04]  /*1329c0*/  LDL.LU R12, [R1+0xaa0] ;  /* 0x000aa000010c7983 */ /* 0x000ea80000300800 */
[----:B------:R-:W-:Y:S01]  /*1329d0*/  STSM.16.M88.4 [R11], R24 ;  /* 0x000000180b007844 */ /* 0x000fe20000000200 */
[----:B------:R-:W-:-:S03]  /*1329e0*/  NOP ;  /* 0x0000000000007918 */ /* 0x000fc60000000000 */
[----:B------:R-:W0:Y:S01]  /*1329f0*/  LDS.128 R24, [R11] ;  /* 0x000000000b187984 */ /* 0x000e220000000c00 */
[----:B------:R-:W-:-:S03]  /*132a00*/  NOP ;  /* 0x0000000000007918 */ /* 0x000fc60000000000 */
[----:B------:R-:W3:Y:S04]  /*132a10*/  LDL.LU R18, [R1+0x40] ;  /* 0x0000400001127983 */ /* 0x000ee80000300800 */
[----:B0-----:R0:W-:Y:S04]  /*132a20*/  STL.64 [R1+0x5770], R24 ;  /* 0x0057701801007387 */ /* 0x0011e80000100a00 */
[----:B------:R1:W-:Y:S01]  /*132a30*/  STL.64 [R1+0x5760], R26 ;  /* 0x0057601a01007387 */ /* 0x0003e20000100a00 */
[----:B----4-:R-:W-:-:S03]  /*132a40*/  LOP3.LUT R22, R14, 0xffff, RZ, 0xc0, !PT ;  /* 0x0000ffff0e167812 */ /* 0x010fc600078ec0ff */
[----:B------:R-:W4:Y:S01]  /*132a50*/  LDL.LU R14, [R1+0xa9c] ;  /* 0x000a9c00010e7983 */ /* 0x000f220000300800 */
[----:B--2---:R-:W-:-:S03]  /*132a60*/  LOP3.LUT R17, R12, 0xffff, RZ, 0xc0, !PT ;  /* 0x0000ffff0c117812 */ /* 0x004fc600078ec0ff */
[----:B------:R-:W0:Y:S01]  /*132a70*/  LDL.LU R12, [R1+0xbf8] ;  /* 0x000bf800010c7983 */ /* 0x000e220000300800 */
[----:B---3--:R-:W-:-:S03]  /*132a80*/  LOP3.LUT R15, R15, 0xffff, RZ, 0xc0, !PT ;  /* 0x0000ffff0f0f7812 */ /* 0x008fc600078ec0ff */
[----:B------:R-:W2:Y:S04]  /*132a90*/  LDL.LU R19, [R1+0x614] ;  /* 0x0006140001137983 */ /* 0x000ea80000300800 */
[----:B------:R-:W3:Y:S04]  /*132aa0*/  LDL.LU R21, [R1+0xbf4] ;  /* 0x000bf40001157983 */ /* 0x000ee80000300800 */
[----:B------:R-:W1:Y:S01]  /*132ab0*/  LDL.LU R16, [R1+0xbf0] ;  /* 0x000bf00001107983 */ /* 0x000e620000300800 */
[----:B0-----:R-:W-:-:S03]  /*132ac0*/  PRMT R24, R12, 0x4210, R15 ;  /* 0x000042100c187816 */ /* 0x001fc6000000000f */
[----:B------:R-:W2:Y:S01]  /*132ad0*/  LDL.LU R12, [R1+0xbe8] ;  /* 0x000be800010c7983 */ /* 0x000ea20000300800 */
[----:B----4-:R-:W-:-:S03]  /*132ae0*/  LOP3.LUT R14, R14, 0xffff, RZ, 0xc0, !PT ;  /* 0x0000ffff0e0e7812 */ /* 0x010fc600078ec0ff */
[----:B------:R-:W-:Y:S01]  /*132af0*/  STSM.16.M88.4 [R11], R28 ;  /* 0x0000001c0b007844 */ /* 0x000fe20000000200 */
[----:B------:R-:W-:-:S03]  /*132b00*/  NOP ;  /* 0x0000000000007918 */ /* 0x000fc60000000000 */
[----:B------:R-:W0:Y:S01]  /*132b10*/  LDS.128 R28, [R11] ;  /* 0x000000000b1c7984 */ /* 0x000e220000000c00 */
[----:B-1----:R-:W-:Y:S02]  /*132b20*/  PRMT R26, R16, 0x4210, R17 ;  /* 0x00004210101a7816 */ /* 0x002fe40000000011 */
[----:B---3--:R-:W-:Y:S01]  /*132b30*/  PRMT R25, R21, 0x4210, R22 ;  /* 0x0000421015197816 */ /* 0x008fe20000000016 */
[----:B------:R-:W-:Y:S01]  /*132b40*/  NOP ;  /* 0x0000000000007918 */ /* 0x000fe20000000000 */
[----:B--2---:R-:W-:Y:S02]  /*132b50*/  PRMT R27, R12, 0x4210, R14 ;  /* 0x000042100c1b7816 */ /* 0x004fe4000000000e */
[----:B------:R-:W2:Y:S04]  /*132b60*/  LDL.LU R12, [R1+0x7b4] ;  /* 0x0007b400010c7983 */ /* 0x000ea80000300800 */
[----:B------:R-:W3:Y:S04]  /*132b70*/  LDL.LU R16, [R1+0x30] ;  /* 0x0000300001107983 */ /* 0x000ee80000300800 */
[----:B0-----:R-:W-:Y:S04]  /*132b80*/  STL.64 [R1+0x5768], R28 ;  /* 0x0057681c01007387 */ /* 0x001fe80000100a00 */
[----:B------:R-:W-:Y:S04]  /*132b90*/  STL.64 [R1+0x5758], R30 ;  /* 0x0057581e01007387 */ /* 0x000fe80000100a00 */
[----:B------:R-:W4:Y:S04]  /*132ba0*/  LDL.LU R21, [R1+0x7ac] ;  /* 0x0007ac0001157983 */ /* 0x000f280000300800 */
[----:B------:R-:W-:Y:S01]  /*132bb0*/  STSM.16.M88.4 [R11], R24 ;  /* 0x000000180b007844 */ /* 0x000fe20000000200 */
[----:B------:R-:W-:-:S03]  /*132bc0*/  NOP ;  /* 0x0000000000007918 */ /* 0x000fc60000000000 */
[----:B------:R-:W0:Y:S01]  /*132bd0*/  LDS.128 R24, [R11] ;  /* 0x000000000b187984 */ /* 0x000e220000000c00 */
[----:B------:R-:W-:Y:S01]  /*132be0*/  NOP ;  /* 0x0000000000007918 */ /* 0x000fe20000000000 */
[----:B--2---:R-:W-:Y:S02]  /*132bf0*/  PRMT R20, R12, 0x5210, R15 ;  /* 0x000052100c147816 */ /* 0x004fe4000000000f */
[----:B------:R-:W2:Y:S04]  /*132c00*/  LDL.LU R15, [R1+0x7b0] ;  /* 0x0007b000010f7983 */ /* 0x000ea80000300800 */
[----:B------:R-:W3:Y:S01]  /*132c10*/  LDL.LU R12, [R1+0x6fc] ;  /* 0x0006fc00010c7983 */ /* 0x000ee20000300800 */
[----:B----4-:R-:W-:Y:S02]  /*132c20*/  PRMT R21, R21, 0x5210, R22 ;  /* 0x0000521015157816 */ /* 0x010fe40000000016 */
[----:B--2---:R-:W-:-:S02]  /*132c30*/  PRMT R22, R15, 0x5210, R17 ;  /* 0x000052100f167816 */ /* 0x004fc40000000011 */
[----:B------:R-:W2:Y:S01]  /*132c40*/  LDL.LU R17, [R1+0x610] ;  /* 0x0006100001117983 */ /* 0x000ea20000300800 */
[----:B---3--:R-:W-:-:S03]  /*132c50*/  PRMT R23, R12, 0x5210, R14 ;  /* 0x000052100c177816 */ /* 0x008fc6000000000e */
[----:B0-----:R-:W-:Y:S04]  /*132c60*/  STL.64 [R1+0x390], R24 ;  /* 0x0003901801007387 */ /* 0x001fe80000100a00 */
[----:B------:R-:W-:Y:S04]  /*132c70*/  STL.64 [R1+0x398], R26 ;  /* 0x0003981a01007387 */ /* 0x000fe80000100a00 */
[----:B------:R0:W-:Y:S04]  /*132c80*/  STSM.16.M88.4 [R11], R20 ;  /* 0x000000140b007844 */ /* 0x0001e80000000200 */
[----:B0-----:R-:W3:Y:S04]  /*132c90*/  LDL.LU.64 R20, [R1+0x5e0] ;  /* 0x0005e00001147983 */ /* 0x001ee80000300a00 */
[----:B------:R-:W4:Y:S04]  /*132ca0*/  LDL.LU R15, [R1+0x680] ;  /* 0x00068000010f7983 */ /* 0x000f280000300800 */
[----:B------:R-:W2:Y:S01]  /*132cb0*/  LDL.LU R12, [R1+0x664] ;  /* 0x00066400010c7983 */ /* 0x000ea20000300800 */
[----:B------:R-:W-:Y:S01]  /*132cc0*/  PRMT R14, R18, 0x7770, RZ ;  /* 0x00007770120e7816 */ /* 0x000fe200000000ff */
[----:B------:R-:W-:-:S04]  /*132cd0*/  NOP ;  /* 0x0000000000007918 */ /* 0x000fc80000000000 */
[----:B---3--:R0:W-:Y:S01]  /*132ce0*/  @P6 STG.E.U8 desc[UR44][R20.64], R14 ;  /* 0x0000000e14006986 */ /* 0x0081e2000c10112c */
[----:B----4-:R-:W-:-:S03]  /*132cf0*/  IADD3 R22, P6, R15, R6, RZ ;  /* 0x000000060f167210 */ /* 0x010fc60007fde0ff */
[----:B0-----:R-:W3:Y:S04]  /*132d00*/  LDL.LU.64 R14, [R1+0x5f0] ;  /* 0x0005f000010e7983 */ /* 0x001ee80000300a00 */
[----:B------:R-:W-:Y:S04]  /*132d10*/  STL.64 [R1+0x5838], R32 ;  /* 0x0058382001007387 */ /* 0x000fe80000100a00 */
[----:B------:R-:W4:Y:S01]  /*132d20*/  LDL.LU.64 R24, [R1+0x618] ;  /* 0x0006180001187983 */ /* 0x000f220000300a00 */
[----:B--2---:R-:W-:Y:S01]  /*132d30*/  IMAD.X R23, R12, 0x1, R3, P6 ;  /* 0x000000010c177824 */ /* 0x004fe200030e0603 */
[----:B------:R-:W-:-:S02]  /*132d40*/  LOP3.LUT P6, RZ, R33, 0x1, RZ, 0xc0, !PT ;  /* 0x0000000121ff7812 */ /* 0x000fc400078cc0ff */
[----:B------:R-:W-:-:S11]  /*132d50*/  PRMT R12, R18, 0x7771, RZ ;  /* 0x00007771120c7816 */ /* 0x000fd600000000ff */
[----:B---3--:R0:W-:Y:S01]  /*132d60*/  @P6 STG.E.U8 desc[UR44][R14.64], R12 ;  /* 0x0000000c0e006986 */ /* 0x0081e2000c10112c */
[C---:B------:R-:W-:Y:S02]  /*132d70*/  IADD3 R20, P6, R19.reuse, R10, RZ ;  /* 0x0000000a13147210 */ /* 0x040fe40007fde0ff */
[----:B0-----:R-:W-:Y:S02]  /*132d80*/  SHF.R.S32.HI R12, RZ, 0x1f, R19 ;  /* 0x0000001fff0c7819 */ /* 0x001fe40000011413 */
[C---:B------:R-:W-:Y:S02]  /*132d90*/  PRMT R14, R18.reuse, 0x7772, RZ ;  /* 0x00007772120e7816 */ /* 0x040fe400000000ff */
[----:B------:R-:W-:Y:S01]  /*132da0*/  PRMT R18, R18, 0x7773, RZ ;  /* 0x0000777312127816 */ /* 0x000fe200000000ff */
[----:B------:R-:W-:Y:S02]  /*132db0*/  IMAD.X R21, R12, 0x1, R8, P6 ;  /* 0x000000010c157824 */ /* 0x000fe400030e0608 */
[----:B----4-:R0:W-:Y:S04]  /*132dc0*/  @P1 STG.E.U8 desc[UR44][R24.64], R14 ;  /* 0x0000000e18001986 */ /* 0x0101e8000c10112c */
[----:B------:R1:W-:Y:S01]  /*132dd0*/  @P4 STG.E.U8 desc[UR44][R22.64], R18 ;  /* 0x0000001216004986 */ /* 0x0003e2000c10112c */
[----:B0-----:R-:W-:-:S02]  /*132de0*/  IADD3 R14, P6, R19, R4, RZ ;  /* 0x00000004130e7210 */ /* 0x001fc40007fde0ff */
[----:B-1----:R-:W-:-:S03]  /*132df0*/  PRMT R18, R16, 0x7770, RZ ;  /* 0x0000777010127816 */ /* 0x002fc600000000ff */
[C---:B------:R-:W-:Y:S01]  /*132e00*/  IMAD.X R15, R12.reuse, 0x1, R7, P6 ;  /* 0x000000010c0f7824 */ /* 0x040fe200030e0607 */
[C---:B------:R-:W-:Y:S01]  /*132e10*/  IADD3 R22, P6, R19.reuse, R9, RZ ;  /* 0x0000000913167210 */ /* 0x040fe20007fde0ff */
[----:B------:R0:W-:Y:S04]  /*132e20*/  @P3 STG.E.U8 desc[UR44][R20.64], R18 ;  /* 0x0000001214003986 */ /* 0x0001e8000c10112c */
[----:B------:R-:W-:Y:S01]  /*132e30*/  IMAD.X R23, R12, 0x1, R5, P6 ;  /* 0x000000010c177824 */ /* 0x000fe200030e0605 */
[----:B0-----:R-:W-:-:S05]  /*132e40*/  IADD3 R18, P6, R19, R6, RZ ;  /* 0x0000000613127210 */ /* 0x001fca0007fde0ff */
[----:B------:R-:W-:Y:S01]  /*132e50*/  IMAD.X R19, R12, 0x1, R3, P6 ;  /* 0x000000010c137824 */ /* 0x000fe200030e0603 */
[----:B------:R-:W-:-:S05]  /*132e60*/  PRMT R12, R16, 0x7771, RZ ;  /* 0x00007771100c7816 */ /* 0x000fca00000000ff */
[----:B------:R0:W-:Y:S01]  /*132e70*/  @P0 STG.E.U8 desc[UR44][R14.64], R12 ;  /* 0x0000000c0e000986 */ /* 0x0001e2000c10112c */
[C---:B------:R-:W-:Y:S02]  /*132e80*/  PRMT R20, R16.reuse, 0x7772, RZ ;  /* 0x0000777210147816 */ /* 0x040fe400000000ff */
[----:B------:R-:W-:Y:S01]  /*132e90*/  PRMT R16, R16, 0x7773, RZ ;  /* 0x0000777310107816 */ /* 0x000fe200000000ff */
[----:B0-----:R-:W-:Y:S02]  /*132ea0*/  IMAD.MOV.U32 R15, RZ, RZ, R35 ;  /* 0x000000ffff0f7224 */ /* 0x001fe400078e0023 */
[----:B------:R-:W-:Y:S01]  /*132eb0*/  IMAD.MOV.U32 R35, RZ, RZ, R57 ;  /* 0x000000ffff237224 */ /* 0x000fe200078e0039 */
[----:B------:R-:W-:Y:S01]  /*132ec0*/  SHF.R.S32.HI R14, RZ, 0x1f, R17 ;  /* 0x0000001fff0e7819 */ /* 0x000fe20000011411 */
[----:B------:R-:W-:Y:S01]  /*132ed0*/  IMAD.MOV.U32 R57, RZ, RZ, R52 ;  /* 0x000000ffff397224 */ /* 0x000fe200078e0034 */
[----:B------:R-:W-:Y:S01]  /*132ee0*/  IADD3 R52, P6, R17, R10, RZ ;  /* 0x0000000a11347210 */ /* 0x000fe20007fde0ff */
[----:B------:R-:W-:-:S02]  /*132ef0*/  IMAD.MOV.U32 R12, RZ, RZ, R13 ;  /* 0x000000ffff0c7224 */ /* 0x000fc400078e000d */
[----:B------:R-:W-:Y:S02]  /*132f00*/  IMAD.MOV.U32 R13, RZ, RZ, R41 ;  /* 0x000000ffff0d7224 */ /* 0x000fe400078e0029 */
[----:B------:R-:W-:Y:S01]  /*132f10*/  IMAD.MOV.U32 R41, RZ, RZ, R61 ;  /* 0x000000ffff297224 */ /* 0x000fe200078e003d */
[----:B------:R0:W-:Y:S01]  /*132f20*/  @P2 STG.E.U8 desc[UR44][R22.64], R20 ;  /* 0x0000001416002986 */ /* 0x0001e2000c10112c */
[----:B------:R-:W-:Y:S02]  /*132f30*/  IMAD.MOV.U32 R61, RZ, RZ, R53 ;  /* 0x000000ffff3d7224 */ /* 0x000fe400078e0035 */
[----:B------:R-:W-:Y:S01]  /*132f40*/  IMAD.X R53, R14, 0x1, R8, P6 ;  /* 0x000000010e357824 */ /* 0x000fe200030e0608 */
[----:B------:R1:W-:Y:S01]  /*132f50*/  @P5 STG.E.U8 desc[UR44][R18.64], R16 ;  /* 0x0000001012005986 */ /* 0x0003e2000c10112c */
[----:B0-----:R-:W-:-:S05]  /*132f60*/  IADD3 R20, P6, R17, R4, RZ ;  /* 0x0000000411147210 */ /* 0x001fca0007fde0ff */
[----:B------:R-:W-:Y:S01]  /*132f70*/  IMAD.X R21, R14, 0x1, R7, P6 ;  /* 0x000000010e157824 */ /* 0x000fe200030e0607 */
[----:B-1----:R-:W-:-:S05]  /*132f80*/  IADD3 R18, P6, R17, R9, RZ ;  /* 0x0000000911127210 */ /* 0x002fca0007fde0ff */
[----:B------:R-:W-:Y:S01]  /*132f90*/  IMAD.X R19, R14, 0x1, R5, P6 ;  /* 0x000000010e137824 */ /* 0x000fe200030e0605 */
[----:B------:R0:W-:Y:S04]  /*132fa0*/  STL.64 [R1+0x2388], R20 ;  /* 0x0023881401007387 */ /* 0x0001e80000100a00 */
[----:B------:R-:W2:Y:S04]  /*132fb0*/  LDL.LU R24, [R1+0x500] ;  /* 0x0005000001187983 */ /* 0x000ea80000300800 */
[----:B------:R-:W-:Y:S04]  /*132fc0*/  STL.64 [R1+0x58a0], R54 ;  /* 0x0058a03601007387 */ /* 0x000fe80000100a00 */
[----:B------:R1:W-:Y:S04]  /*132fd0*/  STL.64 [R1+0x2380], R18 ;  /* 0x0023801201007387 */ /* 0x0003e80000100a00 */
[----:B0-----:R-:W3:Y:S01]  /*132fe0*/  LDL.LU R21, [R1+0x5d0] ;  /* 0x0005d00001157983 */ /* 0x001ee20000300800 */
[----:B------:R-:W-:-:S03]  /*132ff0*/  IADD3 R30, P6, R17, R6, RZ ;  /* 0x00000006111e7210 */ /* 0x000fc60007fde0ff */
[----:B------:R-:W4:Y:S02]  /*133000*/  LDL.LU R23, [R1+0x4e4] ;  /* 0x0004e40001177983 */ /* 0x000f240000300800 */
[----:B------:R-:W-:-:S05]  /*133010*/  IMAD.X R31, R14, 0x1, R3, P6 ;  /* 0x000000010e1f7824 */ /* 0x000fca00030e0603 */
[----:B------:R0:W-:Y:S01]  /*133020*/  STL.64 [R1+0x5908], R30 ;  /* 0x0059081e01007387 */ /* 0x0001e20000100a00 */
[----:B-1----:R-:W-:Y:S02]  /*133030*/  IMAD.MOV.U32 R19, RZ, RZ, R34 ;  /* 0x000000ffff137224 */ /* 0x002fe400078e0022 */
[----:B------:R-:W-:Y:S02]  /*133040*/  IMAD.MOV.U32 R34, RZ, RZ, R50 ;  /* 0x000000ffff227224 */ /* 0x000fe400078e0032 */
[----:B------:R-:W-:Y:S02]  /*133050*/  IMAD.MOV.U32 R17, RZ, RZ, R42 ;  /* 0x000000ffff117224 */ /* 0x000fe400078e002a */
[----:B------:R-:W-:Y:S02]  /*133060*/  IMAD.MOV.U32 R14, RZ, RZ, R13 ;  /* 0x000000ffff0e7224 */ /* 0x000fe400078e000d */
[----:B------:R-:W-:Y:S02]  /*133070*/  IMAD.MOV.U32 R42, RZ, RZ, R51 ;  /* 0x000000ffff2a7224 */ /* 0x000fe400078e0033 */
[----:B------:R-:W-:-:S02]  /*133080*/  IMAD.MOV.U32 R13, RZ, RZ, R36 ;  /* 0x000000ffff0d7224 */ /* 0x000fc400078e0024 */
[----:B------:R-:W-:Y:S01]  /*133090*/  IMAD.MOV.U32 R16, RZ, RZ, R37 ;  /* 0x000000ffff107224 */ /* 0x000fe200078e0025 */
[----:B---3--:R-:W-:Y:S02]  /*1330a0*/  SHF.R.S32.HI R18, RZ, 0x1f, R21 ;  /* 0x0000001fff127819 */ /* 0x008fe40000011415 */
[----:B0-----:R-:W-:-:S05]  /*1330b0*/  IADD3 R30, P6, R21, R10, RZ ;  /* 0x0000000a151e7210 */ /* 0x001fca0007fde0ff */
[----:B------:R-:W-:Y:S01]  /*1330c0*/  IMAD.X R31, R18, 0x1, R8, P6 ;  /* 0x00000001121f7824 */ /* 0x000fe200030e0608 */
[----:B------:R-:W-:-:S05]  /*1330d0*/  IADD3 R50, P6, R21, R4, RZ ;  /* 0x0000000415327210 */ /* 0x000fca0007fde0ff */
[C---:B------:R-:W-:Y:S01]  /*1330e0*/  IMAD.X R51, R18.reuse, 0x1, R7, P6 ;  /* 0x0000000112337824 */ /* 0x040fe200030e0607 */
[----:B------:R-:W-:Y:S01]  /*1330f0*/  IADD3 R36, P6, R21, R9, RZ ;  /* 0x0000000915247210 */ /* 0x000fe20007fde0ff */
[----:B------:R-:W-:Y:S04]  /*133100*/  STL.64 [R1+0x5910], R30 ;  /* 0x0059101e01007387 */ /* 0x000fe80000100a00 */
[----:B------:R-:W-:Y:S01]  /*133110*/  IMAD.X R37, R18, 0x1, R5, P6 ;  /* 0x0000000112257824 */ /* 0x000fe200030e0605 */
[----:B------:R-:W-:Y:S04]  /*133120*/  STL.64 [R1+0x58f0], R50 ;  /* 0x0058f03201007387 */ /* 0x000fe80000100a00 */
[----:B------:R0:W-:Y:S04]  /*133130*/  STL.64 [R1+0x5938], R36 ;  /* 0x0059382401007387 */ /* 0x0001e80000100a00 */
[----:B------:R-:W3:Y:S01]  /*133140*/  LDL.LU R25, [R1+0x5cc] ;  /* 0x0005cc0001197983 */ /* 0x000ee20000300800 */
[----:B------:R-:W-:-:S02]  /*133150*/  IMAD.MOV.U32 R20, RZ, RZ, R19 ;  /* 0x000000ffff147224 */ /* 0x000fc400078e0013 */
[----:B------:R-:W-:Y:S02]  /*133160*/  IMAD.MOV.U32 R19, RZ, RZ, R17 ;  /* 0x000000ffff137224 */ /* 0x000fe400078e0011 */
[----:B------:R-:W-:Y:S02]  /*133170*/  IMAD.MOV.U32 R17, RZ, RZ, R12 ;  /* 0x000000ffff117224 */ /* 0x000fe400078e000c */
[----:B------:R-:W-:Y:S02]  /*133180*/  IMAD.MOV.U32 R12, RZ, RZ, R40 ;  /* 0x000000ffff0c7224 */ /* 0x000fe400078e0028 */
[----:B------:R-:W-:Y:S02]  /*133190*/  IMAD.MOV.U32 R40, RZ, RZ, R39 ;  /* 0x000000ffff287224 */ /* 0x000fe400078e0027 */
[----:B------:R-:W4:Y:S01]  /*1331a0*/  LDL.LU R39, [R1+0x4fc] ;  /* 0x0004fc0001277983 */ /* 0x000f220000300800 */
[----:B------:R-:W-:Y:S01]  /*1331b0*/  IADD3 R26, P6, R21, R6, RZ ;  /* 0x00000006151a7210 */ /* 0x000fe20007fde0ff */
[----:B------:R-:W-:-:S04]  /*1331c0*/  IMAD.MOV.U32 R21, RZ, RZ, R14 ;  /* 0x000000ffff157224 */ /* 0x000fc800078e000e */
[----:B------:R-:W-:Y:S02]  /*1331d0*/  IMAD.X R27, R18, 0x1, R3, P6 ;  /* 0x00000001121b7824 */ /* 0x000fe400030e0603 */
[----:B------:R-:W-:-:S03]  /*1331e0*/  IMAD.MOV.U32 R18, RZ, RZ, R15 ;  /* 0x000000ffff127224 */ /* 0x000fc600078e000f */
[----:B------:R1:W-:Y:S01]  /*1331f0*/  STL.64 [R1+0x5918], R26 ;  /* 0x0059181a01007387 */ /* 0x0003e20000100a00 */
[----:B---3--:R-:W-:Y:S02]  /*133200*/  SHF.R.S32.HI R22, RZ, 0x1f, R25 ;  /* 0x0000001fff167819 */ /* 0x008fe40000011419 */
[----:B------:R-:W-:-:S05]  /*133210*/  IADD3 R14, P6, R25, R10, RZ ;  /* 0x0000000a190e7210 */ /* 0x000fca0007fde0ff */
[----:B------:R-:W-:Y:S01]  /*133220*/  IMAD.X R15, R22, 0x1, R8, P6 ;  /* 0x00000001160f7824 */ /* 0x000fe200030e0608 */
[----:B0-----:R-:W-:-:S05]  /*133230*/  IADD3 R36, P6, R25, R4, RZ ;  /* 0x0000000419247210 */ /* 0x001fca0007fde0ff */
[----:B------:R-:W-:Y:S01]  /*133240*/  IMAD.X R37, R22, 0x1, R7, P6 ;  /* 0x0000000116257824 */ /* 0x000fe200030e0607 */
[----:B------:R-:W-:-:S05]  /*133250*/  IADD3 R28, P6, R25, R9, RZ ;  /* 0x00000009191c7210 */ /* 0x000fca0007fde0ff */
[----:B------:R-:W-:Y:S01]  /*133260*/  IMAD.X R29, R22, 0x1, R5, P6 ;  /* 0x00000001161d7824 */ /* 0x000fe200030e0605 */
[----:B-1----:R-:W-:-:S05]  /*133270*/  IADD3 R26, P6, R25, R6, RZ ;  /* 0x00000006191a7210 */ /* 0x002fca0007fde0ff */
[----:B------:R-:W-:Y:S01]  /*133280*/  IMAD.X R27, R22, 0x1, R3, P6 ;  /* 0x00000001161b7824 */ /* 0x000fe200030e0603 */
[----:B------:R-:W-:Y:S04]  /*133290*/  STL.64 [R1+0x2340], R28 ;  /* 0x0023401c01007387 */ /* 0x000fe80000100a00 */
[----:B------:R0:W-:Y:S04]  /*1332a0*/  STL.64 [R1+0x2338], R26 ;  /* 0x0023381a01007387 */ /* 0x0001e80000100a00 */
[----:B------:R-:W3:Y:S01]  /*1332b0*/  LDL.LU R25, [R1+0x4e0] ;  /* 0x0004e00001197983 */ /* 0x000ee20000300800 */
[----:B--2---:R-:W-:-:S02]  /*1332c0*/  SHF.R.S32.HI R22, RZ, 0x1f, R24 ;  /* 0x0000001fff167819 */ /* 0x004fc40000011418 */
[----:B0-----:R-:W-:-:S05]  /*1332d0*/  IADD3 R26, P6, R24, R10, RZ ;  /* 0x0000000a181a7210 */ /* 0x001fca0007fde0ff */
[----:B------:R-:W-:-:S05]  /*1332e0*/  IMAD.X R27, R22, 0x1, R8, P6 ;  /* 0x00000001161b7824 */ /* 0x000fca00030e0608 */
[----:B------:R0:W-:Y:S02]  /*1332f0*/  STL.64 [R1+0x2330], R26 ;  /* 0x0023301a01007387 */ /* 0x0001e40000100a00 */
        /* <DEDUP_REMOVED lines=8> */
[----:B------:R0:W-:Y:S04]  /*133380*/  STL.64 [R1+0x2318], R26 ;  /* 0x0023181a01007387 */ /* 0x0001e80000100a00 */
[----:B------:R-:W2:Y:S01]  /*133390*/  LDL.LU R29, [R1+0x4c4] ;  /* 0x0004c400011d7983 */ /* 0x000ea20000300800 */
[----:B----4-:R-:W-:Y:S02]  /*1333a0*/  SHF.R.S32.HI R24, RZ, 0x1f, R23 ;  /* 0x0000001fff187819 */ /* 0x010fe40000011417 */
[----:B0-----:R-:W-:-:S05]  /*1333b0*/  IADD3 R26, P6, R23, R10, RZ ;  /* 0x0000000a171a7210 */ /* 0x001fca0007fde0ff */
[----:B------:R-:W-:-:S05]  /*1333c0*/  IMAD.X R27, R24, 0x1, R8, P6 ;  /* 0x00000001181b7824 */ /* 0x000fca00030e0608 */
[----:B------:R0:W-:Y:S02]  /*1333d0*/  STL.64 [R1+0x2310], R26 ;  /* 0x0023101a01007387 */ /* 0x0001e40000100a00 */
[----:B0-----:R-:W-:-:S05]  /*1333e0*/  IADD3 R26, P6, R23, R4, RZ ;  /* 0x00000004171a7210 */ /* 0x001fca0007fde0ff */
[----:B------:R-:W-:-:S05]  /*1333f0*/  IMAD.X R27, R24, 0x1, R7, P6 ;  /* 0x00000001181b7824 */ /* 0x000fca00030e0607 */
[----:B------:R0:W-:Y:S02]  /*133400*/  STL.64 [R1+0x2308], R26 ;  /* 0x0023081a01007387 */ /* 0x0001e40000100a00 */
[----:B0-----:R-:W-:-:S05]  /*133410*/  IADD3 R26, P6, R23, R9, RZ ;  /* 0x00000009171a7210 */ /* 0x001fca0007fde0ff */
[----:B------:R-:W-:Y:S01]  /*133420*/  IMAD.X R27, R24, 0x1, R5, P6 ;  /* 0x00000001181b7824 */ /* 0x000fe200030e0605 */
[----:B------:R-:W-:-:S05]  /*133430*/  IADD3 R22, P6, R23, R6, RZ ;  /* 0x0000000617167210 */ /* 0x000fca0007fde0ff */
[----:B------:R-:W-:Y:S01]  /*133440*/  IMAD.X R23, R24, 0x1, R3, P6 ;  /* 0x0000000118177824 */ /* 0x000fe200030e0603 */
[----:B------:R0:W-:Y:S04]  /*133450*/  STL.64 [R1+0x2300], R26 ;  /* 0x0023001a01007387 */ /* 0x0001e80000100a00 */
[----:B------:R1:W-:Y:S04]  /*133460*/  STL.64 [R1+0x22f8], R22 ;  /* 0x0022f81601007387 */ /* 0x0003e80000100a00 */
[----:B------:R-:W4:Y:S01]  /*133470*/  LDL.LU R28, [R1+0x4dc] ;  /* 0x0004dc00011c7983 */ /* 0x000f220000300800 */
[----:B0-----:R-:W-:-:S02]  /*133480*/  IADD3 R26, P6, R39, R10, RZ ;  /* 0x0000000a271a7210 */ /* 0x001fc40007fde0ff */
[----:B-1----:R-:W-:-:S05]  /*133490*/  SHF.R.S32.HI R22, RZ, 0x1f, R39 ;  /* 0x0000001fff167819 */ /* 0x002fca0000011427 */
[----:B------:R-:W-:-:S05]  /*1334a0*/  IMAD.X R27, R22, 0x1, R8, P6 ;  /* 0x00000001161b7824 */ /* 0x000fca00030e0608 */
[----:B------:R0:W-:Y:S02]  /*1334b0*/  STL.64 [R1+0x22f0], R26 ;  /* 0x0022f01a01007387 */ /* 0x0001e40000100a00 */
[----:B0-----:R-:W-:-:S05]  /*1334c0*/  IADD3 R26, P6, R39, R4, RZ ;  /* 0x00000004271a7210 */ /* 0x001fca0007fde0ff */
[----:B------:R-:W-:-:S05]  /*1334d0*/  IMAD.X R27, R22, 0x1, R7, P6 ;  /* 0x00000001161b7824 */ /* 0x000fca00030e0607 */
[----:B------:R0:W-:Y:S01]  /*1334e0*/  STL.64 [R1+0x22e8], R26 ;  /* 0x0022e81a01007387 */ /* 0x0001e20000100a00 */
[----:B------:R-:W-:Y:S02]  /*1334f0*/  IMAD.MOV.U32 R23, RZ, RZ, R20 ;  /* 0x000000ffff177224 */ /* 0x000fe400078e0014 */
[----:B------:R-:W-:Y:S01]  /*133500*/  IMAD.MOV.U32 R20, RZ, RZ, R42 ;  /* 0x000000ffff147224 */ /* 0x000fe200078e002a */
[----:B0-----:R-:W-:Y:S01]  /*133510*/  IADD3 R26, P6, R39, R9, RZ ;  /* 0x00000009271a7210 */ /* 0x001fe20007fde0ff */
[----:B------:R-:W-:-:S04]  /*133520*/  IMAD.MOV.U32 R42, RZ, RZ, R43 ;  /* 0x000000ffff2a7224 */ /* 0x000fc800078e002b */
[C---:B------:R-:W-:Y:S02]  /*133530*/  IMAD.X R27, R22.reuse, 0x1, R5, P6 ;  /* 0x00000001161b7824 */ /* 0x040fe400030e0605 */
[----:B------:R-:W-:Y:S01]  /*133540*/  IMAD.MOV.U32 R43, RZ, RZ, R38 ;  /* 0x000000ffff2b7224 */ /* 0x000fe200078e0026 */
[----:B------:R-:W-:Y:S02]  /*133550*/  IADD3 R38, P6, R39, R6, RZ ;  /* 0x0000000627267210 */ /* 0x000fe40007fde0ff */
[----:B------:R0:W-:Y:S04]  /*133560*/  STL.64 [R1+0x22e0], R26 ;  /* 0x0022e01a01007387 */ /* 0x0001e80000100a00 */
[----:B------:R-:W4:Y:S01]  /*133570*/  LDL.LU R24, [R1+0x4c0] ;  /* 0x0004c00001187983 */ /* 0x000f220000300800 */
[----:B------:R-:W-:-:S05]  /*133580*/  IMAD.X R39, R22, 0x1, R3, P6 ;  /* 0x0000000116277824 */ /* 0x000fca00030e0603 */
[----:B------:R-:W-:Y:S01]  /*133590*/  STL.64 [R1+0x58f8], R38 ;  /* 0x0058f82601007387 */ /* 0x000fe20000100a00 */
[----:B---3--:R-:W-:Y:S02]  /*1335a0*/  SHF.R.S32.HI R22, RZ, 0x1f, R25 ;  /* 0x0000001fff167819 */ /* 0x008fe40000011419 */
        /* <DEDUP_REMOVED lines=12> */
[----:B------:R-:W3:Y:S01]  /*133670*/  LDL.LU R25, [R1+0x4a0] ;  /* 0x0004a00001197983 */ /* 0x000ee20000300800 */
[----:B--2---:R-:W-:Y:S02]  /*133680*/  SHF.R.S32.HI R22, RZ, 0x1f, R29 ;  /* 0x0000001fff167819 */ /* 0x004fe4000001141d */
        /* <DEDUP_REMOVED lines=25> */
[----:B------:R-:W-:-:S04]  /*133820*/  SHF.R.S32.HI R22, RZ, 0x1f, R24 ;  /* 0x0000001fff167819 */ /* 0x000fc80000011418 */
[----:B------:R0:W-:Y:S04]  /*133830*/  STL.64 [R1+0x2278], R26 ;  /* 0x0022781a01007387 */ /* 0x0001e80000100a00 */
[----:B------:R-:W4:Y:S01]  /*133840*/  LDL.LU R28, [R1+0x49c] ;  /* 0x00049c00011c7983 */ /* 0x000f220000300800 */
        /* <DEDUP_REMOVED lines=12> */
[----:B------:R-:W4:Y:S01]  /*133910*/  LDL.LU R24, [R1+0x47c] ;  /* 0x00047c0001187983 */ /* 0x000f220000300800 */
        /* <DEDUP_REMOVED lines=42> */
[----:B------:R-:W-:Y:S02]  /*133bc0*/  SHF.R.S32.HI R22, RZ, 0x1f, R24 ;  /* 0x0000001fff167819 */ /* 0x000fe40000011418 */
        /* <DEDUP_REMOVED lines=31> */
[----:B0-----:R-:W-:Y:S02]  /*133dc0*/  IMAD.MOV.U32 R25, RZ, RZ, R23 ;  /* 0x000000ffff197224 */ /* 0x001fe400078e0017 */
[----:B------:R-:W-:Y:S02]  /*133dd0*/  IMAD.MOV.U32 R23, RZ, RZ, R21 ;  /* 0x000000ffff177224 */ /* 0x000fe400078e0015 */
[----:B------:R-:W-:Y:S01]  /*133de0*/  IMAD.MOV.U32 R21, RZ, RZ, R12 ;  /* 0x000000ffff157224 */ /* 0x000fe200078e000c */
[----:B--2---:R-:W-:-:S02]  /*133df0*/  SHF.R.S32.HI R24, RZ, 0x1f, R29 ;  /* 0x0000001fff187819 */ /* 0x004fc4000001141d */
[----:B------:R-:W-:-:S05]  /*133e00*/  IADD3 R26, P6, R29, R10, RZ ;  /* 0x0000000a1d1a7210 */ /* 0x000fca0007fde0ff */
[----:B------:R-:W-:Y:S01]  /*133e10*/  IMAD.X R27, R24, 0x1, R8, P6 ;  /* 0x00000001181b7824 */ /* 0x000fe200030e0608 */
[----:B------:R-:W-:Y:S01]  /*133e20*/  IADD3 R40, P6, R29, R4, RZ ;  /* 0x000000041d287210 */ /* 0x000fe20007fde0ff */
[----:B------:R-:W-:-:S03]  /*133e30*/  IMAD.MOV.U32 R12, RZ, RZ, R41 ;  /* 0x000000ffff0c7224 */ /* 0x000fc600078e0029 */
[----:B------:R0:W-:Y:S01]  /*133e40*/  STL.64 [R1+0x2198], R26 ;  /* 0x0021981a01007387 */ /* 0x0001e20000100a00 */
[----:B------:R-:W-:Y:S01]  /*133e50*/  IMAD.X R41, R24, 0x1, R7, P6 ;  /* 0x0000000118297824 */ /* 0x000fe200030e0607 */
[----:B0-----:R-:W-:-:S04]  /*133e60*/  IADD3 R26, P6, R29, R9, RZ ;  /* 0x000000091d1a7210 */ /* 0x001fc80007fde0ff */
[----:B------:R-:W-:Y:S01]  /*133e70*/  STL.64 [R1+0x58d0], R40 ;  /* 0x0058d02801007387 */ /* 0x000fe20000100a00 */
        /* <DEDUP_REMOVED lines=57> */
[----:B------:R0:W-:Y:S01]  /*134210*/  STL.64 [R1+0x2100], R26 ;  /* 0x0021001a01007387 */ /* 0x0001e20000100a00 */
[----:B------:R-:W-:Y:S02]  /*134220*/  LOP3.LUT P4, RZ, R54, 0x4000000, RZ, 0xc0, !PT ;  /* 0x0400000036ff7812 */ /* 0x000fe4000788c0ff */
[----:B0-----:R-:W-:-:S05]  /*134230*/  IADD3 R26, P6, R29, R6, RZ ;  /* 0x000000061d1a7210 */ /* 0x001fca0007fde0ff */
[----:B------:R-:W-:Y:S01]  /*134240*/  IMAD.X R27, R24, 0x1, R3, P6 ;  /* 0x00000001181b7824 */ /* 0x000fe200030e0603 */
[C---:B------:R-:W-:Y:S02]  /*134250*/  LOP3.LUT P3, RZ, R54.reuse, 0x8000000, RZ, 0xc0, !PT ;  /* 0x0800000036ff7812 */ /* 0x040fe4000786c0ff */
[C---:B------:R-:W-:Y:S02]  /*134260*/  LOP3.LUT P0, RZ, R54.reuse, 0x10000000, RZ, 0xc0, !PT ;  /* 0x1000000036ff7812 */ /* 0x040fe4000780c0ff */
[C---:B------:R-:W-:Y:S01]  /*134270*/  LOP3.LUT P2, RZ, R54.reuse, 0x20000000, RZ, 0xc0, !PT ;  /* 0x2000000036ff7812 */ /* 0x040fe2000784c0ff */
[----:B------:R0:W-:Y:S01]  /*134280*/  STL.64 [R1+0x20f8], R26 ;  /* 0x0020f81a01007387 */ /* 0x0001e20000100a00 */
[----:B------:R-:W-:-:S03]  /*134290*/  LOP3.LUT P5, RZ, R54, 0x40000000, RZ, 0xc0, !PT ;  /* 0x4000000036ff7812 */ /* 0x000fc600078ac0ff */
[----:B------:R-:W2:Y:S01]  /*1342a0*/  LDL.LU R54, [R1+0x4b8] ;  /* 0x0004b80001367983 */ /* 0x000ea20000300800 */
[----:B------:R-:W-:Y:S02]  /*1342b0*/  IMAD.MOV.U32 R24, RZ, RZ, R25 ;  /* 0x000000ffff187224 */ /* 0x000fe400078e0019 */
[----:B------:R-:W-:Y:S02]  /*1342c0*/  IMAD.MOV.U32 R25, RZ, RZ, R20 ;  /* 0x000000ffff197224 */ /* 0x000fe400078e0014 */
[----:B------:R-:W-:Y:S01]  /*1342d0*/  IMAD.MOV.U32 R20, RZ, RZ, R43 ;  /* 0x000000ffff147224 */ /* 0x000fe200078e002b */
[----:B----4-:R-:W-:Y:S02]  /*1342e0*/  SHF.R.S32.HI R28, RZ, 0x1f, R55 ;  /* 0x0000001fff1c7819 */ /* 0x010fe40000011437 */
[----:B0-----:R-:W-:-:S05]  /*1342f0*/  IADD3 R26, P6, R55, R10, RZ ;  /* 0x0000000a371a7210 */ /* 0x001fca0007fde0ff */
[----:B------:R-:W-:-:S05]  /*134300*/  IMAD.X R27, R28, 0x1, R8, P6 ;  /* 0x000000011c1b7824 */ /* 0x000fca00030e0608 */
[----:B------:R0:W-:Y:S01]  /*134310*/  STL.64 [R1+0x20f0], R26 ;  /* 0x0020f01a01007387 */ /* 0x0001e20000100a00 */
[----:B------:R-:W-:Y:S02]  /*134320*/  IMAD.MOV.U32 R43, RZ, RZ, R48 ;  /* 0x000000ffff2b7224 */ /* 0x000fe400078e0030 */
[----:B------:R-:W-:Y:S01]  /*134330*/  IMAD.MOV.U32 R29, RZ, RZ, R22 ;  /* 0x000000ffff1d7224 */ /* 0x000fe200078e0016 */
[----:B0-----:R-:W-:Y:S01]  /*134340*/  IADD3 R26, P6, R55, R4, RZ ;  /* 0x00000004371a7210 */ /* 0x001fe20007fde0ff */
[----:B------:R-:W-:-:S04]  /*134350*/  IMAD.MOV.U32 R22, RZ, RZ, R23 ;  /* 0x000000ffff167224 */ /* 0x000fc800078e0017 */
[C---:B------:R-:W-:Y:S01]  /*134360*/  IMAD.X R27, R28.reuse, 0x1, R7, P6 ;  /* 0x000000011c1b7824 */ /* 0x040fe200030e0607 */
[C---:B------:R-:W-:Y:S01]  /*134370*/  IADD3 R48, P6, R55.reuse, R9, RZ ;  /* 0x0000000937307210 */ /* 0x040fe20007fde0ff */
[----:B------:R-:W-:Y:S02]  /*134380*/  IMAD.MOV.U32 R23, RZ, RZ, R42 ;  /* 0x000000ffff177224 */ /* 0x000fe400078e002a */
[----:B------:R-:W-:Y:S01]  /*134390*/  IMAD.MOV.U32 R42, RZ, RZ, R49 ;  /* 0x000000ffff2a7224 */ /* 0x000fe200078e0031 */
[----:B------:R0:W-:Y:S01]  /*1343a0*/  STL.64 [R1+0x20e8], R26 ;  /* 0x0020e81a01007387 */ /* 0x0001e20000100a00 */
[----:B------:R-:W-:Y:S01]  /*1343b0*/  IMAD.X R49, R28, 0x1, R5, P6 ;  /* 0x000000011c317824 */ /* 0x000fe200030e0605 */
[----:B0-----:R-:W-:-:S04]  /*1343c0*/  IADD3 R26, P6, R55, R6, RZ ;  /* 0x00000006371a7210 */ /* 0x001fc80007fde0ff */
[----:B------:R-:W-:Y:S01]  /*1343d0*/  STL.64 [R1+0x5920], R48 ;  /* 0x0059203001007387 */ /* 0x000fe20000100a00 */
        /* <DEDUP_REMOVED lines=255> */
[----:B------:R-:W-:Y:S02]  /*1353d0*/  IMAD.MOV.U32 R54, RZ, RZ, R52 ;  /* 0x000000ffff367224 */ /* 0x000fe400078e0034 */
[----:B------:R-:W-:Y:S01]  /*1353e0*/  IMAD.MOV.U32 R55, RZ, RZ, R53 ;  /* 0x000000ffff377224 */ /* 0x000fe200078e0035 */
[----:B--2---:R-:W-:Y:S02]  /*1353f0*/  SHF.R.S32.HI R28, RZ, 0x1f, R30 ;  /* 0x0000001fff1c7819 */ /* 0x004fe4000001141e */
[----:B------:R-:W-:-:S05]  /*135400*/  IADD3 R52, P6, R30, R10, RZ ;  /* 0x0000000a1e347210 */ /* 0x000fca0007fde0ff */
[----:B------:R-:W-:Y:S01]  /*135410*/  IMAD.X R53, R28, 0x1, R8, P6 ;  /* 0x000000011c357824 */ /* 0x000fe200030e0608 */
[----:B0-----:R-:W-:-:S05]  /*135420*/  IADD3 R26, P6, R30, R4, RZ ;  /* 0x000000041e1a7210 */ /* 0x001fca0007fde0ff */
[----:B------:R-:W-:Y:S01]  /*135430*/  IMAD.X R27, R28, 0x1, R7, P6 ;  /* 0x000000011c1b7824 */ /* 0x000fe200030e0607 */
[----:B------:R-:W-:Y:S04]  /*135440*/  STL.64 [R1+0x5928], R52 ;  /* 0x0059283401007387 */ /* 0x000fe80000100a00 */
        /* <DEDUP_REMOVED lines=103> */
[----:B------:R-:W-:Y:S02]  /*135ac0*/  IMAD.X R27, R28, 0x1, R3, P6 ;  /* 0x000000011c1b7824 */ /* 0x000fe400030e0603 */
[----:B------:R-:W-:-:S03]  /*135ad0*/  IMAD.MOV.U32 R28, RZ, RZ, R29 ;  /* 0x000000ffff1c7224 */ /* 0x000fc600078e001d */
[----:B------:R0:W-:Y:S01]  /*135ae0*/  STL.64 [R1+0x1bd0], R26 ;  /* 0x001bd01a01007387 */ /* 0x0001e20000100a00 */
[----:B------:R-:W-:-:S03]  /*135af0*/  IMAD.MOV.U32 R29, RZ, RZ, R22 ;  /* 0x000000ffff1d7224 */ /* 0x000fc600078e0016 */
[----:B------:R-:W3:Y:S01]  /*135b00*/  LDL.LU R32, [R1+0x400] ;  /* 0x0004000001207983 */ /* 0x000ee20000300800 */
[----:B------:R-:W-:Y:S02]  /*135b10*/  IMAD.MOV.U32 R22, RZ, RZ, R18 ;  /* 0x000000ffff167224 */ /* 0x000fe400078e0012 */
[----:B------:R-:W-:Y:S02]  /*135b20*/  IMAD.MOV.U32 R18, RZ, RZ, R17 ;  /* 0x000000ffff127224 */ /* 0x000fe400078e0011 */
[----:B------:R-:W-:Y:S01]  /*135b30*/  IMAD.MOV.U32 R33, RZ, RZ, R24 ;  /* 0x000000ffff217224 */ /* 0x000fe200078e0018 */
[----:B--2---:R-:W-:Y:S01]  /*135b40*/  SHF.R.S32.HI R30, RZ, 0x1f, R50 ;  /* 0x0000001fff1e7819 */ /* 0x004fe20000011432 */
[----:B------:R-:W-:Y:S01]  /*135b50*/  IMAD.MOV.U32 R17, RZ, RZ, R60 ;  /* 0x000000ffff117224 */ /* 0x000fe200078e003c */
[----:B------:R-:W-:Y:S01]  /*135b60*/  IADD3 R60, P6, R50, R10, RZ ;  /* 0x0000000a323c7210 */ /* 0x000fe20007fde0ff */
[----:B------:R-:W-:Y:S02]  /*135b70*/  IMAD.MOV.U32 R24, RZ, RZ, R20 ;  /* 0x000000ffff187224 */ /* 0x000fe400078e0014 */
[----:B------:R-:W-:-:S02]  /*135b80*/  IMAD.MOV.U32 R20, RZ, RZ, R21 ;  /* 0x000000ffff147224 */ /* 0x000fc400078e0015 */
[----:B------:R-:W-:Y:S02]  /*135b90*/  IMAD.MOV.U32 R21, RZ, RZ, R47 ;  /* 0x000000ffff157224 */ /* 0x000fe400078e002f */
[----:B------:R-:W-:Y:S02]  /*135ba0*/  IMAD.MOV.U32 R47, RZ, RZ, R56 ;  /* 0x000000ffff2f7224 */ /* 0x000fe400078e0038 */
[----:B------:R-:W-:Y:S02]  /*135bb0*/  IMAD.MOV.U32 R56, RZ, RZ, R61 ;  /* 0x000000ffff387224 */ /* 0x000fe400078e003d */
        /* <DEDUP_REMOVED lines=53> */
[----:B--2---:R-:W-:-:S03]  /*135f10*/  SHF.R.S32.HI R30, RZ, 0x1f, R50 ;  /* 0x0000001fff1e7819 */ /* 0x004fc60000011432 */
[----:B------:R-:W2:Y:S01]  /*135f20*/  LDL.LU R32, [R1+0x3fc] ;  /* 0x0003fc0001207983 */ /* 0x000ea20000300800 */
        /* <DEDUP_REMOVED lines=111> */
[----:B------:R-:W-:Y:S02]  /*136620*/  IMAD.MOV.U32 R33, RZ, RZ, R29 ;  /* 0x000000ffff217224 */ /* 0x000fe400078e001d */
[----:B------:R-:W-:Y:S02]  /*136630*/  IMAD.MOV.U32 R29, RZ, RZ, R24 ;  /* 0x000000ffff1d7224 */ /* 0x000fe400078e0018 */
[----:B------:R-:W-:Y:S01]  /*136640*/  IMAD.MOV.U32 R24, RZ, RZ, R22 ;  /* 0x000000ffff187224 */ /* 0x000fe200078e0016 */
[----:B---3--:R-:W-:Y:S02]  /*136650*/  SHF.R.S32.HI R30, RZ, 0x1f, R50 ;  /* 0x0000001fff1e7819 */ /* 0x008fe40000011432 */
[----:B0-----:R-:W-:Y:S01]  /*136660*/  IADD3 R26, P6, R50, R10, RZ ;  /* 0x0000000a321a7210 */ /* 0x001fe20007fde0ff */
[----:B------:R-:W-:Y:S02]  /*136670*/  IMAD.MOV.U32 R22, RZ, RZ, R18 ;  /* 0x000000ffff167224 */ /* 0x000fe400078e0012 */
[----:B------:R-:W-:-:S02]  /*136680*/  IMAD.MOV.U32 R18, RZ, RZ, R47 ;  /* 0x000000ffff127224 */ /* 0x000fc400078e002f */
[----:B------:R-:W-:Y:S01]  /*136690*/  IMAD.X R27, R30, 0x1, R8, P6 ;  /* 0x000000011e1b7824 */ /* 0x000fe200030e0608 */
[----:B------:R-:W2:Y:S04]  /*1366a0*/  LDL.LU R47, [R1+0x4d0] ;  /* 0x0004d000012f7983 */ /* 0x000ea80000300800 */
        /* <DEDUP_REMOVED lines=38> */
[----:B0-----:R-:W4:Y:S01]  /*136910*/  LDL.LU R27, [R1+0x520] ;  /* 0x00052000011b7983 */ /* 0x001f220000300800 */
[----:B--2---:R-:W-:Y:S02]  /*136920*/  SHF.R.S32.HI R26, RZ, 0x1f, R47 ;  /* 0x0000001fff1a7819 */ /* 0x004fe4000001142f */
[----:B------:R-:W-:-:S05]  /*136930*/  IADD3 R38, P6, R47, R10, RZ ;  /* 0x0000000a2f267210 */ /* 0x000fca0007fde0ff */
[----:B------:R-:W-:-:S05]  /*136940*/  IMAD.X R39, R26, 0x1, R8, P6 ;  /* 0x000000011a277824 */ /* 0x000fca00030e0608 */
[----:B------:R0:W-:Y:S02]  /*136950*/  STL.64 [R1+0x1938], R38 ;  /* 0x0019382601007387 */ /* 0x0001e40000100a00 */
[----:B0-----:R-:W-:-:S05]  /*136960*/  IADD3 R38, P6, R47, R4, RZ ;  /* 0x000000042f267210 */ /* 0x001fca0007fde0ff */
[----:B------:R-:W-:-:S05]  /*136970*/  IMAD.X R39, R26, 0x1, R7, P6 ;  /* 0x000000011a277824 */ /* 0x000fca00030e0607 */
[----:B------:R0:W-:Y:S01]  /*136980*/  STL.64 [R1+0x1930], R38 ;  /* 0x0019302601007387 */ /* 0x0001e20000100a00 */
[----:B------:R-:W-:Y:S02]  /*136990*/  IMAD.MOV.U32 R31, RZ, RZ, R32 ;  /* 0x000000ffff1f7224 */ /* 0x000fe400078e0020 */
[----:B------:R-:W-:Y:S02]  /*1369a0*/  IMAD.MOV.U32 R32, RZ, RZ, R33 ;  /* 0x000000ffff207224 */ /* 0x000fe400078e0021 */
[----:B------:R-:W-:Y:S01]  /*1369b0*/  IMAD.MOV.U32 R33, RZ, RZ, R24 ;  /* 0x000000ffff217224 */ /* 0x000fe200078e0018 */
[----:B0-----:R-:W-:Y:S01]  /*1369c0*/  IADD3 R38, P6, R47, R9, RZ ;  /* 0x000000092f267210 */ /* 0x001fe20007fde0ff */
[----:B------:R-:W-:-:S04]  /*1369d0*/  IMAD.MOV.U32 R24, RZ, RZ, R22 ;  /* 0x000000ffff187224 */ /* 0x000fc800078e0016 */
[----:B------:R-:W-:Y:S02]  /*1369e0*/  IMAD.X R39, R26, 0x1, R5, P6 ;  /* 0x000000011a277824 */ /* 0x000fe400030e0605 */
[----:B------:R-:W-:Y:S02]  /*1369f0*/  IMAD.MOV.U32 R22, RZ, RZ, R18 ;  /* 0x000000ffff167224 */ /* 0x000fe400078e0012 */
[----:B------:R-:W-:Y:S01]  /*136a00*/  IMAD.MOV.U32 R18, RZ, RZ, R46 ;  /* 0x000000ffff127224 */ /* 0x000fe200078e002e */
[----:B------:R0:W-:Y:S01]  /*136a10*/  STL.64 [R1+0x1928], R38 ;  /* 0x0019282601007387 */ /* 0x0001e20000100a00 */
[----:B------:R-:W-:-:S03]  /*136a20*/  IADD3 R46, P6, R47, R6, RZ ;  /* 0x000000062f2e7210 */ /* 0x000fc60007fde0ff */
[----:B------:R-:W2:Y:S02]  /*136a30*/  LDL.LU R51, [R1+0x530] ;  /* 0x0005300001337983 */ /* 0x000ea40000300800 */
[----:B------:R-:W-:Y:S01]  /*136a40*/  IMAD.X R47, R26, 0x1, R3, P6 ;  /* 0x000000011a2f7824 */ /* 0x000fe200030e0603 */
        /* <DEDUP_REMOVED lines=28> */
[----:B0-----:R-:W-:Y:S02]  /*136c10*/  SHF.R.S32.HI R38, RZ, 0x1f, R27 ;  /* 0x0000001fff267819 */ /* 0x001fe4000001141b */
[----:B------:R-:W-:-:S05]  /*136c20*/  IADD3 R40, P6, R27, R10, RZ ;  /* 0x0000000a1b287210 */ /* 0x000fca0007fde0ff */
        /* <DEDUP_REMOVED lines=11> */
[----:B0-----:R-:W4:Y:S01]  /*136ce0*/  LDL.LU R27, [R1+0x52c] ;  /* 0x00052c00011b7983 */ /* 0x001f220000300800 */
[----:B--2---:R-:W-:-:S02]  /*136cf0*/  SHF.R.S32.HI R26, RZ, 0x1f, R51 ;  /* 0x0000001fff1a7819 */ /* 0x004fc40000011433 */
[----:B------:R-:W-:-:S05]  /*136d00*/  IADD3 R38, P6, R51, R10, RZ ;  /* 0x0000000a33267210 */ /* 0x000fca0007fde0ff */
        /* <DEDUP_REMOVED lines=40> */
[----:B------:R-:W-:Y:S02]  /*136f90*/  SHF.R.S32.HI R30, RZ, 0x1f, R27 ;  /* 0x0000001fff1e7819 */ /* 0x000fe4000001141b */
        /* <DEDUP_REMOVED lines=12> */
[----:B------:R-:W4:Y:S01]  /*137060*/  LDL.LU R39, [R1+0x4cc] ;  /* 0x0004cc0001277983 */ /* 0x000f220000300800 */
        /* <DEDUP_REMOVED lines=28> */
[----:B0-----:R-:W-:Y:S02]  /*137230*/  IMAD.MOV.U32 R26, RZ, RZ, R54 ;  /* 0x000000ffff1a7224 */ /* 0x001fe400078e0036 */
[----:B------:R-:W-:Y:S01]  /*137240*/  IMAD.MOV.U32 R27, RZ, RZ, R55 ;  /* 0x000000ffff1b7224 */ /* 0x000fe200078e0037 */
[----:B----4-:R-:W-:Y:S02]  /*137250*/  SHF.R.S32.HI R30, RZ, 0x1f, R38 ;  /* 0x0000001fff1e7819 */ /* 0x010fe40000011426 */
[----:B------:R-:W-:-:S05]  /*137260*/  IADD3 R54, P6, R38, R10, RZ ;  /* 0x0000000a26367210 */ /* 0x000fca0007fde0ff */
[----:B------:R-:W-:Y:S01]  /*137270*/  IMAD.X R55, R30, 0x1, R8, P6 ;  /* 0x000000011e377824 */ /* 0x000fe200030e0608 */
        /* <DEDUP_REMOVED lines=264> */
[----:B0-----:R-:W2:Y:S01]  /*138300*/  LDL.LU R39, [R1+0x4e8] ;  /* 0x0004e80001277983 */ /* 0x001ea20000300800 */
[----:B------:R-:W-:Y:S01]  /*138310*/  IMAD.MOV.U32 R24, RZ, RZ, R18 ;  /* 0x000000ffff187224 */ /* 0x000fe200078e0012 */
[----:B---3--:R-:W-:Y:S02]  /*138320*/  SHF.R.S32.HI R38, RZ, 0x1f, R50 ;  /* 0x0000001fff267819 */ /* 0x008fe40000011432 */
[----:B------:R-:W-:Y:S01]  /*138330*/  IADD3 R44, P6, R50, R10, RZ ;  /* 0x0000000a322c7210 */ /* 0x000fe20007fde0ff */
[----:B------:R-:W-:-:S04]  /*138340*/  IMAD.MOV.U32 R18, RZ, RZ, R45 ;  /* 0x000000ffff127224 */ /* 0x000fc800078e002d */
[----:B------:R-:W-:Y:S01]  /*138350*/  IMAD.X R45, R38, 0x1, R8, P6 ;  /* 0x00000001262d7824 */ /* 0x000fe200030e0608 */
[----:B------:R-:W-:-:S04]  /*138360*/  IADD3 R48, P6, R50, R4, RZ ;  /* 0x0000000432307210 */ /* 0x000fc80007fde0ff */
        /* <DEDUP_REMOVED lines=51> */
[----:B------:R-:W2:Y:S01]  /*1386a0*/  LDL.LU R49, [R1+0x534] ;  /* 0x0005340001317983 */ /* 0x000ea20000300800 */
[----:B---3--:R-:W-:-:S02]  /*1386b0*/  SHF.R.S32.HI R40, RZ, 0x1f, R50 ;  /* 0x0000001fff287819 */ /* 0x008fc40000011432 */
        /* <DEDUP_REMOVED lines=14> */
[----:B------:R-:W-:Y:S02]  /*1387a0*/  IMAD.MOV.U32 R31, RZ, RZ, R28 ;  /* 0x000000ffff1f7224 */ /* 0x000fe400078e001c */
[----:B------:R-:W-:Y:S02]  /*1387b0*/  IMAD.MOV.U32 R28, RZ, RZ, R58 ;  /* 0x000000ffff1c7224 */ /* 0x000fe400078e003a */
[----:B0-----:R-:W-:-:S02]  /*1387c0*/  IMAD.MOV.U32 R39, RZ, RZ, R30 ;  /* 0x000000ffff277224 */ /* 0x001fc400078e001e */
[----:B------:R-:W-:Y:S02]  /*1387d0*/  IMAD.MOV.U32 R30, RZ, RZ, R32 ;  /* 0x000000ffff1e7224 */ /* 0x000fe400078e0020 */
[----:B------:R-:W-:Y:S02]  /*1387e0*/  IMAD.MOV.U32 R32, RZ, RZ, R16 ;  /* 0x000000ffff207224 */ /* 0x000fe400078e0010 */
[----:B------:R-:W-:Y:S02]  /*1387f0*/  IMAD.MOV.U32 R16, RZ, RZ, R43 ;  /* 0x000000ffff107224 */ /* 0x000fe400078e002b */
        /* <DEDUP_REMOVED lines=462> */
[----:B------:R-:W-:-:S02]  /*13a4e0*/  IMAD.MOV.U32 R38, RZ, RZ, R36 ;  /* 0x000000ffff267224 */ /* 0x000fc400078e0024 */
[----:B0-----:R-:W-:-:S04]  /*13a4f0*/  IMAD.MOV.U32 R41, RZ, RZ, R39 ;  /* 0x000000ffff297224 */ /* 0x001fc800078e0027 */
        /* <DEDUP_REMOVED lines=8> */
[----:B------:R-:W-:Y:S01]  /*13a580*/  IMAD.MOV.U32 R22, RZ, RZ, R35 ;  /* 0x000000ffff167224 */ /* 0x000fe200078e0023 */
[----:B------:R-:W-:Y:S02]  /*13a590*/  SHF.R.S32.HI R44, RZ, 0x1f, R53 ;  /* 0x0000001fff2c7819 */ /* 0x000fe40000011435 */
[----:B------:R-:W-:-:S05]  /*13a5a0*/  IADD3 R36, P6, R53, R10, RZ ;  /* 0x0000000a35247210 */ /* 0x000fca0007fde0ff */
[----:B------:R-:W-:Y:S01]  /*13a5b0*/  IMAD.X R37, R44, 0x1, R8, P6 ;  /* 0x000000012c257824 */ /* 0x000fe200030e0608 */
[----:B------:R-:W-:-:S05]  /*13a5c0*/  IADD3 R34, P6, R53, R4, RZ ;  /* 0x0000000435227210 */ /* 0x000fca0007fde0ff */
[----:B------:R-:W-:Y:S01]  /*13a5d0*/  IMAD.X R35, R44, 0x1, R7, P6 ;  /* 0x000000012c237824 */ /* 0x000fe200030e0607 */
[----:B------:R0:W-:Y:S04]  /*13a5e0*/  STL.64 [R1+0x670], R36 ;  /* 0x0006702401007387 */ /* 0x0001e80000100a00 */
[----:B0-----:R-:W4:Y:S04]  /*13a5f0*/  LDL.LU.64 R36, [R1+0x5938] ;  /* 0x0059380001247983 */ /* 0x001f280000300a00 */
        /* <DEDUP_REMOVED lines=133> */
[C---:B0-----:R-:W-:Y:S01]  /*13ae50*/  IADD3 R44, P6, R33.reuse, R9, RZ ;  /* 0x00000009212c7210 */ /* 0x041fe20007fde0ff */
[----:B------:R-:W-:Y:S02]  /*13ae60*/  IMAD.MOV.U32 R40, RZ, RZ, R41 ;  /* 0x000000ffff287224 */ /* 0x000fe400078e0029 */
[----:B------:R-:W-:Y:S02]  /*13ae70*/  IMAD.MOV.U32 R41, RZ, RZ, R32 ;  /* 0x000000ffff297224 */ /* 0x000fe400078e0020 */
[----:B------:R-:W-:Y:S01]  /*13ae80*/  IMAD.X R45, R34, 0x1, R5, P6 ;  /* 0x00000001222d7824 */ /* 0x000fe200030e0605 */
[----:B------:R-:W-:-:S04]  /*13ae90*/  IADD3 R32, P6, R33, R6, RZ ;  /* 0x0000000621207210 */ /* 0x000fc80007fde0ff */
[----:B------:R0:W-:Y:S01]  /*13aea0*/  STL.64 [R1+0x4a0], R44 ;  /* 0x0004a02c01007387 */ /* 0x0001e20000100a00 */
[----:B------:R-:W-:Y:S02]  /*13aeb0*/  IMAD.X R33, R34, 0x1, R3, P6 ;  /* 0x0000000122217824 */ /* 0x000fe400030e0603 */
[----:B0-----:R-:W-:Y:S02]  /*13aec0*/  IMAD.MOV.U32 R45, RZ, RZ, R53 ;  /* 0x000000ffff2d7224 */ /* 0x001fe400078e0035 */
[----:B------:R-:W-:Y:S02]  /*13aed0*/  IMAD.MOV.U32 R53, RZ, RZ, R48 ;  /* 0x000000ffff357224 */ /* 0x000fe400078e0030 */
[----:B------:R-:W-:Y:S02]  /*13aee0*/  IMAD.MOV.U32 R48, RZ, RZ, R49 ;  /* 0x000000ffff307224 */ /* 0x000fe400078e0031 */
[----:B------:R-:W-:Y:S02]  /*13aef0*/  IMAD.MOV.U32 R49, RZ, RZ, R40 ;  /* 0x000000ffff317224 */ /* 0x000fe400078e0028 */
[----:B------:R-:W-:-:S02]  /*13af00*/  IMAD.MOV.U32 R40, RZ, RZ, R41 ;  /* 0x000000ffff287224 */ /* 0x000fc400078e0029 */
[----:B------:R-:W-:Y:S02]  /*13af10*/  IMAD.MOV.U32 R41, RZ, RZ, R16 ;  /* 0x000000ffff297224 */ /* 0x000fe400078e0010 */
[----:B------:R-:W2:Y:S04]  /*13af20*/  LDL.LU R16, [R1+0x1134] ;  /* 0x0011340001107983 */ /* 0x000ea80000300800 */
[----:B------:R0:W-:Y:S01]  /*13af30*/  STL.64 [R1+0x5840], R32 ;  /* 0x0058402001007387 */ /* 0x0001e20000100a00 */
        /* <DEDUP_REMOVED lines=10> */
[----:B0-----:R-:W-:Y:S01]  /*13afe0*/  IADD3 R32, P6, R60, R6, RZ ;  /* 0x000000063c207210 */ /* 0x001fe20007fde0ff */
[----:B------:R-:W-:Y:S02]  /*13aff0*/  IMAD.MOV.U32 R60, RZ, RZ, R53 ;  /* 0x000000ffff3c7224 */ /* 0x000fe400078e0035 */
[----:B------:R-:W-:Y:S02]  /*13b000*/  IMAD.MOV.U32 R53, RZ, RZ, R48 ;  /* 0x000000ffff357224 */ /* 0x000fe400078e0030 */
[----:B------:R-:W-:Y:S02]  /*13b010*/  IMAD.X R33, R34, 0x1, R3, P6 ;  /* 0x0000000122217824 */ /* 0x000fe400030e0603 */
[----:B------:R-:W-:Y:S02]  /*13b020*/  IMAD.MOV.U32 R48, RZ, RZ, R49 ;  /* 0x000000ffff307224 */ /* 0x000fe400078e0031 */
[----:B------:R-:W-:Y:S01]  /*13b030*/  IMAD.MOV.U32 R49, RZ, RZ, R40 ;  /* 0x000000ffff317224 */ /* 0x000fe200078e0028 */
[----:B------:R0:W-:Y:S01]  /*13b040*/  STL.64 [R1+0x470], R32 ;  /* 0x0004702001007387 */ /* 0x0001e20000100a00 */
[----:B------:R-:W-:-:S02]  /*13b050*/  IMAD.MOV.U32 R40, RZ, RZ, R41 ;  /* 0x000000ffff287224 */ /* 0x000fc400078e0029 */
[----:B------:R-:W-:Y:S02]  /*13b060*/  IMAD.MOV.U32 R41, RZ, RZ, R50 ;  /* 0x000000ffff297224 */ /* 0x000fe400078e0032 */
        /* <DEDUP_REMOVED lines=19> */
[----:B---3--:R-:W-:Y:S02]  /*13b1a0*/  IMAD.MOV.U32 R41, RZ, RZ, R50 ;  /* 0x000000ffff297224 */ /* 0x008fe400078e0032 */
[----:B------:R-:W3:Y:S01]  /*13b1b0*/  LDL.LU R50, [R1+0x654] ;  /* 0x0006540001327983 */ /* 0x000ee20000300800 */
        /* <DEDUP_REMOVED lines=715> */
[----:B------:R-:W-:-:S02]  /*13de70*/  IMAD.MOV.U32 R49, RZ, RZ, R40 ;  /* 0x000000ffff317224 */ /* 0x000fc400078e0028 */
[----:B------:R-:W-:Y:S01]  /*13de80*/  IMAD.MOV.U32 R40, RZ, RZ, R41 ;  /* 0x000000ffff287224 */ /* 0x000fe200078e0029 */
[----:B------:R0:W-:Y:S01]  /*13de90*/  STL.64 [R1+0xce0], R32 ;  /* 0x000ce02001007387 */ /* 0x0001e20000100a00 */
[----:B---3--:R-:W-:Y:S02]  /*13dea0*/  IMAD.MOV.U32 R41, RZ, RZ, R50 ;  /* 0x000000ffff297224 */ /* 0x008fe400078e0032 */
[----:B------:R-:W-:Y:S02]  /*13deb0*/  IMAD.MOV.U32 R50, RZ, RZ, R51 ;  /* 0x000000ffff327224 */ /* 0x000fe400078e0033 */
        /* <DEDUP_REMOVED lines=75> */
[----:B------:R-:W-:Y:S01]  /*13e370*/  SHF.R.S32.HI R34, RZ, 0x1f, R52 ;  /* 0x0000001fff227819 */ /* 0x000fe20000011434 */
[----:B------:R-:W-:-:S03]  /*13e380*/  IMAD.MOV.U32 R61, RZ, RZ, R53 ;  /* 0x000000ffff3d7224 */ /* 0x000fc600078e0035 */
[----:B------:R0:W-:Y:S01]  /*13e390*/  STL.64 [R1+0xdc8], R32 ;  /* 0x000dc82001007387 */ /* 0x0001e20000100a00 */
[----:B------:R-:W-:Y:S02]  /*13e3a0*/  IMAD.MOV.U32 R53, RZ, RZ, R48 ;  /* 0x000000ffff357224 */ /* 0x000fe400078e0030 */
[----:B------:R-:W-:Y:S02]  /*13e3b0*/  IMAD.MOV.U32 R48, RZ, RZ, R49 ;  /* 0x000000ffff307224 */ /* 0x000fe400078e0031 */
[----:B------:R-:W-:Y:S01]  /*13e3c0*/  IMAD.MOV.U32 R49, RZ, RZ, R40 ;  /* 0x000000ffff317224 */ /* 0x000fe200078e0028 */
[----:B0-----:R-:W-:Y:S01]  /*13e3d0*/  IADD3 R32, P6, R52, R10, RZ ;  /* 0x0000000a34207210 */ /* 0x001fe20007fde0ff */
[----:B------:R-:W-:-:S04]  /*13e3e0*/  IMAD.MOV.U32 R40, RZ, RZ, R41 ;  /* 0x000000ffff287224 */ /* 0x000fc800078e0029 */
[----:B------:R-:W-:Y:S02]  /*13e3f0*/  IMAD.X R33, R34, 0x1, R8, P6 ;  /* 0x0000000122217824 */ /* 0x000fe400030e0608 */
[----:B---3--:R-:W-:Y:S02]  /*13e400*/  IMAD.MOV.U32 R41, RZ, RZ, R20 ;  /* 0x000000ffff297224 */ /* 0x008fe400078e0014 */
[----:B--2---:R-:W-:Y:S02]  /*13e410*/  IMAD.MOV.U32 R20, RZ, RZ, R16 ;  /* 0x000000ffff147224 */ /* 0x004fe400078e0010 */
        /* <DEDUP_REMOVED lines=17> */
[----:B------:R-:W-:Y:S02]  /*13e530*/  IMAD.MOV.U32 R40, RZ, RZ, R41 ;  /* 0x000000ffff287224 */ /* 0x000fe400078e0029 */
[----:B------:R-:W-:Y:S02]  /*13e540*/  IMAD.MOV.U32 R41, RZ, RZ, R21 ;  /* 0x000000ffff297224 */ /* 0x000fe400078e0015 */
[----:B------:R-:W-:-:S02]  /*13e550*/  IMAD.X R33, R34, 0x1, R8, P6 ;  /* 0x0000000122217824 */ /* 0x000fc400030e0608 */
[----:B------:R-:W-:Y:S02]  /*13e560*/  IMAD.MOV.U32 R21, RZ, RZ, R19 ;  /* 0x000000ffff157224 */ /* 0x000fe400078e0013 */
[----:B------:R-:W3:Y:S04]  /*13e570*/  LDL.LU R19, [R1+0x10dc] ;  /* 0x0010dc0001137983 */ /* 0x000ee80000300800 */
        /* <DEDUP_REMOVED lines=20> */
[----:B------:R-:W4:Y:S04]  /*13e6c0*/  LDL.LU R30, [R1+0x10e8] ;  /* 0x0010e800011e7983 */ /* 0x000f280000300800 */
        /* <DEDUP_REMOVED lines=58> */
[----:B------:R-:W-:-:S03]  /*13ea70*/  IMAD.MOV.U32 R51, RZ, RZ, R28 ;  /* 0x000000ffff337224 */ /* 0x000fc600078e001c */
[----:B------:R-:W4:Y:S01]  /*13ea80*/  LDL.LU R28, [R1+0x1110] ;  /* 0x00111000011c7983 */ /* 0x000f220000300800 */
[----:B------:R-:W-:Y:S01]  /*13ea90*/  SHF.R.S32.HI R34, RZ, 0x1f, R35 ;  /* 0x0000001fff227819 */ /* 0x000fe20000011423 */
        /* <DEDUP_REMOVED lines=9> */
[----:B------:R-:W-:Y:S02]  /*13eb30*/  IMAD.MOV.U32 R40, RZ, RZ, R43 ;  /* 0x000000ffff287224 */ /* 0x000fe400078e002b */
[----:B----4-:R-:W-:Y:S02]  /*13eb40*/  IMAD.MOV.U32 R51, RZ, RZ, R28 ;  /* 0x000000ffff337224 */ /* 0x010fe400078e001c */
[----:B------:R-:W-:Y:S01]  /*13eb50*/  IMAD.MOV.U32 R28, RZ, RZ, R42 ;  /* 0x000000ffff1c7224 */ /* 0x000fe200078e002a */
[----:B------:R-:W-:-:S05]  /*13eb60*/  IADD3 R42, P6, R35, R4, RZ ;  /* 0x00000004232a7210 */ /* 0x000fca0007fde0ff */
[----:B------:R-:W-:Y:S01]  /*13eb70*/  IMAD.X R43, R34, 0x1, R7, P6 ;  /* 0x00000001222b7824 */ /* 0x000fe200030e0607 */
[----:B0-----:R-:W-:-:S05]  /*13eb80*/  IADD3 R32, P6, R35, R9, RZ ;  /* 0x0000000923207210 */ /* 0x001fca0007fde0ff */
[----:B------:R-:W-:Y:S01]  /*13eb90*/  IMAD.X R33, R34, 0x1, R5, P6 ;  /* 0x0000000122217824 */ /* 0x000fe200030e0605 */
[----:B------:R-:W-:Y:S04]  /*13eba0*/  STL.64 [R1+0x57e0], R42 ;  /* 0x0057e02a01007387 */ /* 0x000fe80000100a00 */
[----:B------:R0:W-:Y:S02]  /*13ebb0*/  STL.64 [R1+0xef0], R32 ;  /* 0x000ef02001007387 */ /* 0x0001e40000100a00 */
[----:B0-----:R-:W-:Y:S01]  /*13ebc0*/  IADD3 R32, P6, R35, R6, RZ ;  /* 0x0000000623207210 */ /* 0x001fe20007fde0ff */
[----:B------:R-:W-:Y:S02]  /*13ebd0*/  IMAD.MOV.U32 R35, RZ, RZ, R61 ;  /* 0x000000ffff237224 */ /* 0x000fe400078e003d */
[----:B------:R-:W-:-:S02]  /*13ebe0*/  IMAD.MOV.U32 R61, RZ, RZ, R52 ;  /* 0x000000ffff3d7224 */ /* 0x000fc400078e0034 */
[----:B------:R-:W-:Y:S02]  /*13ebf0*/  IMAD.X R33, R34, 0x1, R3, P6 ;  /* 0x0000000122217824 */ /* 0x000fe400030e0603 */
[----:B------:R-:W-:Y:S02]  /*13ec00*/  IMAD.MOV.U32 R52, RZ, RZ, R53 ;  /* 0x000000ffff347224 */ /* 0x000fe400078e0035 */
[----:B------:R-:W-:Y:S01]  /*13ec10*/  IMAD.MOV.U32 R53, RZ, RZ, R48 ;  /* 0x000000ffff357224 */ /* 0x000fe200078e0030 */
[----:B------:R0:W-:Y:S01]  /*13ec20*/  STL.64 [R1+0xf08], R32 ;  /* 0x000f082001007387 */ /* 0x0001e20000100a00 */
[----:B------:R-:W-:Y:S02]  /*13ec30*/  IMAD.MOV.U32 R48, RZ, RZ, R49 ;  /* 0x000000ffff307224 */ /* 0x000fe400078e0031 */
[----:B------:R-:W-:Y:S02]  /*13ec40*/  IMAD.MOV.U32 R49, RZ, RZ, R40 ;  /* 0x000000ffff317224 */ /* 0x000fe400078e0028 */
[----:B------:R-:W4:Y:S01]  /*13ec50*/  LDL.LU R40, [R1+0x104c] ;  /* 0x00104c0001287983 */ /* 0x000f220000300800 */
[----:B------:R-:W-:-:S02]  /*13ec60*/  SHF.R.S32.HI R34, RZ, 0x1f, R44 ;  /* 0x0000001fff227819 */ /* 0x000fc4000001142c */
        /* <DEDUP_REMOVED lines=17> */
[----:B----4-:R-:W-:Y:S02]  /*13ed80*/  IMAD.MOV.U32 R49, RZ, RZ, R40 ;  /* 0x000000ffff317224 */ /* 0x010fe400078e0028 */
        /* <DEDUP_REMOVED lines=319> */
[----:B----4-:R-:W-:Y:S02]  /*140180*/  IMAD.MOV.U32 R49, RZ, RZ, R40 ;  /* 0x000000ffff317224 */ /* 0x010fe400078e0028 */
[----:B------:R-:W-:Y:S02]  /*140190*/  IMAD.MOV.U32 R40, RZ, RZ, R41 ;  /* 0x000000ffff287224 */ /* 0x000fe400078e0029 */
        /* <DEDUP_REMOVED lines=22> */
[----:B----4-:R-:W-:Y:S02]  /*140300*/  IMAD.MOV.U32 R49, RZ, RZ, R41 ;  /* 0x000000ffff317224 */ /* 0x010fe400078e0029 */
        /* <DEDUP_REMOVED lines=32> */
[----:B------:R-:W-:-:S04]  /*140510*/  IADD3 R34, P6, R44, R10, RZ ;  /* 0x0000000a2c227210 */ /* 0x000fc80007fde0ff */
[----:B------:R0:W-:Y:S02]  /*140520*/  STL.64 [R1+0x1428], R32 ;  /* 0x0014282001007387 */ /* 0x0001e40000100a00 */
[----:B0-----:R-:W-:Y:S01]  /*140530*/  SHF.R.S32.HI R32, RZ, 0x1f, R44 ;  /* 0x0000001fff207819 */ /* 0x001fe2000001142c */
[----:B------:R-:W-:Y:S02]  /*140540*/  IMAD.MOV.U32 R33, RZ, RZ, R61 ;  /* 0x000000ffff217224 */ /* 0x000fe400078e003d */
[----:B------:R-:W-:Y:S02]  /*140550*/  IMAD.MOV.U32 R61, RZ, RZ, R52 ;  /* 0x000000ffff3d7224 */ /* 0x000fe400078e0034 */
[----:B------:R-:W-:Y:S02]  /*140560*/  IMAD.MOV.U32 R52, RZ, RZ, R53 ;  /* 0x000000ffff347224 */ /* 0x000fe400078e0035 */
[----:B------:R-:W-:Y:S02]  /*140570*/  IMAD.MOV.U32 R53, RZ, RZ, R48 ;  /* 0x000000ffff357224 */ /* 0x000fe400078e0030 */
[----:B------:R-:W-:-:S02]  /*140580*/  IMAD.MOV.U32 R48, RZ, RZ, R49 ;  /* 0x000000ffff307224 */ /* 0x000fc400078e0031 */
[----:B------:R-:W-:Y:S02]  /*140590*/  IMAD.X R35, R32, 0x1, R8, P6 ;  /* 0x0000000120237824 */ /* 0x000fe400030e0608 */
[----:B------:R-:W-:Y:S02]  /*1405a0*/  IMAD.MOV.U32 R49, RZ, RZ, R50 ;  /* 0x000000ffff317224 */ /* 0x000fe400078e0032 */
[----:B------:R-:W-:Y:S02]  /*1405b0*/  IMAD.MOV.U32 R50, RZ, RZ, R30 ;  /* 0x000000ffff327224 */ /* 0x000fe400078e001e */
        /* <DEDUP_REMOVED lines=11> */
[----:B------:R-:W-:Y:S02]  /*140670*/  SHF.R.S32.HI R32, RZ, 0x1f, R45 ;  /* 0x0000001fff207819 */ /* 0x000fe4000001142d */
[----:B------:R-:W-:Y:S02]  /*140680*/  IADD3 R42, P6, R45, R10, RZ ;  /* 0x0000000a2d2a7210 */ /* 0x000fe40007fde0ff */
[----:B------:R0:W-:Y:S03]  /*140690*/  STL.64 [R1+0x1468], R34 ;  /* 0x0014682201007387 */ /* 0x0001e60000100a00 */
[----:B------:R-:W-:Y:S02]  /*1406a0*/  IMAD.X R43, R32, 0x1, R8, P6 ;  /* 0x00000001202b7824 */ /* 0x000fe400030e0608 */
[----:B0-----:R-:W-:-:S02]  /*1406b0*/  IMAD.MOV.U32 R35, RZ, RZ, R61 ;  /* 0x000000ffff237224 */ /* 0x001fc400078e003d */
[----:B------:R-:W-:Y:S02]  /*1406c0*/  IMAD.MOV.U32 R61, RZ, RZ, R52 ;  /* 0x000000ffff3d7224 */ /* 0x000fe400078e0034 */
[----:B------:R-:W-:Y:S02]  /*1406d0*/  IMAD.MOV.U32 R52, RZ, RZ, R53 ;  /* 0x000000ffff347224 */ /* 0x000fe400078e0035 */
[----:B------:R-:W-:Y:S02]  /*1406e0*/  IMAD.MOV.U32 R53, RZ, RZ, R48 ;  /* 0x000000ffff357224 */ /* 0x000fe400078e0030 */
[----:B------:R-:W-:Y:S02]  /*1406f0*/  IMAD.MOV.U32 R48, RZ, RZ, R49 ;  /* 0x000000ffff307224 */ /* 0x000fe400078e0031 */
[----:B------:R-:W-:Y:S02]  /*140700*/  IMAD.MOV.U32 R49, RZ, RZ, R24 ;  /* 0x000000ffff317224 */ /* 0x000fe400078e0018 */
[----:B--2---:R-:W-:-:S02]  /*140710*/  IMAD.MOV.U32 R24, RZ, RZ, R23 ;  /* 0x000000ffff187224 */ /* 0x004fc400078e0017 */
        /* <DEDUP_REMOVED lines=20> */
[----:B---3--:R-:W-:Y:S02]  /*140860*/  IMAD.MOV.U32 R31, RZ, RZ, R2 ;  /* 0x000000ffff1f7224 */ /* 0x008fe400078e0002 */
        /* <DEDUP_REMOVED lines=8> */
[----:B------:R-:W-:Y:S01]  /*1408f0*/  SHF.R.S32.HI R34, RZ, 0x1f, R33 ;  /* 0x0000001fff227819 */ /* 0x000fe20000011421 */
[----:B------:R-:W-:Y:S01]  /*140900*/  IMAD.MOV.U32 R45, RZ, RZ, R61 ;  /* 0x000000ffff2d7224 */ /* 0x000fe200078e003d */
[----:B0-----:R-:W-:Y:S01]  /*140910*/  IADD3 R42, P6, R60, R6, RZ ;  /* 0x000000063c2a7210 */ /* 0x001fe20007fde0ff */
[----:B------:R-:W-:-:S04]  /*140920*/  IMAD.MOV.U32 R60, RZ, RZ, R36 ;  /* 0x000000ffff3c7224 */ /* 0x000fc800078e0024 */
[----:B------:R-:W-:Y:S01]  /*140930*/  IMAD.X R43, R32, 0x1, R3, P6 ;  /* 0x00000001202b7824 */ /* 0x000fe200030e0603 */
[----:B------:R-:W-:Y:S01]  /*140940*/  IADD3 R36, P6, R33, R10, RZ ;  /* 0x0000000a21247210 */ /* 0x000fe20007fde0ff */
[----:B------:R-:W-:-:S03]  /*140950*/  IMAD.MOV.U32 R61, RZ, RZ, R37 ;  /* 0x000000ffff3d7224 */ /* 0x000fc600078e0025 */
[----:B------:R0:W-:Y:S01]  /*140960*/  STL.64 [R1+0x14e8], R42 ;  /* 0x0014e82a01007387 */ /* 0x0001e20000100a00 */
[----:B------:R-:W-:-:S05]  /*140970*/  IMAD.X R37, R34, 0x1, R8, P6 ;  /* 0x0000000122257824 */ /* 0x000fca00030e0608 */
[----:B------:R1:W-:Y:S01]  /*140980*/  STL.64 [R1+0x57c8], R36 ;  /* 0x0057c82401007387 */ /* 0x0003e20000100a00 */
[----:B0-----:R-:W-:-:S05]  /*140990*/  IADD3 R42, P6, R33, R4, RZ ;  /* 0x00000004212a7210 */ /* 0x001fca0007fde0ff */
[----:B------:R-:W-:Y:S01]  /*1409a0*/  IMAD.X R43, R34, 0x1, R7, P6 ;  /* 0x00000001222b7824 */ /* 0x000fe200030e0607 */
[----:B-1----:R-:W-:-:S05]  /*1409b0*/  IADD3 R36, P6, R33, R9, RZ ;  /* 0x0000000921247210 */ /* 0x002fca0007fde0ff */
[C---:B------:R-:W-:Y:S01]  /*1409c0*/  IMAD.X R37, R34.reuse, 0x1, R5, P6 ;  /* 0x0000000122257824 */ /* 0x040fe200030e0605 */
[----:B------:R-:W-:Y:S01]  /*1409d0*/  IADD3 R32, P6, R33, R6, RZ ;  /* 0x0000000621207210 */ /* 0x000fe20007fde0ff */
[----:B------:R-:W-:Y:S04]  /*1409e0*/  STL.64 [R1+0x1510], R42 ;  /* 0x0015102a01007387 */ /* 0x000fe80000100a00 */
[----:B------:R-:W-:Y:S01]  /*1409f0*/  IMAD.X R33, R34, 0x1, R3, P6 ;  /* 0x0000000122217824 */ /* 0x000fe200030e0603 */
[----:B------:R-:W-:Y:S04]  /*140a00*/  STL.64 [R1+0x1530], R36 ;  /* 0x0015302401007387 */ /* 0x000fe80000100a00 */
[----:B------:R0:W-:Y:S02]  /*140a10*/  STL.64 [R1+0x1528], R32 ;  /* 0x0015282001007387 */ /* 0x0001e40000100a00 */
[----:B0-----:R-:W-:-:S02]  /*140a20*/  IMAD.MOV.U32 R33, RZ, RZ, R52 ;  /* 0x000000ffff217224 */ /* 0x001fc400078e0034 */
[----:B------:R-:W-:Y:S02]  /*140a30*/  IMAD.MOV.U32 R52, RZ, RZ, R53 ;  /* 0x000000ffff347224 */ /* 0x000fe400078e0035 */
[----:B------:R-:W-:Y:S02]  /*140a40*/  IMAD.MOV.U32 R53, RZ, RZ, R48 ;  /* 0x000000ffff357224 */ /* 0x000fe400078e0030 */
[----:B------:R-:W-:Y:S02]  /*140a50*/  IMAD.MOV.U32 R48, RZ, RZ, R49 ;  /* 0x000000ffff307224 */ /* 0x000fe400078e0031 */
[----:B------:R-:W-:Y:S02]  /*140a60*/  IMAD.MOV.U32 R49, RZ, RZ, R40 ;  /* 0x000000ffff317224 */ /* 0x000fe400078e0028 */
[----:B------:R-:W-:Y:S02]  /*140a70*/  IMAD.MOV.U32 R40, RZ, RZ, R41 ;  /* 0x000000ffff287224 */ /* 0x000fe400078e0029 */
[----:B------:R-:W4:Y:S01]  /*140a80*/  LDL.LU R41, [R1+0x10c4] ;  /* 0x0010c40001297983 */ /* 0x000f220000300800 */
[----:B------:R-:W-:-:S02]  /*140a90*/  SHF.R.S32.HI R32, RZ, 0x1f, R35 ;  /* 0x0000001fff207819 */ /* 0x000fc40000011423 */
        /* <DEDUP_REMOVED lines=10> */
[----:B------:R0:W-:Y:S01]  /*140b40*/  STL.64 [R1+0x1570], R36 ;  /* 0x0015702401007387 */ /* 0x0001e20000100a00 */
[----:B------:R-:W-:-:S03]  /*140b50*/  SHF.R.S32.HI R32, RZ, 0x1f, R44 ;  /* 0x0000001fff207819 */ /* 0x000fc6000001142c */
[----:B------:R1:W-:Y:S01]  /*140b60*/  STL.64 [R1+0x1568], R34 ;  /* 0x0015682201007387 */ /* 0x0003e20000100a00 */
[----:B0-----:R-:W-:Y:S01]  /*140b70*/  IADD3 R36, P6, R44, R10, RZ ;  /* 0x0000000a2c247210 */ /* 0x001fe20007fde0ff */
[----:B-1----:R-:W-:Y:S02]  /*140b80*/  IMAD.MOV.U32 R35, RZ, RZ, R52 ;  /* 0x000000ffff237224 */ /* 0x002fe400078e0034 */
[----:B------:R-:W-:Y:S02]  /*140b90*/  IMAD.MOV.U32 R52, RZ, RZ, R53 ;  /* 0x000000ffff347224 */ /* 0x000fe400078e0035 */
[----:B------:R-:W-:Y:S02]  /*140ba0*/  IMAD.MOV.U32 R53, RZ, RZ, R48 ;  /* 0x000000ffff357224 */ /* 0x000fe400078e0030 */
[----:B------:R-:W-:Y:S02]  /*140bb0*/  IMAD.MOV.U32 R48, RZ, RZ, R49 ;  /* 0x000000ffff307224 */ /* 0x000fe400078e0031 */
[----:B------:R-:W-:-:S02]  /*140bc0*/  IMAD.MOV.U32 R49, RZ, RZ, R40 ;  /* 0x000000ffff317224 */ /* 0x000fc400078e0028 */
[----:B------:R-:W-:Y:S02]  /*140bd0*/  IMAD.X R37, R32, 0x1, R8, P6 ;  /* 0x0000000120257824 */ /* 0x000fe400030e0608 */
[----:B----4-:R-:W-:Y:S02]  /*140be0*/  IMAD.MOV.U32 R40, RZ, RZ, R41 ;  /* 0x000000ffff287224 */ /* 0x010fe400078e0029 */
        /* <DEDUP_REMOVED lines=17> */
[----:B------:R-:W-:-:S03]  /*140d00*/  IMAD.MOV.U32 R49, RZ, RZ, R40 ;  /* 0x000000ffff317224 */ /* 0x000fc600078e0028 */
[----:B------:R-:W2:Y:S01]  /*140d10*/  LDL.LU R40, [R1+0x10cc] ;  /* 0x0010cc0001287983 */ /* 0x000ea20000300800 */
        /* <DEDUP_REMOVED lines=17> */
[----:B--2---:R-:W-:-:S03]  /*140e30*/  IMAD.MOV.U32 R49, RZ, RZ, R40 ;  /* 0x000000ffff317224 */ /* 0x004fc600078e0028 */
        /* <DEDUP_REMOVED lines=13> */
[----:B------:R0:W-:Y:S02]  /*140f10*/  STL.64 [R1+0x1628], R32 ;  /* 0x0016282001007387 */ /* 0x0001e40000100a00 */
[----:B0-----:R-:W-:Y:S02]  /*140f20*/  IMAD.MOV.U32 R33, RZ, RZ, R52 ;  /* 0x000000ffff217224 */ /* 0x001fe400078e0034 */
[----:B------:R-:W-:Y:S02]  /*140f30*/  IMAD.MOV.U32 R52, RZ, RZ, R53 ;  /* 0x000000ffff347224 */ /* 0x000fe400078e0035 */
[----:B------:R-:W-:-:S02]  /*140f40*/  IMAD.MOV.U32 R53, RZ, RZ, R48 ;  /* 0x000000ffff357224 */ /* 0x000fc400078e0030 */
[----:B------:R-:W-:Y:S02]  /*140f50*/  IMAD.MOV.U32 R48, RZ, RZ, R49 ;  /* 0x000000ffff307224 */ /* 0x000fe400078e0031 */
[----:B--2---:R-:W-:Y:S02]  /*140f60*/  IMAD.MOV.U32 R49, RZ, RZ, R40 ;  /* 0x000000ffff317224 */ /* 0x004fe400078e0028 */
[----:B------:R-:W2:Y:S01]  /*140f70*/  LDL.LU R40, [R1+0x10d4] ;  /* 0x0010d40001287983 */ /* 0x000ea20000300800 */
        /* <DEDUP_REMOVED lines=32> */
[----:B------:R0:W-:Y:S01]  /*141180*/  STL.64 [R1+0x16a8], R36 ;  /* 0x0016a82401007387 */ /* 0x0001e20000100a00 */
[----:B------:R-:W-:Y:S02]  /*141190*/  IMAD.MOV.U32 R44, RZ, RZ, R52 ;  /* 0x000000ffff2c7224 */ /* 0x000fe400078e0034 */
[----:B------:R-:W-:Y:S02]  /*1411a0*/  IMAD.MOV.U32 R52, RZ, RZ, R53 ;  /* 0x000000ffff347224 */ /* 0x000fe400078e0035 */
[----:B------:R-:W-:Y:S01]  /*1411b0*/  IMAD.MOV.U32 R53, RZ, RZ, R48 ;  /* 0x000000ffff357224 */ /* 0x000fe200078e0030 */
[----:B0-----:R-:W-:Y:S01]  /*1411c0*/  IADD3 R36, P6, R45, R10, RZ ;  /* 0x0000000a2d247210 */ /* 0x001fe20007fde0ff */
[----:B------:R-:W-:-:S04]  /*1411d0*/  IMAD.MOV.U32 R48, RZ, RZ, R49 ;  /* 0x000000ffff307224 */ /* 0x000fc800078e0031 */
[----:B------:R-:W-:Y:S01]  /*1411e0*/  IMAD.X R37, R32, 0x1, R8, P6 ;  /* 0x0000000120257824 */ /* 0x000fe200030e0608 */
[----:B------:R-:W-:Y:S01]  /*1411f0*/  SHF.R.S32.HI R34, RZ, 0x1f, R33 ;  /* 0x0000001fff227819 */ /* 0x000fe20000011421 */
[----:B--2---:R-:W-:Y:S02]  /*141200*/  IMAD.MOV.U32 R49, RZ, RZ, R40 ;  /* 0x000000ffff317224 */ /* 0x004fe400078e0028 */
        /* <DEDUP_REMOVED lines=30> */
[----:B------:R-:W-:Y:S01]  /*1413f0*/  STL.64 [R1+0x1728], R36 ;  /* 0x0017282401007387 */ /* 0x000fe20000100a00 */
[----:B------:R-:W-:Y:S01]  /*141400*/  SHF.R.S32.HI R34, RZ, 0x1f, R35 ;  /* 0x0000001fff227819 */ /* 0x000fe20000011423 */
[----:B------:R-:W-:Y:S02]  /*141410*/  IMAD.MOV.U32 R43, RZ, RZ, R45 ;  /* 0x000000ffff2b7224 */ /* 0x000fe400078e002d */
[----:B------:R0:W-:Y:S01]  /*141420*/  STL.64 [R1+0x1720], R32 ;  /* 0x0017202001007387 */ /* 0x0001e20000100a00 */
[----:B------:R-:W-:Y:S02]  /*141430*/  IMAD.MOV.U32 R45, RZ, RZ, R52 ;  /* 0x000000ffff2d7224 */ /* 0x000fe400078e0034 */
[----:B------:R-:W-:Y:S02]  /*141440*/  IMAD.MOV.U32 R52, RZ, RZ, R53 ;  /* 0x000000ffff347224 */ /* 0x000fe400078e0035 */
[----:B------:R-:W-:-:S02]  /*141450*/  IMAD.MOV.U32 R53, RZ, RZ, R48 ;  /* 0x000000ffff357224 */ /* 0x000fc400078e0030 */
[----:B------:R-:W-:Y:S01]  /*141460*/  IMAD.MOV.U32 R48, RZ, RZ, R40 ;  /* 0x000000ffff307224 */ /* 0x000fe200078e0028 */
[C---:B0-----:R-:W-:Y:S01]  /*141470*/  IADD3 R32, P6, R35.reuse, R10, RZ ;  /* 0x0000000a23207210 */ /* 0x041fe20007fde0ff */
[----:B------:R-:W-:Y:S02]  /*141480*/  IMAD.MOV.U32 R40, RZ, RZ, R41 ;  /* 0x000000ffff287224 */ /* 0x000fe400078e0029 */
[----:B------:R-:W-:Y:S02]  /*141490*/  IMAD.MOV.U32 R41, RZ, RZ, R50 ;  /* 0x000000ffff297224 */ /* 0x000fe400078e0032 */
[----:B------:R-:W-:Y:S02]  /*1414a0*/  IMAD.X R33, R34, 0x1, R8, P6 ;  /* 0x0000000122217824 */ /* 0x000fe400030e0608 */
        /* <DEDUP_REMOVED lines=32> */
[----:B----4-:R-:W-:-:S04]  /*1416b0*/  IADD3 R36, P6, R13, R10, RZ ;  /* 0x0000000a0d247210 */ /* 0x010fc80007fde0ff */
[----:B------:R0:W-:Y:S01]  /*1416c0*/  STL.64 [R1+0x17a0], R32 ;  /* 0x0017a02001007387 */ /* 0x0001e20000100a00 */
[----:B------:R-:W-:Y:S02]  /*1416d0*/  IMAD.MOV.U32 R44, RZ, RZ, R45 ;  /* 0x000000ffff2c7224 */ /* 0x000fe400078e002d */
[----:B------:R-:W-:Y:S02]  /*1416e0*/  IMAD.MOV.U32 R45, RZ, RZ, R52 ;  /* 0x000000ffff2d7224 */ /* 0x000fe400078e0034 */
[----:B------:R-:W-:Y:S01]  /*1416f0*/  IMAD.MOV.U32 R52, RZ, RZ, R53 ;  /* 0x000000ffff347224 */ /* 0x000fe200078e0035 */
[----:B0-----:R-:W-:Y:S01]  /*141700*/  SHF.R.S32.HI R32, RZ, 0x1f, R13 ;  /* 0x0000001fff207819 */ /* 0x001fe2000001140d */
[----:B------:R-:W-:Y:S02]  /*141710*/  IMAD.MOV.U32 R53, RZ, RZ, R48 ;  /* 0x000000ffff357224 */ /* 0x000fe400078e0030 */
[----:B------:R-:W-:Y:S02]  /*141720*/  IMAD.MOV.U32 R48, RZ, RZ, R50 ;  /* 0x000000ffff307224 */ /* 0x000fe400078e0032 */
[----:B------:R-:W-:-:S02]  /*141730*/  IMAD.X R37, R32, 0x1, R8, P6 ;  /* 0x0000000120257824 */ /* 0x000fc400030e0608 */
[----:B------:R-:W-:Y:S02]  /*141740*/  IMAD.MOV.U32 R50, RZ, RZ, R31 ;  /* 0x000000ffff327224 */ /* 0x000fe400078e001f */
[----:B------:R-:W4:Y:S04]  /*141750*/  LDL.LU R31, [R1+0x1114] ;  /* 0x00111400011f7983 */ /* 0x000f280000300800 */
[----:B------:R0:W-:Y:S01]  /*141760*/  STL.64 [R1+0x1798], R36 ;  /* 0x0017982401007387 */ /* 0x0001e20000100a00 */
[----:B------:R-:W-:Y:S01]  /*141770*/  IMAD.MOV.U32 R35, RZ, RZ, R45 ;  /* 0x000000ffff237224 */ /* 0x000fe200078e002d */
[----:B0-----:R-:W-:-:S05]  /*141780*/  IADD3 R36, P6, R13, R4, RZ ;  /* 0x000000040d247210 */ /* 0x001fca0007fde0ff */
[----:B------:R-:W-:Y:S02]  /*141790*/  IMAD.X R37, R32, 0x1, R7, P6 ;  /* 0x0000000120257824 */ /* 0x000fe400030e0607 */
[----:B------:R-:W-:-:S03]  /*1417a0*/  IMAD.MOV.U32 R45, RZ, RZ, R52 ;  /* 0x000000ffff2d7224 */ /* 0x000fc600078e0034 */
[----:B------:R0:W-:Y:S01]  /*1417b0*/  STL.64 [R1+0x17c8], R36 ;  /* 0x0017c82401007387 */ /* 0x0001e20000100a00 */
[----:B------:R-:W-:Y:S02]  /*1417c0*/  IMAD.MOV.U32 R52, RZ, RZ, R53 ;  /* 0x000000ffff347224 */ /* 0x000fe400078e0035 */
[----:B------:R-:W-:Y:S02]  /*1417d0*/  IMAD.MOV.U32 R53, RZ, RZ, R48 ;  /* 0x000000ffff357224 */ /* 0x000fe400078e0030 */
[----:B------:R-:W-:Y:S02]  /*1417e0*/  IMAD.MOV.U32 R48, RZ, RZ, R50 ;  /* 0x000000ffff307224 */ /* 0x000fe400078e0032 */
[----:B------:R-:W-:Y:S01]  /*1417f0*/  IMAD.MOV.U32 R50, RZ, RZ, R51 ;  /* 0x000000ffff327224 */ /* 0x000fe200078e0033 */
[----:B0-----:R-:W-:Y:S01]  /*141800*/  IADD3 R36, P6, R13, R9, RZ ;  /* 0x000000090d247210 */ /* 0x001fe20007fde0ff */
[----:B------:R-:W-:-:S04]  /*141810*/  IMAD.MOV.U32 R51, RZ, RZ, R12 ;  /* 0x000000ffff337224 */ /* 0x000fc800078e000c */
[C---:B------:R-:W-:Y:S01]  /*141820*/  IMAD.X R37, R32.reuse, 0x1, R5, P6 ;  /* 0x0000000120257824 */ /* 0x040fe200030e0605 */
[----:B------:R-:W-:Y:S01]  /*141830*/  IADD3 R12, P6, R13, R6, RZ ;  /* 0x000000060d0c7210 */ /* 0x000fe20007fde0ff */
[----:B------:R-:W-:Y:S02]  /*141840*/  IMAD.MOV.U32 R33, RZ, RZ, R35 ;  /* 0x000000ffff217224 */ /* 0x000fe400078e0023 */
[----:B------:R-:W-:Y:S01]  /*141850*/  IMAD.MOV.U32 R35, RZ, RZ, R45 ;  /* 0x000000ffff237224 */ /* 0x000fe200078e002d */
[----:B------:R0:W-:Y:S01]  /*141860*/  STL.64 [R1+0x17e8], R36 ;  /* 0x0017e82401007387 */ /* 0x0001e20000100a00 */
[----:B------:R-:W-:Y:S01]  /*141870*/  IMAD.X R13, R32, 0x1, R3, P6 ;  /* 0x00000001200d7824 */ /* 0x000fe200030e0603 */
[----:B------:R-:W-:Y:S01]  /*141880*/  SHF.R.S32.HI R32, RZ, 0x1f, R43 ;  /* 0x0000001fff207819 */ /* 0x000fe2000001142b */
[----:B------:R-:W-:Y:S02]  /*141890*/  IMAD.MOV.U32 R45, RZ, RZ, R52 ;  /* 0x000000ffff2d7224 */ /* 0x000fe400078e0034 */
[----:B------:R-:W-:-:S02]  /*1418a0*/  IMAD.MOV.U32 R52, RZ, RZ, R53 ;  /* 0x000000ffff347224 */ /* 0x000fc400078e0035 */
[----:B------:R-:W-:Y:S02]  /*1418b0*/  IMAD.MOV.U32 R53, RZ, RZ, R48 ;  /* 0x000000ffff357224 */ /* 0x000fe400078e0030 */
[----:B------:R-:W-:Y:S01]  /*1418c0*/  IMAD.MOV.U32 R48, RZ, RZ, R50 ;  /* 0x000000ffff307224 */ /* 0x000fe200078e0032 */
[C---:B0-----:R-:W-:Y:S01]  /*1418d0*/  IADD3 R36, P6, R43.reuse, R10, RZ ;  /* 0x0000000a2b247210 */ /* 0x041fe20007fde0ff */
[----:B------:R-:W-:Y:S02]  /*1418e0*/  IMAD.MOV.U32 R50, RZ, RZ, R51 ;  /* 0x000000ffff327224 */ /* 0x000fe400078e0033 */
[----:B------:R-:W2:Y:S02]  /*1418f0*/  LDL.LU R51, [R1+0x111c] ;  /* 0x00111c0001337983 */ /* 0x000ea40000300800 */
[----:B------:R-:W-:Y:S02]  /*141900*/  IMAD.X R37, R32, 0x1, R8, P6 ;  /* 0x0000000120257824 */ /* 0x000fe400030e0608 */
[----:B------:R0:W-:Y:S02]  /*141910*/  STL.64 [R1+0x57f0], R12 ;  /* 0x0057f00c01007387 */ /* 0x0001e40000100a00 */
[----:B0-----:R-:W-:-:S02]  /*141920*/  IADD3 R12, P6, R43, R4, RZ ;  /* 0x000000042b0c7210 */ /* 0x001fc40007fde0ff */
[----:B------:R-:W-:Y:S03]  /*141930*/  STL.64 [R1+0x17d8], R36 ;  /* 0x0017d82401007387 */ /* 0x000fe60000100a00 */
        /* <DEDUP_REMOVED lines=9> */
[----:B------:R-:W-:Y:S02]  /*1419d0*/  IMAD.X R13, R32, 0x1, R3, P6 ;  /* 0x00000001200d7824 */ /* 0x000fe400030e0603 */
[----:B------:R-:W-:Y:S02]  /*1419e0*/  IMAD.MOV.U32 R52, RZ, RZ, R48 ;  /* 0x000000ffff347224 */ /* 0x000fe400078e0030 */
[----:B------:R-:W-:Y:S01]  /*1419f0*/  IMAD.MOV.U32 R48, RZ, RZ, R49 ;  /* 0x000000ffff307224 */ /* 0x000fe200078e0031 */
[----:B------:R0:W-:Y:S04]  /*141a00*/  STL.64 [R1+0x1820], R12 ;  /* 0x0018200c01007387 */ /* 0x0001e80000100a00 */
[----:B------:R-:W3:Y:S01]  /*141a10*/  LDL.LU R49, [R1+0x10f4] ;  /* 0x0010f40001317983 */ /* 0x000ee20000300800 */
        /* <DEDUP_REMOVED lines=14> */
[----:B------:R-:W-:-:S03]  /*141b00*/  IMAD.MOV.U32 R42, RZ, RZ, R35 ;  /* 0x000000ffff2a7224 */ /* 0x000fc600078e0023 */
[----:B------:R-:W4:Y:S01]  /*141b10*/  LDL.LU.64 R34, [R1+0x2380] ;  /* 0x0023800001227983 */ /* 0x000f220000300a00 */
        /* <DEDUP_REMOVED lines=9> */
[----:B------:R-:W-:Y:S01]  /*141bb0*/  IMAD.MOV.U32 R43, RZ, RZ, R45 ;  /* 0x000000ffff2b7224 */ /* 0x000fe200078e002d */
[----:B0-----:R-:W-:Y:S01]  /*141bc0*/  IADD3 R12, P6, R44, R6, RZ ;  /* 0x000000062c0c7210 */ /* 0x001fe20007fde0ff */
[----:B------:R-:W-:-:S04]  /*141bd0*/  IMAD.MOV.U32 R44, RZ, RZ, R48 ;  /* 0x000000ffff2c7224 */ /* 0x000fc800078e0030 */
[----:B------:R-:W-:Y:S02]  /*141be0*/  IMAD.X R13, R32, 0x1, R3, P6 ;  /* 0x00000001200d7824 */ /* 0x000fe400030e0603 */
[----:B------:R-:W-:-:S03]  /*141bf0*/  IMAD.MOV.U32 R48, RZ, RZ, R40 ;  /* 0x000000ffff307224 */ /* 0x000fc600078e0028 */
[----:B------:R0:W-:Y:S01]  /*141c00*/  STL.64 [R1+0x1898], R12 ;  /* 0x0018980c01007387 */ /* 0x0001e20000100a00 */
[----:B---3--:R-:W-:Y:S02]  /*141c10*/  IMAD.MOV.U32 R45, RZ, RZ, R49 ;  /* 0x000000ffff2d7224 */ /* 0x008fe400078e0031 */
[----:B------:R-:W-:Y:S02]  /*141c20*/  IMAD.MOV.U32 R49, RZ, RZ, R41 ;  /* 0x000000ffff317224 */ /* 0x000fe400078e0029 */
[----:B------:R-:W3:Y:S01]  /*141c30*/  LDL.LU.64 R40, [R1+0x2388] ;  /* 0x0023880001287983 */ /* 0x000ee20000300a00 */
        /* <DEDUP_REMOVED lines=10> */
[----:B------:R-:W-:Y:S02]  /*141ce0*/  SHF.R.S32.HI R36, RZ, 0x1f, R37 ;  /* 0x0000001fff247819 */ /* 0x000fe40000011425 */
[----:B0-----:R-:W-:-:S05]  /*141cf0*/  IADD3 R12, P6, R33, R6, RZ ;  /* 0x00000006210c7210 */ /* 0x001fca0007fde0ff */
[----:B------:R-:W-:Y:S02]  /*141d00*/  IMAD.X R13, R32, 0x1, R3, P6 ;  /* 0x00000001200d7824 */ /* 0x000fe400030e0603 */
[----:B------:R-:W-:-:S03]  /*141d10*/  IMAD.MOV.U32 R32, RZ, RZ, R44 ;  /* 0x000000ffff207224 */ /* 0x000fc600078e002c */
[----:B------:R0:W-:Y:S01]  /*141d20*/  STL.64 [R1+0x18d8], R12 ;  /* 0x0018d80c01007387 */ /* 0x0001e20000100a00 */
[----:B------:R-:W-:Y:S02]  /*141d30*/  IMAD.MOV.U32 R44, RZ, RZ, R48 ;  /* 0x000000ffff2c7224 */ /* 0x000fe400078e0030 */
[----:B------:R-:W-:Y:S01]  /*141d40*/  IMAD.MOV.U32 R33, RZ, RZ, R45 ;  /* 0x000000ffff217224 */ /* 0x000fe200078e002d */
[----:B0-----:R-:W-:Y:S01]  /*141d50*/  IADD3 R12, P6, R37, R10, RZ ;  /* 0x0000000a250c7210 */ /* 0x001fe20007fde0ff */
[----:B------:R-:W-:-:S04]  /*141d60*/  IMAD.MOV.U32 R45, RZ, RZ, R49 ;  /* 0x000000ffff2d7224 */ /* 0x000fc800078e0031 */
[----:B------:R-:W-:-:S05]  /*141d70*/  IMAD.X R13, R36, 0x1, R8, P6 ;  /* 0x00000001240d7824 */ /* 0x000fca00030e0608 */
[----:B------:R0:W-:Y:S01]  /*141d80*/  STL.64 [R1+0x18d0], R12 ;  /* 0x0018d00c01007387 */ /* 0x0001e20000100a00 */
[----:B---3--:R-:W-:Y:S02]  /*141d90*/  IMAD.MOV.U32 R48, RZ, RZ, R40 ;  /* 0x000000ffff307224 */ /* 0x008fe400078e0028 */
[----:B------:R-:W-:Y:S01]  /*141da0*/  IMAD.MOV.U32 R40, RZ, RZ, R14 ;  /* 0x000000ffff287224 */ /* 0x000fe200078e000e */
[C---:B------:R-:W-:Y:S01]  /*141db0*/  IADD3 R14, P6, R37.reuse, R4, RZ ;  /* 0x00000004250e7210 */ /* 0x040fe20007fde0ff */
        /* <DEDUP_REMOVED lines=8> */
[----:B------:R-:W-:Y:S01]  /*141e40*/  IMAD.X R13, R36, 0x1, R3, P6 ;  /* 0x00000001240d7824 */ /* 0x000fe200030e0603 */
[----:B------:R-:W-:-:S04]  /*141e50*/  SHF.R.S32.HI R14, RZ, 0x1f, R42 ;  /* 0x0000001fff0e7819 */ /* 0x000fc8000001142a */
        /* <DEDUP_REMOVED lines=18> */
[----:B------:R-:W-:Y:S02]  /*141f80*/  IMAD.X R15, R12, 0x1, R8, P6 ;  /* 0x000000010c0f7824 */ /* 0x000fe400030e0608 */
[----:B------:R-:W-:-:S02]  /*141f90*/  IMAD.MOV.U32 R44, RZ, RZ, R45 ;  /* 0x000000ffff2c7224 */ /* 0x000fc400078e002d */
[----:B------:R-:W-:Y:S02]  /*141fa0*/  IMAD.MOV.U32 R45, RZ, RZ, R52 ;  /* 0x000000ffff2d7224 */ /* 0x000fe400078e0034 */
        /* <DEDUP_REMOVED lines=13> */
[----:B------:R0:W-:Y:S01]  /*142080*/  STL.64 [R1+0x10e0], R14 ;  /* 0x0010e00e01007387 */ /* 0x0001e20000100a00 */
[----:B------:R-:W-:Y:S02]  /*142090*/  IMAD.MOV.U32 R43, RZ, RZ, R33 ;  /* 0x000000ffff2b7224 */ /* 0x000fe400078e0021 */
[----:B------:R-:W-:Y:S02]  /*1420a0*/  IMAD.X R37, R12, 0x1, R8, P6 ;  /* 0x000000010c257824 */ /* 0x000fe400030e0608 */
[----:B----4-:R-:W-:-:S02]  /*1420b0*/  IMAD.MOV.U32 R33, RZ, RZ, R35 ;  /* 0x000000ffff217224 */ /* 0x010fc400078e0023 */
[----:B0-----:R-:W-:Y:S02]  /*1420c0*/  IMAD.MOV.U32 R15, RZ, RZ, R32 ;  /* 0x000000ffff0f7224 */ /* 0x001fe400078e0020 */
[----:B------:R-:W-:Y:S02]  /*1420d0*/  IMAD.MOV.U32 R32, RZ, RZ, R34 ;  /* 0x000000ffff207224 */ /* 0x000fe400078e0022 */
[----:B------:R-:W-:Y:S02]  /*1420e0*/  IMAD.MOV.U32 R34, RZ, RZ, R44 ;  /* 0x000000ffff227224 */ /* 0x000fe400078e002c */
[----:B------:R-:W-:Y:S02]  /*1420f0*/  IMAD.MOV.U32 R44, RZ, RZ, R60 ;  /* 0x000000ffff2c7224 */ /* 0x000fe400078e003c */
[----:B------:R-:W-:Y:S02]  /*142100*/  IMAD.MOV.U32 R60, RZ, RZ, R52 ;  /* 0x000000ffff3c7224 */ /* 0x000fe400078e0034 */
[----:B------:R-:W-:Y:S01]  /*142110*/  IMAD.MOV.U32 R52, RZ, RZ, R16 ;  /* 0x000000ffff347224 */ /* 0x000fe200078e0010 */
[----:B------:R-:W-:Y:S01]  /*142120*/  IADD3 R16, P6, R53, R4, RZ ;  /* 0x0000000435107210 */ /* 0x000fe20007fde0ff */
[----:B------:R-:W-:-:S02]  /*142130*/  IMAD.MOV.U32 R35, RZ, RZ, R45 ;  /* 0x000000ffff237224 */ /* 0x000fc400078e002d */
[----:B------:R-:W-:Y:S02]  /*142140*/  IMAD.MOV.U32 R45, RZ, RZ, R61 ;  /* 0x000000ffff2d7224 */ /* 0x000fe400078e003d */
[----:B------:R-:W-:Y:S02]  /*142150*/  IMAD.MOV.U32 R61, RZ, RZ, R20 ;  /* 0x000000ffff3d7224 */ /* 0x000fe400078e0014 */
[----:B------:R-:W-:Y:S01]  /*142160*/  IMAD.MOV.U32 R20, RZ, RZ, R17 ;  /* 0x000000ffff147224 */ /* 0x000fe200078e0011 */
[----:B------:R0:W-:Y:S01]  /*142170*/  STL.64 [R1+0x19d0], R36 ;  /* 0x0019d02401007387 */ /* 0x0001e20000100a00 */
[----:B------:R-:W-:-:S05]  /*142180*/  IMAD.X R17, R12, 0x1, R7, P6 ;  /* 0x000000010c117824 */ /* 0x000fca00030e0607 */
[----:B------:R1:W-:Y:S01]  /*142190*/  STL.64 [R1+0x5808], R16 ;  /* 0x0058081001007387 */ /* 0x0003e20000100a00 */
[----:B0-----:R-:W-:Y:S02]  /*1421a0*/  IMAD.MOV.U32 R37, RZ, RZ, R33 ;  /* 0x000000ffff257224 */ /* 0x001fe400078e0021 */
[----:B------:R-:W-:Y:S01]  /*1421b0*/  IMAD.MOV.U32 R33, RZ, RZ, R60 ;  /* 0x000000ffff217224 */ /* 0x000fe200078e003c */
[----:B------:R-:W-:Y:S01]  /*1421c0*/  IADD3 R60, P6, R53, R9, RZ ;  /* 0x00000009353c7210 */ /* 0x000fe20007fde0ff */
[----:B------:R-:W-:Y:S02]  /*1421d0*/  IMAD.MOV.U32 R36, RZ, RZ, R32 ;  /* 0x000000ffff247224 */ /* 0x000fe400078e0020 */
[----:B-1----:R-:W-:Y:S02]  /*1421e0*/  IMAD.MOV.U32 R17, RZ, RZ, R43 ;  /* 0x000000ffff117224 */ /* 0x002fe400078e002b */
[----:B------:R-:W-:Y:S02]  /*1421f0*/  IMAD.MOV.U32 R43, RZ, RZ, R34 ;  /* 0x000000ffff2b7224 */ /* 0x000fe400078e0022 */
[----:B------:R-:W-:-:S02]  /*142200*/  IMAD.MOV.U32 R32, RZ, RZ, R35 ;  /* 0x000000ffff207224 */ /* 0x000fc400078e0023 */
[----:B------:R-:W-:Y:S02]  /*142210*/  IMAD.MOV.U32 R34, RZ, RZ, R61 ;  /* 0x000000ffff227224 */ /* 0x000fe400078e003d */
[----:B------:R-:W-:Y:S02]  /*142220*/  IMAD.MOV.U32 R35, RZ, RZ, R52 ;  /* 0x000000ffff237224 */ /* 0x000fe400078e0034 */
[----:B------:R-:W-:Y:S01]  /*142230*/  IMAD.X R61, R12, 0x1, R5, P6 ;  /* 0x000000010c3d7824 */ /* 0x000fe200030e0605 */
[----:B------:R-:W-:-:S05]  /*142240*/  IADD3 R52, P6, R53, R6, RZ ;  /* 0x0000000635347210 */ /* 0x000fca0007fde0ff */
[----:B------:R-:W-:Y:S01]  /*142250*/  IMAD.X R53, R12, 0x1, R3, P6 ;  /* 0x000000010c357824 */ /* 0x000fe200030e0603 */
[----:B------:R0:W-:Y:S01]  /*142260*/  STL.64 [R1+0x1af8], R60 ;  /* 0x001af83c01007387 */ /* 0x0001e20000100a00 */
[----:B------:R-:W-:Y:S01]  /*142270*/  SHF.R.S32.HI R14, RZ, 0x1f, R17 ;  /* 0x0000001fff0e7819 */ /* 0x000fe20000011411 */
[----:B------:R-:W-:Y:S02]  /*142280*/  IMAD.MOV.U32 R42, RZ, RZ, R32 ;  /* 0x000000ffff2a7224 */ /* 0x000fe400078e0020 */
[----:B------:R-:W-:Y:S01]  /*142290*/  IMAD.MOV.U32 R32, RZ, RZ, R34 ;  /* 0x000000ffff207224 */ /* 0x000fe200078e0022 */
[----:B0-----:R-:W3:Y:S04]  /*1422a0*/  LDL.LU.64 R60, [R1+0x5930] ;  /* 0x00593000013c7983 */ /* 0x001ee80000300a00 */
[----:B------:R0:W-:Y:S01]  /*1422b0*/  STL.64 [R1+0x1af0], R52 ;  /* 0x001af03401007387 */ /* 0x0001e20000100a00 */
[----:B------:R-:W-:-:S02]  /*1422c0*/  IMAD.MOV.U32 R34, RZ, RZ, R20 ;  /* 0x000000ffff227224 */ /* 0x000fc400078e0014 */
[----:B------:R-:W-:Y:S01]  /*1422d0*/  IMAD.MOV.U32 R12, RZ, RZ, R43 ;  /* 0x000000ffff0c7224 */ /* 0x000fe200078e002b */
[----:B0-----:R-:W-:Y:S01]  /*1422e0*/  IADD3 R52, P6, R17, R10, RZ ;  /* 0x0000000a11347210 */ /* 0x001fe20007fde0ff */
[----:B------:R-:W-:-:S04]  /*1422f0*/  IMAD.MOV.U32 R43, RZ, RZ, R33 ;  /* 0x000000ffff2b7224 */ /* 0x000fc800078e0021 */
[C---:B------:R-:W-:Y:S01]  /*142300*/  IMAD.X R53, R14.reuse, 0x1, R8, P6 ;  /* 0x000000010e357824 */ /* 0x040fe200030e0608 */
[C---:B------:R-:W-:Y:S01]  /*142310*/  IADD3 R20, P6, R17.reuse, R4, RZ ;  /* 0x0000000411147210 */ /* 0x040fe20007fde0ff */
[----:B------:R-:W-:Y:S02]  /*142320*/  IMAD.MOV.U32 R33, RZ, RZ, R35 ;  /* 0x000000ffff217224 */ /* 0x000fe400078e0023 */
[----:B------:R-:W-:Y:S02]  /*142330*/  IMAD.MOV.U32 R35, RZ, RZ, R21 ;  /* 0x000000ffff237224 */ /* 0x000fe400078e0015 */
[----:B------:R-:W-:Y:S01]  /*142340*/  IMAD.X R21, R14, 0x1, R7, P6 ;  /* 0x000000010e157824 */ /* 0x000fe200030e0607 */
[----:B------:R0:W-:Y:S04]  /*142350*/  STL.64 [R1+0x1ae8], R52 ;  /* 0x001ae83401007387 */ /* 0x0001e80000100a00 */
[----:B0-----:R-:W4:Y:S04]  /*142360*/  LDL.LU.64 R52, [R1+0x5928] ;  /* 0x0059280001347983 */ /* 0x001f280000300a00 */
[----:B------:R0:W-:Y:S02]  /*142370*/  STL.64 [R1+0x5810], R20 ;  /* 0x0058101401007387 */ /* 0x0001e40000100a00 */
[----:B0-----:R-:W-:-:S05]  /*142380*/  IADD3 R20, P6, R17, R9, RZ ;  /* 0x0000000911147210 */ /* 0x001fca0007fde0ff */
[----:B------:R-:W-:Y:S01]  /*142390*/  IMAD.X R21, R14, 0x1, R5, P6 ;  /* 0x000000010e157824 */ /* 0x000fe200030e0605 */
[----:B------:R-:W-:-:S05]  /*1423a0*/  IADD3 R16, P6, R17, R6, RZ ;  /* 0x0000000611107210 */ /* 0x000fca0007fde0ff */
[----:B------:R-:W-:Y:S01]  /*1423b0*/  IMAD.X R17, R14, 0x1, R3, P6 ;  /* 0x000000010e117824 */ /* 0x000fe200030e0603 */
[----:B------:R-:W-:Y:S01]  /*1423c0*/  STL.64 [R1+0x1b30], R20 ;  /* 0x001b301401007387 */ /* 0x000fe20000100a00 */
[----:B------:R-:W-:-:S03]  /*1423d0*/  SHF.R.S32.HI R14, RZ, 0x1f, R13 ;  /* 0x0000001fff0e7819 */ /* 0x000fc6000001140d */
[----:B------:R0:W-:Y:S02]  /*1423e0*/  STL.64 [R1+0x1b28], R16 ;  /* 0x001b281001007387 */ /* 0x0001e40000100a00 */
[----:B0-----:R-:W-:-:S05]  /*1423f0*/  IADD3 R16, P6, R13, R10, RZ ;  /* 0x0000000a0d107210 */ /* 0x001fca0007fde0ff */
[----:B------:R-:W-:Y:S01]  /*142400*/  IMAD.X R17, R14, 0x1, R8, P6 ;  /* 0x000000010e117824 */ /* 0x000fe200030e0608 */
[----:B------:R-:W-:-:S05]  /*142410*/  IADD3 R20, P6, R13, R4, RZ ;  /* 0x000000040d147210 */ /* 0x000fca0007fde0ff */
[----:B------:R-:W-:Y:S01]  /*142420*/  IMAD.X R21, R14, 0x1, R7, P6 ;  /* 0x000000010e157824 */ /* 0x000fe200030e0607 */
[----:B------:R-:W-:Y:S04]  /*142430*/  STL.64 [R1+0x10e8], R16 ;  /* 0x0010e81001007387 */ /* 0x000fe80000100a00 */
[----:B------:R0:W-:Y:S02]  /*142440*/  STL.64 [R1+0x1b50], R20 ;  /* 0x001b501401007387 */ /* 0x0001e40000100a00 */
[----:B0-----:R-:W-:Y:S01]  /*142450*/  IADD3 R20, P6, R13, R9, RZ ;  /* 0x000000090d147210 */ /* 0x001fe20007fde0ff */
[----:B------:R-:W-:-:S04]  /*142460*/  IMAD.MOV.U32 R17, RZ, RZ, R12 ;  /* 0x000000ffff117224 */ /* 0x000fc800078e000c */
[----:B------:R-:W-:Y:S01]  /*142470*/  IMAD.X R21, R14, 0x1, R5, P6 ;  /* 0x000000010e157824 */ /* 0x000fe200030e0605 */
[----:B------:R-:W-:-:S05]  /*142480*/  IADD3 R12, P6, R13, R6, RZ ;  /* 0x000000060d0c7210 */ /* 0x000fca0007fde0ff */
[----:B------:R-:W-:Y:S01]  /*142490*/  IMAD.X R13, R14, 0x1, R3, P6 ;  /* 0x000000010e0d7824 */ /* 0x000fe200030e0603 */
[----:B------:R-:W-:Y:S01]  /*1424a0*/  STL.64 [R1+0x1b70], R20 ;  /* 0x001b701401007387 */ /* 0x000fe20000100a00 */
[----:B------:R-:W-:-:S03]  /*1424b0*/  SHF.R.S32.HI R16, RZ, 0x1f, R15 ;  /* 0x0000001fff107819 */ /* 0x000fc6000001140f */
[----:B------:R0:W-:Y:S02]  /*1424c0*/  STL.64 [R1+0x1b68], R12 ;  /* 0x001b680c01007387 */ /* 0x0001e40000100a00 */
[----:B0-----:R-:W-:Y:S02]  /*1424d0*/  IMAD.MOV.U32 R12, RZ, RZ, R36 ;  /* 0x000000ffff0c7224 */ /* 0x001fe400078e0024 */
[----:B------:R-:W-:Y:S01]  /*1424e0*/  IMAD.MOV.U32 R36, RZ, RZ, R48 ;  /* 0x000000ffff247224 */ /* 0x000fe200078e0030 */
[----:B------:R-:W-:Y:S01]  /*1424f0*/  IADD3 R48, P6, R15, R10, RZ ;  /* 0x0000000a0f307210 */ /* 0x000fe20007fde0ff */
[----:B------:R-:W-:Y:S02]  /*142500*/  IMAD.MOV.U32 R13, RZ, RZ, R37 ;  /* 0x000000ffff0d7224 */ /* 0x000fe400078e0025 */
[----:B------:R-:W-:Y:S02]  /*142510*/  IMAD.MOV.U32 R37, RZ, RZ, R49 ;  /* 0x000000ffff257224 */ /* 0x000fe400078e0031 */
        /* <DEDUP_REMOVED lines=10> */
[----:B------:R-:W-:Y:S01]  /*1425c0*/  SHF.R.S32.HI R20, RZ, 0x1f, R19 ;  /* 0x0000001fff147819 */ /* 0x000fe20000011413 */
[----:B------:R-:W-:Y:S02]  /*1425d0*/  IMAD.MOV.U32 R16, RZ, RZ, R26 ;  /* 0x000000ffff107224 */ /* 0x000fe400078e001a */
[----:B0-----:R-:W3:Y:S04]  /*1425e0*/  LDL.LU.64 R48, [R1+0x5920] ;  /* 0x0059200001307983 */ /* 0x001ee80000300a00 */
[----:B------:R0:W-:Y:S01]  /*1425f0*/  STL.64 [R1+0x1ba8], R14 ;  /* 0x001ba80e01007387 */ /* 0x0001e20000100a00 */
[----:B------:R-:W-:Y:S01]  /*142600*/  IMAD.MOV.U32 R21, RZ, RZ, R17 ;  /* 0x000000ffff157224 */ /* 0x000fe200078e0011 */
[----:B0-----:R-:W-:-:S05]  /*142610*/  IADD3 R14, P6, R19, R10, RZ ;  /* 0x0000000a130e7210 */ /* 0x001fca0007fde0ff */
[----:B------:R-:W-:Y:S01]  /*142620*/  IMAD.X R15, R20, 0x1, R8, P6 ;  /* 0x00000001140f7824 */ /* 0x000fe200030e0608 */
[----:B------:R-:W-:Y:S01]  /*142630*/  IADD3 R26, P6, R19, R4, RZ ;  /* 0x00000004131a7210 */ /* 0x000fe20007fde0ff */
[----:B------:R-:W-:-:S04]  /*142640*/  IMAD.MOV.U32 R17, RZ, RZ, R27 ;  /* 0x000000ffff117224 */ /* 0x000fc800078e001b */
[----:B------:R-:W-:Y:S01]  /*142650*/  IMAD.X R27, R20, 0x1, R7, P6 ;  /* 0x00000001141b7824 */ /* 0x000fe200030e0607 */
[----:B------:R0:W-:Y:S04]  /*142660*/  STL.64 [R1+0x1ba0], R14 ;  /* 0x001ba00e01007387 */ /* 0x0001e80000100a00 */
[----:B------:R1:W-:Y:S01]  /*142670*/  STL.64 [R1+0x1c10], R26 ;  /* 0x001c101a01007387 */ /* 0x0003e20000100a00 */
[----:B0-----:R-:W-:Y:S01]  /*142680*/  IMAD.MOV.U32 R15, RZ, RZ, R37 ;  /* 0x000000ffff0f7224 */ /* 0x001fe200078e0025 */
[----:B-1----:R-:W-:Y:S01]  /*142690*/  IADD3 R26, P6, R19, R9, RZ ;  /* 0x00000009131a7210 */ /* 0x002fe20007fde0ff */
[----:B------:R-:W-:-:S04]  /*1426a0*/  IMAD.MOV.U32 R37, RZ, RZ, R18 ;  /* 0x000000ffff257224 */ /* 0x000fc800078e0012 */
[----:B------:R-:W-:Y:S01]  /*1426b0*/  IMAD.X R27, R20, 0x1, R5, P6 ;  /* 0x00000001141b7824 */ /* 0x000fe200030e0605 */
[----:B------:R-:W-:-:S05]  /*1426c0*/  IADD3 R18, P6, R19, R6, RZ ;  /* 0x0000000613127210 */ /* 0x000fca0007fde0ff */
[----:B------:R-:W-:Y:S01]  /*1426d0*/  IMAD.X R19, R20, 0x1, R3, P6 ;  /* 0x0000000114137824 */ /* 0x000fe200030e0603 */
[----:B------:R0:W-:Y:S01]  /*1426e0*/  STL.64 [R1+0x1c58], R26 ;  /* 0x001c581a01007387 */ /* 0x0001e20000100a00 */
[----:B------:R-:W-:-:S03]  /*1426f0*/  IMAD.MOV.U32 R14, RZ, RZ, R36 ;  /* 0x000000ffff0e7224 */ /* 0x000fc600078e0024 */
[----:B0-----:R-:W2:Y:S04]  /*142700*/  LDL.LU.64 R26, [R1+0x5918] ;  /* 0x00591800011a7983 */ /* 0x001ea80000300a00 */
[----:B------:R0:W-:Y:S02]  /*142710*/  STL.64 [R1+0x5820], R18 ;  /* 0x0058201201007387 */ /* 0x0001e40000100a00 */
[----:B0-----:R-:W-:-:S05]  /*142720*/  IMAD.MOV.U32 R19, RZ, RZ, R37 ;  /* 0x000000ffff137224 */ /* 0x001fca00078e0025 */
[----:B------:R-:W-:Y:S02]  /*142730*/  SHF.R.S32.HI R20, RZ, 0x1f, R19 ;  /* 0x0000001fff147819 */ /* 0x000fe40000011413 */
[----:B------:R-:W-:-:S05]  /*142740*/  IADD3 R36, P6, R19, R10, RZ ;  /* 0x0000000a13247210 */ /* 0x000fca0007fde0ff */
[----:B------:R-:W-:-:S05]  /*142750*/  IMAD.X R37, R20, 0x1, R8, P6 ;  /* 0x0000000114257824 */ /* 0x000fca00030e0608 */
[----:B------:R0:W-:Y:S02]  /*142760*/  STL.64 [R1+0x1d28], R36 ;  /* 0x001d282401007387 */ /* 0x0001e40000100a00 */
[----:B0-----:R-:W-:Y:S02]  /*142770*/  IMAD.MOV.U32 R37, RZ, RZ, R43 ;  /* 0x000000ffff257224 */ /* 0x001fe400078e002b */
[----:B------:R-:W-:Y:S02]  /*142780*/  IMAD.MOV.U32 R43, RZ, RZ, R33 ;  /* 0x000000ffff2b7224 */ /* 0x000fe400078e0021 */
[----:B------:R-:W-:Y:S02]  /*142790*/  IMAD.MOV.U32 R33, RZ, RZ, R35 ;  /* 0x000000ffff217224 */ /* 0x000fe400078e0023 */
[----:B------:R-:W-:Y:S01]  /*1427a0*/  IMAD.MOV.U32 R35, RZ, RZ, R22 ;  /* 0x000000ffff237224 */ /* 0x000fe200078e0016 */
[----:B------:R-:W-:Y:S01]  /*1427b0*/  IADD3 R22, P6, R19, R4, RZ ;  /* 0x0000000413167210 */ /* 0x000fe20007fde0ff */
[----:B------:R-:W-:-:S02]  /*1427c0*/  IMAD.MOV.U32 R36, RZ, RZ, R42 ;  /* 0x000000ffff247224 */ /* 0x000fc400078e002a */
[----:B------:R-:W-:Y:S02]  /*1427d0*/  IMAD.MOV.U32 R42, RZ, RZ, R32 ;  /* 0x000000ffff2a7224 */ /* 0x000fe400078e0020 */
[----:B------:R-:W-:Y:S02]  /*1427e0*/  IMAD.MOV.U32 R32, RZ, RZ, R34 ;  /* 0x000000ffff207224 */ /* 0x000fe400078e0022 */
[----:B------:R-:W-:Y:S02]  /*1427f0*/  IMAD.MOV.U32 R34, RZ, RZ, R30 ;  /* 0x000000ffff227224 */ /* 0x000fe400078e001e */
[----:B------:R-:W-:Y:S02]  /*142800*/  IMAD.MOV.U32 R30, RZ, RZ, R23 ;  /* 0x000000ffff1e7224 */ /* 0x000fe400078e0017 */
[----:B------:R-:W-:-:S05]  /*142810*/  IMAD.X R23, R20, 0x1, R7, P6 ;  /* 0x0000000114177824 */ /* 0x000fca00030e0607 */
        /* <DEDUP_REMOVED lines=21> */
[----:B0-----:R-:W-:-:S05]  /*142970*/  SHF.R.S32.HI R18, RZ, 0x1f, R25 ;  /* 0x0000001fff127819 */ /* 0x001fca0000011419 */
[----:B------:R-:W-:-:S05]  /*142980*/  IMAD.X R21, R18, 0x1, R8, P6 ;  /* 0x0000000112157824 */ /* 0x000fca00030e0608 */
[----:B------:R0:W-:Y:S01]  /*142990*/  STL.64 [R1+0x1db0], R20 ;  /* 0x001db01401007387 */ /* 0x0001e20000100a00 */
[----:B------:R-:W-:Y:S02]  /*1429a0*/  IMAD.MOV.U32 R19, RZ, RZ, R36 ;  /* 0x000000ffff137224 */ /* 0x000fe400078e0024 */
[----:B------:R-:W-:Y:S01]  /*1429b0*/  IMAD.MOV.U32 R36, RZ, RZ, R37 ;  /* 0x000000ffff247224 */ /* 0x000fe200078e0025 */
[----:B0-----:R-:W-:-:S05]  /*1429c0*/  IADD3 R20, P6, R25, R4, RZ ;  /* 0x0000000419147210 */ /* 0x001fca0007fde0ff */
[----:B------:R-:W-:Y:S02]  /*1429d0*/  IMAD.X R21, R18, 0x1, R7, P6 ;  /* 0x0000000112157824 */ /* 0x000fe400030e0607 */
[----:B------:R-:W-:Y:S02]  /*1429e0*/  IMAD.MOV.U32 R37, RZ, RZ, R42 ;  /* 0x000000ffff257224 */ /* 0x000fe400078e002a */
[----:B------:R-:W-:Y:S01]  /*1429f0*/  IMAD.MOV.U32 R42, RZ, RZ, R43 ;  /* 0x000000ffff2a7224 */ /* 0x000fe200078e002b */
        /* <DEDUP_REMOVED lines=8> */
[----:B------:R-:W-:Y:S01]  /*142a80*/  IMAD.X R21, R18, 0x1, R5, P6 ;  /* 0x0000000112157824 */ /* 0x000fe200030e0605 */
[----:B------:R-:W-:-:S04]  /*142a90*/  IADD3 R24, P6, R25, R6, RZ ;  /* 0x0000000619187210 */ /* 0x000fc80007fde0ff */
[----:B------:R0:W-:Y:S01]  /*142aa0*/  STL.64 [R1+0x1e00], R20 ;  /* 0x001e001401007387 */ /* 0x0001e20000100a00 */
[----:B------:R-:W-:Y:S01]  /*142ab0*/  IMAD.X R25, R18, 0x1, R3, P6 ;  /* 0x0000000112197824 */ /* 0x000fe200030e0603 */
[----:B------:R-:W-:Y:S01]  /*142ac0*/  SHF.R.S32.HI R22, RZ, 0x1f, R19 ;  /* 0x0000001fff167819 */ /* 0x000fe20000011413 */
[----:B0-----:R-:W-:Y:S02]  /*142ad0*/  IMAD.MOV.U32 R21, RZ, RZ, R37 ;  /* 0x000000ffff157224 */ /* 0x001fe400078e0025 */
[----:B------:R-:W-:Y:S02]  /*142ae0*/  IMAD.MOV.U32 R37, RZ, RZ, R33 ;  /* 0x000000ffff257224 */ /* 0x000fe400078e0021 */
[----:B------:R-:W-:Y:S02]  /*142af0*/  IMAD.MOV.U32 R33, RZ, RZ, R35 ;  /* 0x000000ffff217224 */ /* 0x000fe400078e0023 */
[----:B------:R-:W-:Y:S02]  /*142b00*/  IMAD.MOV.U32 R35, RZ, RZ, R39 ;  /* 0x000000ffff237224 */ /* 0x000fe400078e0027 */
[----:B------:R-:W-:-:S02]  /*142b10*/  IMAD.MOV.U32 R39, RZ, RZ, R2 ;  /* 0x000000ffff277224 */ /* 0x000fc400078e0002 */
[----:B------:R-:W4:Y:S04]  /*142b20*/  LDL.LU R2, [R1+0x110c] ;  /* 0x00110c0001027983 */ /* 0x000f280000300800 */
        /* <DEDUP_REMOVED lines=9> */
[----:B------:R-:W-:-:S04]  /*142bc0*/  IMAD.MOV.U32 R38, RZ, RZ, R30 ;  /* 0x000000ffff267224 */ /* 0x000fc800078e001e */
[----:B------:R-:W-:Y:S01]  /*142bd0*/  IMAD.X R25, R22, 0x1, R7, P6 ;  /* 0x0000000116197824 */ /* 0x000fe200030e0607 */
[----:B------:R-:W-:-:S04]  /*142be0*/  IADD3 R30, P6, R19, R9, RZ ;  /* 0x00000009131e7210 */ /* 0x000fc80007fde0ff */
[----:B------:R0:W-:Y:S02]  /*142bf0*/  STL.64 [R1+0x1e10], R24 ;  /* 0x001e101801007387 */ /* 0x0001e40000100a00 */
[----:B0-----:R-:W-:Y:S02]  /*142c00*/  IMAD.MOV.U32 R24, RZ, RZ, R31 ;  /* 0x000000ffff187224 */ /* 0x001fe400078e001f */
[----:B------:R-:W-:-:S05]  /*142c10*/  IMAD.X R31, R22, 0x1, R5, P6 ;  /* 0x00000001161f7824 */ /* 0x000fca00030e0605 */
[----:B------:R0:W-:Y:S04]  /*142c20*/  STL.64 [R1+0x1e40], R30 ;  /* 0x001e401e01007387 */ /* 0x0001e80000100a00 */
[----:B0-----:R-:W3:Y:S01]  /*142c30*/  LDL.LU.64 R30, [R1+0x5910] ;  /* 0x00591000011e7983 */ /* 0x001ee20000300a00 */
[----:B------:R-:W-:Y:S01]  /*142c40*/  IADD3 R18, P6, R19, R6, RZ ;  /* 0x0000000613127210 */ /* 0x000fe20007fde0ff */
[----:B------:R-:W-:Y:S02]  /*142c50*/  IMAD.MOV.U32 R23, RZ, RZ, R36 ;  /* 0x000000ffff177224 */ /* 0x000fe400078e0024 */
[----:B------:R-:W-:Y:S02]  /*142c60*/  IMAD.MOV.U32 R36, RZ, RZ, R32 ;  /* 0x000000ffff247224 */ /* 0x000fe400078e0020 */
[----:B------:R-:W-:-:S02]  /*142c70*/  IMAD.X R19, R22, 0x1, R3, P6 ;  /* 0x0000000116137824 */ /* 0x000fc400030e0603 */
[----:B------:R-:W-:-:S03]  /*142c80*/  IMAD.MOV.U32 R22, RZ, RZ, R33 ;  /* 0x000000ffff167224 */ /* 0x000fc600078e0021 */
[----:B------:R0:W-:Y:S02]  /*142c90*/  STL.64 [R1+0x1e38], R18 ;  /* 0x001e381201007387 */ /* 0x0001e40000100a00 */
[----:B0-----:R-:W-:Y:S02]  /*142ca0*/  IMAD.MOV.U32 R18, RZ, RZ, R20 ;  /* 0x000000ffff127224 */ /* 0x001fe400078e0014 */
[----:B------:R-:W-:Y:S02]  /*142cb0*/  IMAD.MOV.U32 R20, RZ, RZ, R21 ;  /* 0x000000ffff147224 */ /* 0x000fe400078e0015 */
[----:B------:R-:W-:Y:S02]  /*142cc0*/  IMAD.MOV.U32 R21, RZ, RZ, R37 ;  /* 0x000000ffff157224 */ /* 0x000fe400078e0025 */
[----:B------:R-:W-:Y:S02]  /*142cd0*/  IMAD.MOV.U32 R37, RZ, RZ, R38 ;  /* 0x000000ffff257224 */ /* 0x000fe400078e0026 */
[----:B------:R-:W-:-:S02]  /*142ce0*/  IMAD.MOV.U32 R38, RZ, RZ, R39 ;  /* 0x000000ffff267224 */ /* 0x000fc400078e0027 */
[----:B------:R-:W-:Y:S02]  /*142cf0*/  IMAD.MOV.U32 R39, RZ, RZ, R50 ;  /* 0x000000ffff277224 */ /* 0x000fe400078e0032 */
[----:B------:R-:W-:Y:S02]  /*142d00*/  IMAD.MOV.U32 R50, RZ, RZ, R28 ;  /* 0x000000ffff327224 */ /* 0x000fe400078e001c */
[----:B------:R-:W-:Y:S01]  /*142d10*/  IMAD.MOV.U32 R19, RZ, RZ, R29 ;  /* 0x000000ffff137224 */ /* 0x000fe200078e001d */
[----:B----4-:R-:W-:Y:S01]  /*142d20*/  SHF.R.S32.HI R25, RZ, 0x1f, R2 ;  /* 0x0000001fff197819 */ /* 0x010fe20000011402 */
[----:B---3--:R-:W-:Y:S01]  /*142d30*/  IMAD.MOV.U32 R32, RZ, RZ, R30 ;  /* 0x000000ffff207224 */ /* 0x008fe200078e001e */
[----:B------:R-:W-:Y:S01]  /*142d40*/  IADD3 R30, P6, R2, R10, RZ ;  /* 0x0000000a021e7210 */ /* 0x000fe20007fde0ff */
[----:B------:R-:W-:-:S04]  /*142d50*/  IMAD.MOV.U32 R33, RZ, RZ, R31 ;  /* 0x000000ffff217224 */ /* 0x000fc800078e001f */
[----:B------:R-:W-:-:S05]  /*142d60*/  IMAD.X R31, R25, 0x1, R8, P6 ;  /* 0x00000001191f7824 */ /* 0x000fca00030e0608 */
[----:B------:R0:W-:Y:S02]  /*142d70*/  STL.64 [R1+0x1e30], R30 ;  /* 0x001e301e01007387 */ /* 0x0001e40000100a00 */
[----:B0-----:R-:W-:-:S05]  /*142d80*/  IADD3 R30, P6, R2, R4, RZ ;  /* 0x00000004021e7210 */ /* 0x001fca0007fde0ff */
[----:B------:R-:W-:-:S05]  /*142d90*/  IMAD.X R31, R25, 0x1, R7, P6 ;  /* 0x00000001191f7824 */ /* 0x000fca00030e0607 */
[----:B------:R0:W-:Y:S04]  /*142da0*/  STL.64 [R1+0x1e50], R30 ;  /* 0x001e501e01007387 */ /* 0x0001e80000100a00 */
[----:B0-----:R-:W3:Y:S01]  /*142db0*/  LDL.LU.64 R30, [R1+0x5908] ;  /* 0x00590800011e7983 */ /* 0x001ee20000300a00 */
[----:B------:R-:W-:-:S05]  /*142dc0*/  IADD3 R28, P6, R2, R9, RZ ;  /* 0x00000009021c7210 */ /* 0x000fca0007fde0ff */
[----:B------:R-:W-:-:S05]  /*142dd0*/  IMAD.X R29, R25, 0x1, R5, P6 ;  /* 0x00000001191d7824 */ /* 0x000fca00030e0605 */
[----:B------:R0:W-:Y:S02]  /*142de0*/  STL.64 [R1+0x5870], R28 ;  /* 0x0058701c01007387 */ /* 0x0001e40000100a00 */
[----:B0-----:R-:W-:Y:S02]  /*142df0*/  IADD3 R28, P6, R2, R6, RZ ;  /* 0x00000006021c7210 */ /* 0x001fe40007fde0ff */
[----:B------:R-:W4:Y:S03]  /*142e00*/  LDL.LU R2, [R1+0x5900] ;  /* 0x0059000001027983 */ /* 0x000f260000300800 */
[----:B------:R-:W-:Y:S02]  /*142e10*/  IMAD.X R29, R25, 0x1, R3, P6 ;  /* 0x00000001191d7824 */ /* 0x000fe400030e0603 */
[----:B------:R-:W-:Y:S01]  /*142e20*/  IMAD.MOV.U32 R25, RZ, RZ, R18 ;  /* 0x000000ffff197224 */ /* 0x000fe200078e0012 */
[----:B------:R-:W-:-:S02]  /*142e30*/  SHF.R.S32.HI R18, RZ, 0x1f, R24 ;  /* 0x0000001fff127819 */ /* 0x000fc40000011418 */
        /* <DEDUP_REMOVED lines=13> */
[----:B------:R0:W-:Y:S02]  /*142f10*/  STL.64 [R1+0x1f38], R28 ;  /* 0x001f381c01007387 */ /* 0x0001e40000100a00 */
[----:B0-----:R-:W-:-:S05]  /*142f20*/  IADD3 R28, P6, R23, R10, RZ ;  /* 0x0000000a171c7210 */ /* 0x001fca0007fde0ff */
[----:B------:R-:W-:Y:S01]  /*142f30*/  IMAD.X R29, R18, 0x1, R8, P6 ;  /* 0x00000001121d7824 */ /* 0x000fe200030e0608 */
[----:B------:R-:W-:-:S04]  /*142f40*/  IADD3 R24, P6, R23, R4, RZ ;  /* 0x0000000417187210 */ /* 0x000fc80007fde0ff */
[----:B------:R0:W-:Y:S02]  /*142f50*/  STL.64 [R1+0x1f30], R28 ;  /* 0x001f301c01007387 */ /* 0x0001e40000100a00 */
[----:B0-----:R-:W-:Y:S02]  /*142f60*/  IMAD.MOV.U32 R29, RZ, RZ, R25 ;  /* 0x000000ffff1d7224 */ /* 0x001fe400078e0019 */
        /* <DEDUP_REMOVED lines=16> */
[----:B--2---:R-:W-:Y:S01]  /*143070*/  IMAD.MOV.U32 R40, RZ, RZ, R26 ;  /* 0x000000ffff287224 */ /* 0x004fe200078e001a */
[----:B------:R0:W-:Y:S01]  /*143080*/  STL.64 [R1+0x1f70], R24 ;  /* 0x001f701801007387 */ /* 0x0001e20000100a00 */
[----:B------:R-:W-:Y:S01]  /*143090*/  IADD3 R26, P6, R22, R4, RZ ;  /* 0x00000004161a7210 */ /* 0x000fe20007fde0ff */
[----:B0-----:R-:W-:Y:S02]  /*1430a0*/  IMAD.MOV.U32 R25, RZ, RZ, R37 ;  /* 0x000000ffff197224 */ /* 0x001fe400078e0025 */
[----:B------:R-:W-:Y:S02]  /*1430b0*/  IMAD.MOV.U32 R37, RZ, RZ, R33 ;  /* 0x000000ffff257224 */ /* 0x000fe400078e0021 */
[----:B------:R-:W-:-:S02]  /*1430c0*/  IMAD.MOV.U32 R33, RZ, RZ, R41 ;  /* 0x000000ffff217224 */ /* 0x000fc400078e0029 */
[----:B------:R-:W-:Y:S02]  /*1430d0*/  IMAD.MOV.U32 R41, RZ, RZ, R27 ;  /* 0x000000ffff297224 */ /* 0x000fe400078e001b */
[----:B------:R-:W-:-:S05]  /*1430e0*/  IMAD.X R27, R18, 0x1, R7, P6 ;  /* 0x00000001121b7824 */ /* 0x000fca00030e0607 */
[----:B------:R0:W-:Y:S02]  /*1430f0*/  STL.64 [R1+0x5878], R26 ;  /* 0x0058781a01007387 */ /* 0x0001e40000100a00 */
[----:B0-----:R-:W-:-:S05]  /*143100*/  IADD3 R26, P6, R22, R9, RZ ;  /* 0x00000009161a7210 */ /* 0x001fca0007fde0ff */
[----:B------:R-:W-:-:S05]  /*143110*/  IMAD.X R27, R18, 0x1, R5, P6 ;  /* 0x00000001121b7824 */ /* 0x000fca00030e0605 */
[----:B------:R0:W-:Y:S01]  /*143120*/  STL.64 [R1+0x1fc0], R26 ;  /* 0x001fc01a01007387 */ /* 0x0001e20000100a00 */
[----:B------:R-:W-:Y:S02]  /*143130*/  SHF.R.S32.HI R24, RZ, 0x1f, R29 ;  /* 0x0000001fff187819 */ /* 0x000fe4000001141d */
[----:B0-----:R-:W-:Y:S01]  /*143140*/  IADD3 R26, P6, R22, R6, RZ ;  /* 0x00000006161a7210 */ /* 0x001fe20007fde0ff */
[----:B------:R-:W-:Y:S02]  /*143150*/  IMAD.MOV.U32 R22, RZ, RZ, R23 ;  /* 0x000000ffff167224 */ /* 0x000fe400078e0017 */
[----:B------:R-:W-:Y:S02]  /*143160*/  IMAD.MOV.U32 R23, RZ, RZ, R20 ;  /* 0x000000ffff177224 */ /* 0x000fe400078e0014 */
[----:B------:R-:W-:Y:S02]  /*143170*/  IMAD.MOV.U32 R20, RZ, RZ, R16 ;  /* 0x000000ffff147224 */ /* 0x000fe400078e0010 */
[----:B------:R-:W-:-:S02]  /*143180*/  IMAD.X R27, R18, 0x1, R3, P6 ;  /* 0x00000001121b7824 */ /* 0x000fc400030e0603 */
[----:B------:R-:W-:Y:S02]  /*143190*/  IMAD.MOV.U32 R18, RZ, RZ, R21 ;  /* 0x000000ffff127224 */ /* 0x000fe400078e0015 */
[----:B---3--:R-:W-:Y:S01]  /*1431a0*/  IMAD.MOV.U32 R16, RZ, RZ, R30 ;  /* 0x000000ffff107224 */ /* 0x008fe200078e001e */
[C---:B------:R-:W-:Y:S01]  /*1431b0*/  IADD3 R30, P6, R29.reuse, R10, RZ ;  /* 0x0000000a1d1e7210 */ /* 0x040fe20007fde0ff */
[----:B------:R-:W-:Y:S01]  /*1431c0*/  IMAD.MOV.U32 R21, RZ, RZ, R17 ;  /* 0x000000ffff157224 */ /* 0x000fe200078e0011 */
[----:B------:R0:W-:Y:S01]  /*1431d0*/  STL.64 [R1+0x1fb8], R26 ;  /* 0x001fb81a01007387 */ /* 0x0001e20000100a00 */
[----:B------:R-:W-:Y:S02]  /*1431e0*/  IMAD.MOV.U32 R17, RZ, RZ, R31 ;  /* 0x000000ffff117224 */ /* 0x000fe400078e001f */
[----:B------:R-:W-:Y:S01]  /*1431f0*/  IMAD.X R31, R24, 0x1, R8, P6 ;  /* 0x00000001181f7824 */ /* 0x000fe200030e0608 */
        /* <DEDUP_REMOVED lines=21> */
[----:B------:R-:W-:-:S03]  /*143350*/  IADD3 R26, P6, R23, R10, RZ ;  /* 0x0000000a171a7210 */ /* 0x000fc60007fde0ff */
[----:B------:R0:W-:Y:S02]  /*143360*/  STL.64 [R1+0x2038], R24 ;  /* 0x0020381801007387 */ /* 0x0001e40000100a00 */
[----:B0-----:R-:W-:-:S05]  /*143370*/  SHF.R.S32.HI R24, RZ, 0x1f, R23 ;  /* 0x0000001fff187819 */ /* 0x001fca0000011417 */
[----:B------:R-:W-:-:S05]  /*143380*/  IMAD.X R27, R24, 0x1, R8, P6 ;  /* 0x00000001181b7824 */ /* 0x000fca00030e0608 */
[----:B------:R0:W-:Y:S02]  /*143390*/  STL.64 [R1+0x2030], R26 ;  /* 0x0020301a01007387 */ /* 0x0001e40000100a00 */
[----:B0-----:R-:W-:-:S05]  /*1433a0*/  IADD3 R26, P6, R23, R4, RZ ;  /* 0x00000004171a7210 */ /* 0x001fca0007fde0ff */
[----:B------:R-:W-:-:S05]  /*1433b0*/  IMAD.X R27, R24, 0x1, R7, P6 ;  /* 0x00000001181b7824 */ /* 0x000fca00030e0607 */
[----:B------:R0:W-:Y:S01]  /*1433c0*/  STL.64 [R1+0x2058], R26 ;  /* 0x0020581a01007387 */ /* 0x0001e20000100a00 */
[----:B------:R-:W-:Y:S01]  /*1433d0*/  IMAD.MOV.U32 R25, RZ, RZ, R22 ;  /* 0x000000ffff197224 */ /* 0x000fe200078e0016 */
[----:B0-----:R-:W-:-:S05]  /*1433e0*/  IADD3 R26, P6, R23, R9, RZ ;  /* 0x00000009171a7210 */ /* 0x001fca0007fde0ff */
[----:B------:R-:W-:Y:S01]  /*1433f0*/  IMAD.X R27, R24, 0x1, R5, P6 ;  /* 0x00000001181b7824 */ /* 0x000fe200030e0605 */
[----:B------:R-:W-:-:S05]  /*143400*/  IADD3 R22, P6, R23, R6, RZ ;  /* 0x0000000617167210 */ /* 0x000fca0007fde0ff */
[----:B------:R-:W-:Y:S01]  /*143410*/  IMAD.X R23, R24, 0x1, R3, P6 ;  /* 0x0000000118177824 */ /* 0x000fe200030e0603 */
[----:B------:R0:W-:Y:S04]  /*143420*/  STL.64 [R1+0x2088], R26 ;  /* 0x0020881a01007387 */ /* 0x0001e80000100a00 */
[----:B------:R1:W-:Y:S01]  /*143430*/  STL.64 [R1+0x2080], R22 ;  /* 0x0020801601007387 */ /* 0x0003e20000100a00 */
[----:B0-----:R-:W-:Y:S02]  /*143440*/  IADD3 R26, P6, R19, R10, RZ ;  /* 0x0000000a131a7210 */ /* 0x001fe40007fde0ff */
[----:B-1----:R-:W-:-:S05]  /*143450*/  SHF.R.S32.HI R22, RZ, 0x1f, R19 ;  /* 0x0000001fff167819 */ /* 0x002fca0000011413 */
        /* <DEDUP_REMOVED lines=16> */
[----:B0-----:R-:W-:Y:S02]  /*143560*/  IMAD.MOV.U32 R18, RZ, RZ, R20 ;  /* 0x000000ffff127224 */ /* 0x001fe400078e0014 */
[----:B------:R-:W-:Y:S02]  /*143570*/  IMAD.MOV.U32 R20, RZ, RZ, R14 ;  /* 0x000000ffff147224 */ /* 0x000fe400078e000e */
[----:B------:R-:W-:Y:S01]  /*143580*/  IMAD.MOV.U32 R14, RZ, RZ, R12 ;  /* 0x000000ffff0e7224 */ /* 0x000fe200078e000c */
[----:B------:R-:W-:Y:S01]  /*143590*/  IADD3 R12, P6, R38, R4, RZ ;  /* 0x00000004260c7210 */ /* 0x000fe20007fde0ff */
[----:B------:R-:W-:Y:S02]  /*1435a0*/  IMAD.MOV.U32 R19, RZ, RZ, R21 ;  /* 0x000000ffff137224 */ /* 0x000fe400078e0015 */
[----:B------:R-:W-:-:S02]  /*1435b0*/  IMAD.MOV.U32 R21, RZ, RZ, R15 ;  /* 0x000000ffff157224 */ /* 0x000fc400078e000f */
        /* <DEDUP_REMOVED lines=9> */
[----:B------:R0:W-:Y:S01]  /*143650*/  STL.64 [R1+0x2050], R12 ;  /* 0x0020500c01007387 */ /* 0x0001e20000100a00 */
[----:B------:R-:W-:Y:S02]  /*143660*/  IMAD.MOV.U32 R28, RZ, RZ, R39 ;  /* 0x000000ffff1c7224 */ /* 0x000fe400078e0027 */
[----:B------:R-:W-:Y:S01]  /*143670*/  IMAD.MOV.U32 R24, RZ, RZ, R50 ;  /* 0x000000ffff187224 */ /* 0x000fe200078e0032 */
[----:B0-----:R-:W-:-:S05]  /*143680*/  SHF.R.S32.HI R12, RZ, 0x1f, R23 ;  /* 0x0000001fff0c7819 */ /* 0x001fca0000011417 */
[----:B------:R-:W-:Y:S01]  /*143690*/  IMAD.X R39, R12, 0x1, R8, P6 ;  /* 0x000000010c277824 */ /* 0x000fe200030e0608 */
[----:B------:R-:W-:Y:S01]  /*1436a0*/  IADD3 R50, P6, R23, R4, RZ ;  /* 0x0000000417327210 */ /* 0x000fe20007fde0ff */
[----:B------:R-:W-:-:S04]  /*1436b0*/  IMAD.MOV.U32 R13, RZ, RZ, R51 ;  /* 0x000000ffff0d7224 */ /* 0x000fc800078e0033 */
[----:B------:R-:W-:Y:S01]  /*1436c0*/  IMAD.X R51, R12, 0x1, R7, P6 ;  /* 0x000000010c337824 */ /* 0x000fe200030e0607 */
[----:B------:R0:W-:Y:S04]  /*1436d0*/  STL.64 [R1+0x21c8], R38 ;  /* 0x0021c82601007387 */ /* 0x0001e80000100a00 */
[----:B0-----:R-:W2:Y:S04]  /*1436e0*/  LDL.LU.64 R38, [R1+0x58f8] ;  /* 0x0058f80001267983 */ /* 0x001ea80000300a00 */
[----:B------:R0:W-:Y:S04]  /*1436f0*/  STL.64 [R1+0x21e8], R50 ;  /* 0x0021e83201007387 */ /* 0x0001e80000100a00 */
[----:B0-----:R-:W3:Y:S01]  /*143700*/  LDL.LU.64 R50, [R1+0x58f0] ;  /* 0x0058f00001327983 */ /* 0x001ee20000300a00 */
[----:B------:R-:W-:Y:S01]  /*143710*/  IMAD.MOV.U32 R29, RZ, RZ, R56 ;  /* 0x000000ffff1d7224 */ /* 0x000fe200078e0038 */
[----:B------:R-:W-:Y:S01]  /*143720*/  IADD3 R56, P6, R23, R9, RZ ;  /* 0x0000000917387210 */ /* 0x000fe20007fde0ff */
[----:B------:R-:W-:-:S02]  /*143730*/  IMAD.MOV.U32 R27, RZ, RZ, R25 ;  /* 0x000000ffff1b7224 */ /* 0x000fc400078e0019 */
[----:B------:R-:W-:Y:S02]  /*143740*/  IMAD.MOV.U32 R25, RZ, RZ, R57 ;  /* 0x000000ffff197224 */ /* 0x000fe400078e0039 */
[----:B------:R-:W-:Y:S01]  /*143750*/  IMAD.X R57, R12, 0x1, R5, P6 ;  /* 0x000000010c397824 */ /* 0x000fe200030e0605 */
[----:B------:R-:W-:-:S05]  /*143760*/  IADD3 R22, P6, R23, R6, RZ ;  /* 0x0000000617167210 */ /* 0x000fca0007fde0ff */
[----:B------:R-:W-:Y:S01]  /*143770*/  IMAD.X R23, R12, 0x1, R3, P6 ;  /* 0x000000010c177824 */ /* 0x000fe200030e0603 */
[----:B------:R0:W-:Y:S01]  /*143780*/  STL.64 [R1+0x2250], R56 ;  /* 0x0022503801007387 */ /* 0x0001e20000100a00 */
[----:B------:R-:W-:-:S03]  /*143790*/  SHF.R.S32.HI R12, RZ, 0x1f, R27 ;  /* 0x0000001fff0c7819 */ /* 0x000fc6000001141b */
[----:B0-----:R-:W4:Y:S04]  /*1437a0*/  LDL.LU.64 R56, [R1+0x58e8] ;  /* 0x0058e80001387983 */ /* 0x001f280000300a00 */
[----:B------:R0:W-:Y:S02]  /*1437b0*/  STL.64 [R1+0x1138], R22 ;  /* 0x0011381601007387 */ /* 0x0001e40000100a00 */
[----:B0-----:R-:W-:Y:S02]  /*1437c0*/  IMAD.MOV.U32 R22, RZ, RZ, R18 ;  /* 0x000000ffff167224 */ /* 0x001fe400078e0012 */
[----:B------:R-:W-:Y:S02]  /*1437d0*/  IMAD.MOV.U32 R18, RZ, RZ, R20 ;  /* 0x000000ffff127224 */ /* 0x000fe400078e0014 */
[----:B------:R-:W-:Y:S01]  /*1437e0*/  IMAD.MOV.U32 R20, RZ, RZ, R14 ;  /* 0x000000ffff147224 */ /* 0x000fe200078e000e */
[----:B------:R-:W-:Y:S01]  /*1437f0*/  IADD3 R14, P6, R27, R10, RZ ;  /* 0x0000000a1b0e7210 */ /* 0x000fe20007fde0ff */
[----:B------:R-:W-:-:S02]  /*143800*/  IMAD.MOV.U32 R23, RZ, RZ, R19 ;  /* 0x000000ffff177224 */ /* 0x000fc400078e0013 */
[----:B------:R-:W-:Y:S02]  /*143810*/  IMAD.MOV.U32 R19, RZ, RZ, R21 ;  /* 0x000000ffff137224 */ /* 0x000fe400078e0015 */
[----:B------:R-:W-:Y:S02]  /*143820*/  IMAD.MOV.U32 R21, RZ, RZ, R15 ;  /* 0x000000ffff157224 */ /* 0x000fe400078e000f */
[----:B------:R-:W-:-:S05]  /*143830*/  IMAD.X R15, R12, 0x1, R8, P6 ;  /* 0x000000010c0f7824 */ /* 0x000fca00030e0608 */
[----:B------:R0:W-:Y:S02]  /*143840*/  STL.64 [R1+0x1120], R14 ;  /* 0x0011200e01007387 */ /* 0x0001e40000100a00 */
[----:B0-----:R-:W-:-:S05]  /*143850*/  IADD3 R14, P6, R27, R4, RZ ;  /* 0x000000041b0e7210 */ /* 0x001fca0007fde0ff */
[----:B------:R-:W-:-:S05]  /*143860*/  IMAD.X R15, R12, 0x1, R7, P6 ;  /* 0x000000010c0f7824 */ /* 0x000fca00030e0607 */
[----:B------:R0:W-:Y:S02]  /*143870*/  STL.64 [R1+0x1118], R14 ;  /* 0x0011180e01007387 */ /* 0x0001e40000100a00 */
[----:B0-----:R-:W-:Y:S02]  /*143880*/  IMAD.MOV.U32 R14, RZ, RZ, R36 ;  /* 0x000000ffff0e7224 */ /* 0x001fe400078e0024 */
[----:B------:R-:W-:Y:S02]  /*143890*/  IMAD.MOV.U32 R36, RZ, RZ, R44 ;  /* 0x000000ffff247224 */ /* 0x000fe400078e002c */
[----:B------:R-:W-:Y:S02]  /*1438a0*/  IMAD.MOV.U32 R15, RZ, RZ, R37 ;  /* 0x000000ffff0f7224 */ /* 0x000fe400078e0025 */
[----:B------:R-:W-:Y:S02]  /*1438b0*/  IMAD.MOV.U32 R37, RZ, RZ, R45 ;  /* 0x000000ffff257224 */ /* 0x000fe400078e002d */
[----:B---3--:R-:W-:Y:S01]  /*1438c0*/  IMAD.MOV.U32 R44, RZ, RZ, R50 ;  /* 0x000000ffff2c7224 */ /* 0x008fe200078e0032 */
[----:B------:R-:W-:Y:S01]  /*1438d0*/  IADD3 R50, P6, R27, R9, RZ ;  /* 0x000000091b327210 */ /* 0x000fe20007fde0ff */
[----:B------:R-:W-:-:S04]  /*1438e0*/  IMAD.MOV.U32 R45, RZ, RZ, R51 ;  /* 0x000000ffff2d7224 */ /* 0x000fc800078e0033 */
[----:B------:R-:W-:Y:S01]  /*1438f0*/  IMAD.X R51, R12, 0x1, R5, P6 ;  /* 0x000000010c337824 */ /* 0x000fe200030e0605 */
[----:B------:R-:W-:-:S05]  /*143900*/  IADD3 R26, P6, R27, R6, RZ ;  /* 0x000000061b1a7210 */ /* 0x000fca0007fde0ff */
[----:B------:R-:W-:Y:S01]  /*143910*/  IMAD.X R27, R12, 0x1, R3, P6 ;  /* 0x000000010c1b7824 */ /* 0x000fe200030e0603 */
[----:B------:R0:W-:Y:S01]  /*143920*/  STL.64 [R1+0x1110], R50 ;  /* 0x0011103201007387 */ /* 0x0001e20000100a00 */
[----:B------:R-:W-:-:S03]  /*143930*/  SHF.R.S32.HI R12, RZ, 0x1f, R28 ;  /* 0x0000001fff0c7819 */ /* 0x000fc6000001141c */
[----:B0-----:R-:W3:Y:S04]  /*143940*/  LDL.LU.64 R50, [R1+0x58e0] ;  /* 0x0058e00001327983 */ /* 0x001ee80000300a00 */
        /* <DEDUP_REMOVED lines=49> */
[----:B------:R-:W-:-:S05]  /*143c60*/  IMAD.X R25, R12, 0x1, R3, P6 ;  /* 0x000000010c197824 */ /* 0x000fca00030e0603 */
[----:B------:R0:W-:Y:S04]  /*143c70*/  STL.64 [R1+0x1068], R24 ;  /* 0x0010681801007387 */ /* 0x0001e80000100a00 */
[----:B------:R1:W-:Y:S01]  /*143c80*/  STL.64 [R1+0x1070], R26 ;  /* 0x0010701a01007387 */ /* 0x0003e20000100a00 */
[----:B0-----:R-:W-:Y:S02]  /*143c90*/  SHF.R.S32.HI R24, RZ, 0x1f, R13 ;  /* 0x0000001fff187819 */ /* 0x001fe4000001140d */
[----:B-1----:R-:W-:-:S05]  /*143ca0*/  IADD3 R26, P6, R13, R10, RZ ;  /* 0x0000000a0d1a7210 */ /* 0x002fca0007fde0ff */
        /* <DEDUP_REMOVED lines=9> */
[----:B------:R0:W-:Y:S02]  /*143d40*/  STL.64 [R1+0xef8], R12 ;  /* 0x000ef80c01007387 */ /* 0x0001e40000100a00 */
[----:B0-----:R-:W-:-:S05]  /*143d50*/  PRMT R12, R42, 0x7770, RZ ;  /* 0x000077702a0c7816 */ /* 0x001fca00000000ff */
[----:B------:R0:W-:Y:S02]  /*143d60*/  @P4 STG.E.U8 desc[UR44][R22.64], R12 ;  /* 0x0000000c16004986 */ /* 0x0001e4000c10112c */
[----:B0-----:R-:W-:-:S05]  /*143d70*/  PRMT R12, R42, 0x7771, RZ ;  /* 0x000077712a0c7816 */ /* 0x001fca00000000ff */
[----:B------:R0:W-:Y:S02]  /*143d80*/  @P3 STG.E.U8 desc[UR44][R18.64], R12 ;  /* 0x0000000c12003986 */ /* 0x0001e4000c10112c */
[----:B0-----:R-:W-:-:S05]  /*143d90*/  PRMT R12, R42, 0x7772, RZ ;  /* 0x000077722a0c7816 */ /* 0x001fca00000000ff */
[----:B------:R0:W-:Y:S02]  /*143da0*/  @P0 STG.E.U8 desc[UR44][R20.64], R12 ;  /* 0x0000000c14000986 */ /* 0x0001e4000c10112c */
[----:B0-----:R-:W-:-:S05]  /*143db0*/  PRMT R12, R42, 0x7773, RZ ;  /* 0x000077732a0c7816 */ /* 0x001fca00000000ff */
[----:B------:R0:W-:Y:S04]  /*143dc0*/  @P2 STG.E.U8 desc[UR44][R16.64], R12 ;  /* 0x0000000c10002986 */ /* 0x0001e8000c10112c */
[----:B------:R-:W-:Y:S01]  /*143dd0*/  STL.64 [R1+0xf78], R26 ;  /* 0x000f781a01007387 */ /* 0x000fe20000100a00 */
[----:B0-----:R-:W-:-:S05]  /*143de0*/  PRMT R12, R43, 0x7770, RZ ;  /* 0x000077702b0c7816 */ /* 0x001fca00000000ff */
[----:B------:R0:W-:Y:S04]  /*143df0*/  @P5 STG.E.U8 desc[UR44][R14.64], R12 ;  /* 0x0000000c0e005986 */ /* 0x0001e8000c10112c */
[----:B0-----:R-:W2:Y:S01]  /*143e00*/  LDL.LU R12, [R1+0x48] ;  /* 0x00004800010c7983 */ /* 0x001ea20000300800 */
[----:B----4-:R-:W-:Y:S02]  /*143e10*/  LOP3.LUT P3, RZ, R56, 0x1, RZ, 0xc0, !PT ;  /* 0x0000000138ff7812 */ /* 0x010fe4000786c0ff */
[----:B------:R-:W-:-:S11]  /*143e20*/  PRMT R13, R43, 0x7771, RZ ;  /* 0x000077712b0d7816 */ /* 0x000fd600000000ff */
[----:B------:R0:W-:Y:S04]  /*143e30*/  @P3 STG.E.U8 desc[UR44][R44.64], R13 ;  /* 0x0000000d2c003986 */ /* 0x0001e8000c10112c */
[----:B0-----:R-:W4:Y:S01]  /*143e40*/  LDL.LU.64 R44, [R1+0x2340] ;  /* 0x00234000012c7983 */ /* 0x001f220000300a00 */
[----:B---3--:R-:W-:Y:S02]  /*143e50*/  LOP3.LUT P6, RZ, R50, 0x4000, RZ, 0xc0, !PT ;  /* 0x0000400032ff7812 */ /* 0x008fe400078cc0ff */
[----:B------:R-:W-:Y:S01]  /*143e60*/  LOP3.LUT R2, R2, 0xffefffff, RZ, 0xc0, !PT ;  /* 0xffefffff02027812 */ /* 0x000fe200078ec0ff */
[----:B------:R-:W3:Y:S04]  /*143e70*/  LDL.LU.64 R28, [R1+0x2338] ;  /* 0x00233800011c7983 */ /* 0x000ee80000300a00 */
[----:B------:R-:W3:Y:S04]  /*143e80*/  LDL.LU R13, [R1+0x38] ;  /* 0x00003800010d7983 */ /* 0x000ee80000300800 */
[----:B------:R-:W3:Y:S02]  /*143e90*/  LDL.LU.64 R24, [R1+0x2330] ;  /* 0x0023300001187983 */ /* 0x000ee40000300a00 */
[----:B------:R-:W-:-:S02]  /*143ea0*/  @P6 LOP3.LUT R2, R2, 0x100000, RZ, 0xfc, !PT ;  /* 0x0010000002026812 */ /* 0x000fc400078efcff */
[----:B------:R-:W-:Y:S01]  /*143eb0*/  LOP3.LUT P6, RZ, R50, 0x2000, RZ, 0xc0, !PT ;  /* 0x0000200032ff7812 */ /* 0x000fe200078cc0ff */
[----:B------:R-:W3:Y:S01]  /*143ec0*/  LDL.LU.64 R22, [R1+0x2328] ;  /* 0x0023280001167983 */ /* 0x000ee20000300a00 */
[----:B------:R-:W-:-:S03]  /*143ed0*/  LOP3.LUT R2, R2, 0xffdfffff, RZ, 0xc0, !PT ;  /* 0xffdfffff02027812 */ /* 0x000fc600078ec0ff */
[----:B------:R-:W3:Y:S01]  /*143ee0*/  LDL.LU.64 R18, [R1+0x2320] ;  /* 0x0023200001127983 */ /* 0x000ee20000300a00 */
[C---:B------:R-:W-:Y:S02]  /*143ef0*/  LOP3.LUT P0, RZ, R56.reuse, 0x2, RZ, 0xc0, !PT ;  /* 0x0000000238ff7812 */ /* 0x040fe4000780c0ff */
[----:B------:R-:W-:Y:S01]  /*143f00*/  LOP3.LUT P2, RZ, R56, 0x4, RZ, 0xc0, !PT ;  /* 0x0000000438ff7812 */ /* 0x000fe2000784c0ff */
[----:B------:R-:W3:Y:S04]  /*143f10*/  LDL.LU.64 R20, [R1+0x2318] ;  /* 0x0023180001147983 */ /* 0x000ee80000300a00 */
[----:B------:R-:W-:Y:S02]  /*143f20*/  @P6 LOP3.LUT R2, R2, 0x200000, RZ, 0xfc, !PT ;  /* 0x0020000002026812 */ /* 0x000fe400078efcff */
[----:B------:R-:W-:-:S02]  /*143f30*/  LOP3.LUT P6, RZ, R50, 0x1000, RZ, 0xc0, !PT ;  /* 0x0000100032ff7812 */ /* 0x000fc400078cc0ff */
[----:B------:R-:W-:-:S11]  /*143f40*/  LOP3.LUT R2, R2, 0xffbfffff, RZ, 0xc0, !PT ;  /* 0xffbfffff02027812 */ /* 0x000fd600078ec0ff */
[----:B------:R-:W-:Y:S02]  /*143f50*/  @P6 LOP3.LUT R2, R2, 0x400000, RZ, 0xfc, !PT ;  /* 0x0040000002026812 */ /* 0x000fe400078efcff */
[----:B------:R-:W-:Y:S02]  /*143f60*/  LOP3.LUT P6, RZ, R50, 0x800, RZ, 0xc0, !PT ;  /* 0x0000080032ff7812 */ /* 0x000fe400078cc0ff */
[----:B------:R-:W-:-:S11]  /*143f70*/  LOP3.LUT R2, R2, 0xff7fffff, RZ, 0xc0, !PT ;  /* 0xff7fffff02027812 */ /* 0x000fd600078ec0ff */
[----:B------:R-:W-:Y:S02]  /*143f80*/  @P6 LOP3.LUT R2, R2, 0x800000, RZ, 0xfc, !PT ;  /* 0x0080000002026812 */ /* 0x000fe400078efcff */
[----:B------:R-:W-:Y:S02]  /*143f90*/  LOP3.LUT P6, RZ, R50, 0x400, RZ, 0xc0, !PT ;  /* 0x0000040032ff7812 */ /* 0x000fe400078cc0ff */
[----:B------:R-:W-:-:S11]  /*143fa0*/  LOP3.LUT R2, R2, 0xfeffffff, RZ, 0xc0, !PT ;  /* 0xfeffffff02027812 */ /* 0x000fd600078ec0ff */
[----:B------:R-:W-:Y:S02]  /*143fb0*/  @P6 LOP3.LUT R2, R2, 0x1000000, RZ, 0xfc, !PT ;  /* 0x0100000002026812 */ /* 0x000fe400078efcff */
[----:B------:R-:W-:Y:S02]  /*143fc0*/  LOP3.LUT P6, RZ, R50, 0x200, RZ, 0xc0, !PT ;  /* 0x0000020032ff7812 */ /* 0x000fe400078cc0ff */
[----:B------:R-:W-:Y:S02]  /*143fd0*/  LOP3.LUT R2, R2, 0xfdffffff, RZ, 0xc0, !PT ;  /* 0xfdffffff02027812 */ /* 0x000fe400078ec0ff */
[----:B------:R-:W-:-:S05]  /*143fe0*/  PRMT R14, R43, 0x7772, RZ ;  /* 0x000077722b0e7816 */ /* 0x000fca00000000ff */
[----:B------:R0:W-:Y:S04]  /*143ff0*/  @P0 STG.E.U8 desc[UR44][R36.64], R14 ;  /* 0x0000000e24000986 */ /* 0x0001e8000c10112c */
[----:B------:R-:W-:Y:S02]  /*144000*/  @P6 LOP3.LUT R2, R2, 0x2000000, RZ, 0xfc, !PT ;  /* 0x0200000002026812 */ /* 0x000fe400078efcff */
[----:B------:R-:W-:Y:S02]  /*144010*/  LOP3.LUT P6, RZ, R50, 0x100, RZ, 0xc0, !PT ;  /* 0x0000010032ff7812 */ /* 0x000fe400078cc0ff */
[----:B0-----:R-:W-:Y:S02]  /*144020*/  PRMT R14, R43, 0x7773, RZ ;  /* 0x000077732b0e7816 */ /* 0x001fe400000000ff */
[----:B------:R-:W-:-:S03]  /*144030*/  LOP3.LUT R2, R2, 0xfbffffff, RZ, 0xc0, !PT ;  /* 0xfbffffff02027812 */ /* 0x000fc600078ec0ff */
[----:B------:R0:W-:Y:S01]  /*144040*/  @P2 STG.E.U8 desc[UR44][R40.64], R14 ;  /* 0x0000000e28002986 */ /* 0x0001e2000c10112c */
[----:B------:R-:W-:-:S05]  /*144050*/  LOP3.LUT P5, RZ, R50, 0x20, RZ, 0xc0, !PT ;  /* 0x0000002032ff7812 */ /* 0x000fca00078ac0ff */
[----:B------:R-:W-:Y:S02]  /*144060*/  @P6 LOP3.LUT R2, R2, 0x4000000, RZ, 0xfc, !PT ;  /* 0x0400000002026812 */ /* 0x000fe400078efcff */
[----:B------:R-:W-:Y:S01]  /*144070*/  LOP3.LUT P6, RZ, R50, 0x80, RZ, 0xc0, !PT ;  /* 0x0000008032ff7812 */ /* 0x000fe200078cc0ff */
[----:B0-----:R-:W3:Y:S04]  /*144080*/  LDL.LU R40, [R1+0x4c] ;  /* 0x00004c0001287983 */ /* 0x001ee80000300800 */
[----:B------:R-:W3:Y:S01]  /*144090*/  LDL.LU.64 R16, [R1+0x2310] ;  /* 0x0023100001107983 */ /* 0x000ee20000300a00 */
[----:B------:R-:W-:-:S07]  /*1440a0*/  LOP3.LUT R2, R2, 0xf7ffffff, RZ, 0xc0, !PT ;  /* 0xf7ffffff02027812 */ /* 0x000fce00078ec0ff */
[----:B------:R-:W-:Y:S02]  /*1440b0*/  @P6 LOP3.LUT R2, R2, 0x8000000, RZ, 0xfc, !PT ;  /* 0x0800000002026812 */ /* 0x000fe400078efcff */
[----:B------:R-:W-:Y:S02]  /*1440c0*/  LOP3.LUT P6, RZ, R50, 0x40, RZ, 0xc0, !PT ;  /* 0x0000004032ff7812 */ /* 0x000fe400078cc0ff */
[----:B--2---:R-:W-:-:S05]  /*1440d0*/  PRMT R14, R12, 0x7770, RZ ;  /* 0x000077700c0e7816 */ /* 0x004fca00000000ff */
[----:B------:R0:W-:Y:S01]  /*1440e0*/  @P5 STG.E.U8 desc[UR44][R32.64], R14 ;  /* 0x0000000e20005986 */ /* 0x0001e2000c10112c */
[----:B------:R-:W-:-:S03]  /*1440f0*/  PRMT R26, R12, 0x7771, RZ ;  /* 0x000077710c1a7816 */ /* 0x000fc600000000ff */
[----:B0-----:R-:W2:Y:S04]  /*144100*/  LDL.LU.64 R14, [R1+0x2308] ;  /* 0x00230800010e7983 */ /* 0x001ea80000300a00 */
[----:B------:R-:W2:Y:S04]  /*144110*/  LDL.LU.64 R36, [R1+0x2300] ;  /* 0x0023000001247983 */ /* 0x000ea80000300a00 */
[----:B------:R-:W2:Y:S04]  /*144120*/  LDL.LU R41, [R1+0x3c] ;  /* 0x00003c0001297983 */ /* 0x000ea80000300800 */
[----:B------:R-:W2:Y:S04]  /*144130*/  LDL.LU.64 R42, [R1+0x22f8] ;  /* 0x0022f800012a7983 */ /* 0x000ea80000300a00 */
[----:B------:R0:W-:Y:S01]  /*144140*/  @P6 STG.E.U8 desc[UR44][R34.64], R26 ;  /* 0x0000001a22006986 */ /* 0x0001e2000c10112c */
[----:B------:R-:W-:-:S03]  /*144150*/  LOP3.LUT P6, RZ, R2, 0x8000000, RZ, 0xc0, !PT ;  /* 0x0800000002ff7812 */ /* 0x000fc600078cc0ff */
[----:B------:R-:W2:Y:S04]  /*144160*/  LDL.LU.64 R32, [R1+0x22f0] ;  /* 0x0022f00001207983 */ /* 0x000ea80000300a00 */
[----:B0-----:R-:W2:Y:S01]  /*144170*/  LDL.LU.64 R34, [R1+0x22e8] ;  /* 0x0022e80001227983 */ /* 0x001ea20000300a00 */
[----:B------:R-:W-:-:S05]  /*144180*/  PRMT R26, R12, 0x7772, RZ ;  /* 0x000077720c1a7816 */ /* 0x000fca00000000ff */
[----:B----4-:R0:W-:Y:S04]  /*144190*/  @P6 STG.E.U8 desc[UR44][R44.64], R26 ;  /* 0x0000001a2c006986 */ /* 0x0101e8000c10112c */
[----:B0-----:R-:W4:Y:S01]  /*1441a0*/  LDL.LU.64 R44, [R1+0x22e0] ;  /* 0x0022e000012c7983 */ /* 0x001f220000300a00 */
[----:B------:R-:W-:Y:S02]  /*1441b0*/  LOP3.LUT P6, RZ, R2, 0x4000000, RZ, 0xc0, !PT ;  /* 0x0400000002ff7812 */ /* 0x000fe400078cc0ff */
[----:B------:R-:W-:-:S11]  /*1441c0*/  PRMT R12, R12, 0x7773, RZ ;  /* 0x000077730c0c7816 */ /* 0x000fd600000000ff */
[----:B---3--:R0:W-:Y:S01]  /*1441d0*/  @P6 STG.E.U8 desc[UR44][R28.64], R12 ;  /* 0x0000000c1c006986 */ /* 0x0081e2000c10112c */
[----:B------:R-:W-:Y:S02]  /*1441e0*/  LOP3.LUT P6, RZ, R2, 0x2000000, RZ, 0xc0, !PT ;  /* 0x0200000002ff7812 */ /* 0x000fe400078cc0ff */
[----:B0-----:R-:W-:-:S11]  /*1441f0*/  PRMT R12, R13, 0x7770, RZ ;  /* 0x000077700d0c7816 */ /* 0x001fd600000000ff */
[----:B------:R0:W-:Y:S01]  /*144200*/  @P6 STG.E.U8 desc[UR44][R24.64], R12 ;  /* 0x0000000c18006986 */ /* 0x0001e2000c10112c */
        /* <DEDUP_REMOVED lines=13> */
[C---:B------:R-:W-:Y:S02]  /*1442e0*/  LOP3.LUT P1, RZ, R50.reuse, 0x8000, RZ, 0xc0, !PT ;  /* 0x0000800032ff7812 */ /* 0x040fe4000782c0ff */
[----:B------:R-:W-:Y:S02]  /*1442f0*/  LOP3.LUT P4, RZ, R50, 0x10000, RZ, 0xc0, !PT ;  /* 0x0001000032ff7812 */ /* 0x000fe4000788c0ff */
[----:B0-----:R-:W-:Y:S02]  /*144300*/  PRMT R12, R40, 0x7771, RZ ;  /* 0x00007771280c7816 */ /* 0x001fe400000000ff */
[C---:B------:R-:W-:Y:S02]  /*144310*/  LOP3.LUT P3, RZ, R50.reuse, 0x20000, RZ, 0xc0, !PT ;  /* 0x0002000032ff7812 */ /* 0x040fe4000786c0ff */
[----:B------:R-:W-:-:S02]  /*144320*/  LOP3.LUT P0, RZ, R50, 0x40000, RZ, 0xc0, !PT ;  /* 0x0004000032ff7812 */ /* 0x000fc4000780c0ff */
[C---:B------:R-:W-:Y:S02]  /*144330*/  LOP3.LUT P2, RZ, R50.reuse, 0x80000, RZ, 0xc0, !PT ;  /* 0x0008000032ff7812 */ /* 0x040fe4000784c0ff */
[----:B------:R-:W-:Y:S01]  /*144340*/  LOP3.LUT P5, RZ, R50, 0x100000, RZ, 0xc0, !PT ;  /* 0x0010000032ff7812 */ /* 0x000fe200078ac0ff */
[----:B--2---:R0:W-:Y:S02]  /*144350*/  @P6 STG.E.U8 desc[UR44][R14.64], R12 ;  /* 0x0000000c0e006986 */ /* 0x0041e4000c10112c */
[----:B0-----:R-:W-:-:S05]  /*144360*/  PRMT R12, R40, 0x7772, RZ ;  /* 0x00007772280c7816 */ /* 0x001fca00000000ff */
[----:B------:R0:W-:Y:S02]  /*144370*/  @P1 STG.E.U8 desc[UR44][R36.64], R12 ;  /* 0x0000000c24001986 */ /* 0x0001e4000c10112c */
[----:B0-----:R-:W-:-:S05]  /*144380*/  PRMT R12, R40, 0x7773, RZ ;  /* 0x00007773280c7816 */ /* 0x001fca00000000ff */
[----:B------:R0:W-:Y:S02]  /*144390*/  @P4 STG.E.U8 desc[UR44][R42.64], R12 ;  /* 0x0000000c2a004986 */ /* 0x0001e4000c10112c */
[----:B0-----:R-:W-:-:S05]  /*1443a0*/  PRMT R12, R41, 0x7770, RZ ;  /* 0x00007770290c7816 */ /* 0x001fca00000000ff */
[----:B------:R0:W-:Y:S02]  /*1443b0*/  @P3 STG.E.U8 desc[UR44][R32.64], R12 ;  /* 0x0000000c20003986 */ /* 0x0001e4000c10112c */
[----:B0-----:R-:W-:-:S05]  /*1443c0*/  PRMT R12, R41, 0x7771, RZ ;  /* 0x00007771290c7816 */ /* 0x001fca00000000ff */
[----:B------:R0:W-:Y:S02]  /*1443d0*/  @P0 STG.E.U8 desc[UR44][R34.64], R12 ;  /* 0x0000000c22000986 */ /* 0x0001e4000c10112c */
[----:B0-----:R-:W-:-:S05]  /*1443e0*/  PRMT R12, R41, 0x7772, RZ ;  /* 0x00007772290c7816 */ /* 0x001fca00000000ff */
[----:B----4-:R0:W-:Y:S02]  /*1443f0*/  @P2 STG.E.U8 desc[UR44][R44.64], R12 ;  /* 0x0000000c2c002986 */ /* 0x0101e4000c10112c */
[----:B0-----:R-:W-:-:S05]  /*144400*/  PRMT R12, R41, 0x7773, RZ ;  /* 0x00007773290c7816 */ /* 0x001fca00000000ff */
[----:B------:R0:W-:Y:S04]  /*144410*/  @P5 STG.E.U8 desc[UR44][R38.64], R12 ;  /* 0x0000000c26005986 */ /* 0x0001e8000c10112c */
[----:B0-----:R-:W2:Y:S04]  /*144420*/  LDL.LU.64 R38, [R1+0x58d8] ;  /* 0x0058d80001267983 */ /* 0x001ea80000300a00 */
[----:B------:R-:W3:Y:S04]  /*144430*/  LDL.LU.64 R40, [R1+0x22d0] ;  /* 0x0022d00001287983 */ /* 0x000ee80000300a00 */
[----:B------:R-:W4:Y:S04]  /*144440*/  LDL.LU.64 R14, [R1+0x22c8] ;  /* 0x0022c800010e7983 */ /* 0x000f280000300a00 */
[----:B------:R-:W4:Y:S04]  /*144450*/  LDL.LU.64 R36, [R1+0x22c0] ;  /* 0x0022c00001247983 */ /* 0x000f280000300a00 */
[----:B------:R-:W2:Y:S04]  /*144460*/  LDL.LU R43, [R1+0x20] ;  /* 0x00002000012b7983 */ /* 0x000ea80000300800 */
[----:B------:R-:W4:Y:S04]  /*144470*/  LDL.LU.64 R44, [R1+0x22b8] ;  /* 0x0022b800012c7983 */ /* 0x000f280000300a00 */
[----:B------:R-:W4:Y:S04]  /*144480*/  LDL.LU.64 R32, [R1+0x22b0] ;  /* 0x0022b00001207983 */ /* 0x000f280000300a00 */
[----:B------:R-:W4:Y:S04]  /*144490*/  LDL.LU.64 R34, [R1+0x22a8] ;  /* 0x0022a80001227983 */ /* 0x000f280000300a00 */
[----:B------:R-:W4:Y:S01]  /*1444a0*/  LDL.LU R12, [R1+0x10] ;  /* 0x00001000010c7983 */ /* 0x000f220000300800 */
[----:B------:R-:W-:-:S02]  /*1444b0*/  LOP3.LUT P3, RZ, R50, 0x200000, RZ, 0xc0, !PT ;  /* 0x0020000032ff7812 */ /* 0x000fc4000786c0ff */
[----:B------:R-:W-:Y:S02]  /*1444c0*/  LOP3.LUT R2, R2, 0xffffefff, RZ, 0xc0, !PT ;  /* 0xffffefff02027812 */ /* 0x000fe400078ec0ff */
[C---:B------:R-:W-:Y:S02]  /*1444d0*/  LOP3.LUT P0, RZ, R50.reuse, 0x400000, RZ, 0xc0, !PT ;  /* 0x0040000032ff7812 */ /* 0x040fe4000780c0ff */
[C---:B------:R-:W-:Y:S02]  /*1444e0*/  LOP3.LUT P2, RZ, R50.reuse, 0x800000, RZ, 0xc0, !PT ;  /* 0x0080000032ff7812 */ /* 0x040fe4000784c0ff */
[----:B------:R-:W-:Y:S02]  /*1444f0*/  LOP3.LUT P5, RZ, R50, 0x1000000, RZ, 0xc0, !PT ;  /* 0x0100000032ff7812 */ /* 0x000fe400078ac0ff */
[----:B--2---:R-:W-:-:S05]  /*144500*/  PRMT R13, R43, 0x7770, RZ ;  /* 0x000077702b0d7816 */ /* 0x004fca00000000ff */
[----:B---3--:R0:W-:Y:S04]  /*144510*/  @P3 STG.E.U8 desc[UR44][R40.64], R13 ;  /* 0x0000000d28003986 */ /* 0x0081e8000c10112c */
[----:B0-----:R-:W2:Y:S01]  /*144520*/  LDL.LU.64 R40, [R1+0x22a0] ;  /* 0x0022a00001287983 */ /* 0x001ea20000300a00 */
[----:B------:R-:W-:-:S03]  /*144530*/  LOP3.LUT P6, RZ, R39, 0x2, RZ, 0xc0, !PT ;  /* 0x0000000227ff7812 */ /* 0x000fc600078cc0ff */
[----:B------:R-:W3:Y:S01]  /*144540*/  LDL.LU.64 R28, [R1+0x2298] ;  /* 0x00229800011c7983 */ /* 0x000ee20000300a00 */
[----:B------:R-:W-:-:S03]  /*144550*/  PRMT R13, R43, 0x7771, RZ ;  /* 0x000077712b0d7816 */ /* 0x000fc600000000ff */
[----:B------:R-:W3:Y:S06]  /*144560*/  LDL.LU.64 R24, [R1+0x2290] ;  /* 0x0022900001187983 */ /* 0x000eec0000300a00 */
        /* <DEDUP_REMOVED lines=8> */
[----:B------:R-:W-:Y:S01]  /*1445f0*/  LOP3.LUT R2, R2, 0xffff7fff, RZ, 0xc0, !PT ;  /* 0xffff7fff02027812 */ /* 0x000fe200078ec0ff */
[----:B----4-:R0:W-:Y:S10]  /*144600*/  @P0 STG.E.U8 desc[UR44][R14.64], R13 ;  /* 0x0000000d0e000986 */ /* 0x0101f4000c10112c */
[----:B------:R-:W-:-:S02]  /*144610*/  @P6 LOP3.LUT R2, R2, 0x8000, RZ, 0xfc, !PT ;  /* 0x0000800002026812 */ /* 0x000fc400078efcff */
[----:B------:R-:W-:Y:S01]  /*144620*/  LOP3.LUT P6, RZ, R50, 0x20000000, RZ, 0xc0, !PT ;  /* 0x2000000032ff7812 */ /* 0x000fe200078cc0ff */
[----:B0-----:R-:W4:Y:S01]  /*144630*/  LDL.LU R13, [R1+0x24] ;  /* 0x00002400010d7983 */ /* 0x001f220000300800 */
[----:B------:R-:W-:-:S03]  /*144640*/  LOP3.LUT R2, R2, 0xfffeffff, RZ, 0xc0, !PT ;  /* 0xfffeffff02027812 */ /* 0x000fc600078ec0ff */
[----:B------:R-:W4:Y:S04]  /*144650*/  LDL.LU.64 R22, [R1+0x2288] ;  /* 0x0022880001167983 */ /* 0x000f280000300a00 */
[----:B------:R-:W4:Y:S04]  /*144660*/  LDL.LU.64 R18, [R1+0x2280] ;  /* 0x0022800001127983 */ /* 0x000f280000300a00 */
[----:B------:R-:W-:Y:S01]  /*144670*/  @P6 LOP3.LUT R2, R2, 0x10000, RZ, 0xfc, !PT ;  /* 0x0001000002026812 */ /* 0x000fe200078efcff */
[----:B------:R-:W4:Y:S01]  /*144680*/  LDL.LU.64 R20, [R1+0x2278] ;  /* 0x0022780001147983 */ /* 0x000f220000300a00 */
[----:B------:R-:W-:-:S02]  /*144690*/  LOP3.LUT P6, RZ, R50, 0x10000000, RZ, 0xc0, !PT ;  /* 0x1000000032ff7812 */ /* 0x000fc400078cc0ff */
[----:B------:R-:W-:-:S11]  /*1446a0*/  LOP3.LUT R2, R2, 0xfffdffff, RZ, 0xc0, !PT ;  /* 0xfffdffff02027812 */ /* 0x000fd600078ec0ff */
[----:B------:R-:W-:Y:S02]  /*1446b0*/  @P6 LOP3.LUT R2, R2, 0x20000, RZ, 0xfc, !PT ;  /* 0x0002000002026812 */ /* 0x000fe400078efcff */
[----:B------:R-:W-:Y:S02]  /*1446c0*/  LOP3.LUT P6, RZ, R50, 0x8000000, RZ, 0xc0, !PT ;  /* 0x0800000032ff7812 */ /* 0x000fe400078cc0ff */
[----:B------:R-:W-:Y:S02]  /*1446d0*/  LOP3.LUT R2, R2, 0xfffbffff, RZ, 0xc0, !PT ;  /* 0xfffbffff02027812 */ /* 0x000fe400078ec0ff */
[----:B------:R-:W-:-:S09]  /*1446e0*/  PRMT R14, R43, 0x7772, RZ ;  /* 0x000077722b0e7816 */ /* 0x000fd200000000ff */
[----:B------:R-:W-:Y:S02]  /*1446f0*/  @P6 LOP3.LUT R2, R2, 0x40000, RZ, 0xfc, !PT ;  /* 0x0004000002026812 */ /* 0x000fe400078efcff */
[----:B------:R-:W-:Y:S01]  /*144700*/  LOP3.LUT P6, RZ, R50, 0x4000000, RZ, 0xc0, !PT ;  /* 0x0400000032ff7812 */ /* 0x000fe200078cc0ff */
[----:B------:R0:W-:Y:S01]  /*144710*/  @P2 STG.E.U8 desc[UR44][R36.64], R14 ;  /* 0x0000000e24002986 */ /* 0x0001e2000c10112c */
[----:B------:R-:W-:Y:S02]  /*144720*/  LOP3.LUT R2, R2, 0xfff7ffff, RZ, 0xc0, !PT ;  /* 0xfff7ffff02027812 */ /* 0x000fe400078ec0ff */
[----:B0-----:R-:W-:-:S09]  /*144730*/  PRMT R14, R43, 0x7773, RZ ;  /* 0x000077732b0e7816 */ /* 0x001fd200000000ff */
[----:B------:R-:W-:Y:S02]  /*144740*/  @P6 LOP3.LUT R2, R2, 0x80000, RZ, 0xfc, !PT ;  /* 0x0008000002026812 */ /* 0x000fe400078efcff */
[----:B------:R-:W-:Y:S01]  /*144750*/  LOP3.LUT P6, RZ, R50, 0x2000000, RZ, 0xc0, !PT ;  /* 0x0200000032ff7812 */ /* 0x000fe200078cc0ff */
[----:B------:R0:W-:Y:S04]  /*144760*/  @P5 STG.E.U8 desc[UR44][R44.64], R14 ;  /* 0x0000000e2c005986 */ /* 0x0001e8000c10112c */
[----:B0-----:R-:W4:Y:S01]  /*144770*/  LDL.LU R45, [R1+0x14] ;  /* 0x00001400012d7983 */ /* 0x001f220000300800 */
[----:B------:R-:W-:-:S03]  /*144780*/  PRMT R14, R12, 0x7770, RZ ;  /* 0x000077700c0e7816 */ /* 0x000fc600000000ff */
[----:B------:R-:W4:Y:S04]  /*144790*/  LDL.LU.64 R16, [R1+0x2270] ;  /* 0x0022700001107983 */ /* 0x000f280000300a00 */
[----:B------:R0:W-:Y:S01]  /*1447a0*/  @P6 STG.E.U8 desc[UR44][R32.64], R14 ;  /* 0x0000000e20006986 */ /* 0x0001e2000c10112c */
[----:B------:R-:W-:-:S03]  /*1447b0*/  LOP3.LUT P6, RZ, R2, 0x80000, RZ, 0xc0, !PT ;  /* 0x0008000002ff7812 */ /* 0x000fc600078cc0ff */
[----:B0-----:R-:W4:Y:S04]  /*1447c0*/  LDL.LU.64 R14, [R1+0x2268] ;  /* 0x00226800010e7983 */ /* 0x001f280000300a00 */
[----:B------:R-:W4:Y:S01]  /*1447d0*/  LDL.LU.64 R36, [R1+0x2260] ;  /* 0x0022600001247983 */ /* 0x000f220000300a00 */
[----:B------:R-:W-:-:S03]  /*1447e0*/  PRMT R26, R12, 0x7771, RZ ;  /* 0x000077710c1a7816 */ /* 0x000fc600000000ff */
[----:B------:R-:W4:Y:S04]  /*1447f0*/  LDL.LU.64 R42, [R1+0x2258] ;  /* 0x00225800012a7983 */ /* 0x000f280000300a00 */
[----:B------:R-:W4:Y:S04]  /*144800*/  LDL.LU R44, [R1+0x28] ;  /* 0x00002800012c7983 */ /* 0x000f280000300800 */
[----:B------:R0:W-:Y:S01]  /*144810*/  @P6 STG.E.U8 desc[UR44][R34.64], R26 ;  /* 0x0000001a22006986 */ /* 0x0001e2000c10112c */
[----:B------:R-:W-:-:S03]  /*144820*/  LOP3.LUT P6, RZ, R2, 0x40000, RZ, 0xc0, !PT ;  /* 0x0004000002ff7812 */ /* 0x000fc600078cc0ff */
[----:B------:R-:W4:Y:S04]  /*144830*/  LDL.LU.64 R32, [R1+0x2248] ;  /* 0x0022480001207983 */ /* 0x000f280000300a00 */
[----:B0-----:R-:W4:Y:S01]  /*144840*/  LDL.LU.64 R34, [R1+0x2240] ;  /* 0x0022400001227983 */ /* 0x001f220000300a00 */
[----:B------:R-:W-:-:S05]  /*144850*/  PRMT R26, R12, 0x7772, RZ ;  /* 0x000077720c1a7816 */ /* 0x000fca00000000ff */
[----:B--2---:R0:W-:Y:S04]  /*144860*/  @P6 STG.E.U8 desc[UR44][R40.64], R26 ;  /* 0x0000001a28006986 */ /* 0x0041e8000c10112c */
[----:B0-----:R-:W2:Y:S01]  /*144870*/  LDL.LU.64 R40, [R1+0x2238] ;  /* 0x0022380001287983 */ /* 0x001ea20000300a00 */
[----:B------:R-:W-:Y:S02]  /*144880*/  LOP3.LUT P6, RZ, R2, 0x20000, RZ, 0xc0, !PT ;  /* 0x0002000002ff7812 */ /* 0x000fe400078cc0ff */
[----:B------:R-:W-:-:S11]  /*144890*/  PRMT R12, R12, 0x7773, RZ ;  /* 0x000077730c0c7816 */ /* 0x000fd600000000ff */
[----:B---3--:R4:W-:Y:S01]  /*1448a0*/  @P6 STG.E.U8 desc[UR44][R28.64], R12 ;  /* 0x0000000c1c006986 */ /* 0x0089e2000c10112c */
[----:B------:R-:W-:Y:S02]  /*1448b0*/  LOP3.LUT P6, RZ, R2, 0x10000, RZ, 0xc0, !PT ;  /* 0x0001000002ff7812 */ /* 0x000fe400078cc0ff */
[----:B----4-:R-:W-:-:S11]  /*1448c0*/  PRMT R12, R13, 0x7770, RZ ;  /* 0x000077700d0c7816 */ /* 0x010fd600000000ff */
        /* <DEDUP_REMOVED lines=12> */
[C---:B------:R-:W-:Y:S02]  /*144990*/  LOP3.LUT P4, RZ, R39.reuse, 0x8, RZ, 0xc0, !PT ;  /* 0x0000000827ff7812 */ /* 0x040fe4000788c0ff */
[----:B------:R-:W-:Y:S02]  /*1449a0*/  LOP3.LUT P3, RZ, R39, 0x10, RZ, 0xc0, !PT ;  /* 0x0000001027ff7812 */ /* 0x000fe4000786c0ff */
[----:B0-----:R-:W-:-:S05]  /*1449b0*/  PRMT R12, R45, 0x7770, RZ ;  /* 0x000077702d0c7816 */ /* 0x001fca00000000ff */
[----:B------:R0:W-:Y:S01]  /*1449c0*/  @P6 STG.E.U8 desc[UR44][R16.64], R12 ;  /* 0x0000000c10006986 */ /* 0x0001e2000c10112c */
        /* <DEDUP_REMOVED lines=8> */
[----:B------:R0:W-:Y:S02]  /*144a50*/  @P3 STG.E.U8 desc[UR44][R42.64], R12 ;  /* 0x0000000c2a003986 */ /* 0x0001e4000c10112c */
[----:B0-----:R-:W-:-:S05]  /*144a60*/  PRMT R12, R44, 0x7770, RZ ;  /* 0x000077702c0c7816 */ /* 0x001fca00000000ff */
[----:B------:R0:W-:Y:S02]  /*144a70*/  @P0 STG.E.U8 desc[UR44][R32.64], R12 ;  /* 0x0000000c20000986 */ /* 0x0001e4000c10112c */
[----:B0-----:R-:W-:-:S05]  /*144a80*/  PRMT R12, R44, 0x7771, RZ ;  /* 0x000077712c0c7816 */ /* 0x001fca00000000ff */
[----:B------:R0:W-:Y:S02]  /*144a90*/  @P2 STG.E.U8 desc[UR44][R34.64], R12 ;  /* 0x0000000c22002986 */ /* 0x0001e4000c10112c */
[----:B0-----:R-:W-:-:S05]  /*144aa0*/  PRMT R12, R44, 0x7772, RZ ;  /* 0x000077722c0c7816 */ /* 0x001fca00000000ff */
[----:B--2---:R0:W-:Y:S04]  /*144ab0*/  @P5 STG.E.U8 desc[UR44][R40.64], R12 ;  /* 0x0000000c28005986 */ /* 0x0041e8000c10112c */
[----:B0-----:R-:W2:Y:S04]  /*144ac0*/  LDL.LU.64 R40, [R1+0x2230] ;  /* 0x0022300001287983 */ /* 0x001ea80000300a00 */
[----:B------:R-:W3:Y:S04]  /*144ad0*/  LDL.LU.64 R14, [R1+0x2228] ;  /* 0x00222800010e7983 */ /* 0x000ee80000300a00 */
[----:B------:R-:W4:Y:S04]  /*144ae0*/  LDL.LU.64 R36, [R1+0x2220] ;  /* 0x0022200001247983 */ /* 0x000f280000300a00 */
[----:B------:R-:W4:Y:S04]  /*144af0*/  LDL.LU.64 R42, [R1+0x2218] ;  /* 0x00221800012a7983 */ /* 0x000f280000300a00 */
[----:B------:R-:W3:Y:S04]  /*144b00*/  LDL.LU R45, [R1+0x18] ;  /* 0x00001800012d7983 */ /* 0x000ee80000300800 */
[----:B------:R-:W4:Y:S04]  /*144b10*/  LDL.LU.64 R32, [R1+0x2210] ;  /* 0x0022100001207983 */ /* 0x000f280000300a00 */
[----:B------:R-:W4:Y:S01]  /*144b20*/  LDL.LU R12, [R1+0x2c] ;  /* 0x00002c00010c7983 */ /* 0x000f220000300800 */
[----:B------:R-:W-:-:S03]  /*144b30*/  LOP3.LUT P3, RZ, R39, 0x100, RZ, 0xc0, !PT ;  /* 0x0000010027ff7812 */ /* 0x000fc6000786c0ff */
[----:B------:R-:W4:Y:S01]  /*144b40*/  LDL.LU.64 R34, [R1+0x2208] ;  /* 0x0022080001227983 */ /* 0x000f220000300a00 */
[----:B------:R-:W-:Y:S02]  /*144b50*/  PRMT R13, R44, 0x7773, RZ ;  /* 0x000077732c0d7816 */ /* 0x000fe400000000ff */
[----:B------:R-:W-:Y:S02]  /*144b60*/  LOP3.LUT P6, RZ, R39, 0x100000, RZ, 0xc0, !PT ;  /* 0x0010000027ff7812 */ /* 0x000fe400078cc0ff */
        /* <DEDUP_REMOVED lines=8> */
[C---:B------:R-:W-:Y:S02]  /*144bf0*/  LOP3.LUT P6, RZ, R39.reuse, 0x20000, RZ, 0xc0, !PT ;  /* 0x0002000027ff7812 */ /* 0x040fe400078cc0ff */
[----:B------:R-:W-:Y:S02]  /*144c00*/  LOP3.LUT R2, R2, 0xffffff7f, RZ, 0xc0, !PT ;  /* 0xffffff7f02027812 */ /* 0x000fe400078ec0ff */
[----:B------:R-:W-:-:S09]  /*144c10*/  LOP3.LUT P0, RZ, R39, 0x200, RZ, 0xc0, !PT ;  /* 0x0000020027ff7812 */ /* 0x000fd2000780c0ff */
[----:B------:R-:W-:Y:S02]  /*144c20*/  @P6 LOP3.LUT R2, R2, 0x80, RZ, 0xfc, !PT ;  /* 0x0000008002026812 */ /* 0x000fe400078efcff */
[----:B------:R-:W-:Y:S01]  /*144c30*/  LOP3.LUT P6, RZ, R39, 0x10000, RZ, 0xc0, !PT ;  /* 0x0001000027ff7812 */ /* 0x000fe200078cc0ff */
[----:B--2---:R0:W-:Y:S04]  /*144c40*/  @P3 STG.E.U8 desc[UR44][R40.64], R13 ;  /* 0x0000000d28003986 */ /* 0x0041e8000c10112c */
[----:B0-----:R-:W2:Y:S04]  /*144c50*/  LDL.LU.64 R40, [R1+0x2200] ;  /* 0x0022000001287983 */ /* 0x001ea80000300a00 */
[----:B------:R-:W2:Y:S01]  /*144c60*/  LDL.LU.64 R28, [R1+0x21f8] ;  /* 0x0021f800011c7983 */ /* 0x000ea20000300a00 */
[----:B------:R-:W-:-:S03]  /*144c70*/  LOP3.LUT R2, R2, 0xfffffeff, RZ, 0xc0, !PT ;  /* 0xfffffeff02027812 */ /* 0x000fc600078ec0ff */
[----:B------:R-:W2:Y:S01]  /*144c80*/  LDL.LU.64 R24, [R1+0x21f0] ;  /* 0x0021f00001187983 */ /* 0x000ea20000300a00 */
[----:B---3--:R-:W-:Y:S02]  /*144c90*/  PRMT R13, R45, 0x7770, RZ ;  /* 0x000077702d0d7816 */ /* 0x008fe400000000ff */
[----:B------:R-:W-:Y:S02]  /*144ca0*/  @P6 LOP3.LUT R2, R2, 0x100, RZ, 0xfc, !PT ;  /* 0x0000010002026812 */ /* 0x000fe400078efcff */
[----:B------:R-:W-:Y:S01]  /*144cb0*/  LOP3.LUT P6, RZ, R39, 0x8000, RZ, 0xc0, !PT ;  /* 0x0000800027ff7812 */ /* 0x000fe200078cc0ff */
[----:B------:R0:W-:Y:S01]  /*144cc0*/  @P0 STG.E.U8 desc[UR44][R14.64], R13 ;  /* 0x0000000d0e000986 */ /* 0x0001e2000c10112c */
[----:B------:R-:W-:-:S03]  /*144cd0*/  LOP3.LUT R2, R2, 0xfffffdff, RZ, 0xc0, !PT ;  /* 0xfffffdff02027812 */ /* 0x000fc600078ec0ff */
[----:B0-----:R-:W3:Y:S04]  /*144ce0*/  LDL.LU R13, [R1+0x1c] ;  /* 0x00001c00010d7983 */ /* 0x001ee80000300800 */
[----:B------:R-:W3:Y:S04]  /*144cf0*/  LDL.LU.64 R22, [R1+0x21e0] ;  /* 0x0021e00001167983 */ /* 0x000ee80000300a00 */
[----:B------:R-:W-:Y:S02]  /*144d00*/  @P6 LOP3.LUT R2, R2, 0x200, RZ, 0xfc, !PT ;  /* 0x0000020002026812 */ /* 0x000fe400078efcff */
[----:B------:R-:W-:Y:S01]  /*144d10*/  LOP3.LUT P6, RZ, R39, 0x4000, RZ, 0xc0, !PT ;  /* 0x0000400027ff7812 */ /* 0x000fe200078cc0ff */
[----:B------:R-:W3:Y:S01]  /*144d20*/  LDL.LU.64 R18, [R1+0x21d8] ;  /* 0x0021d80001127983 */ /* 0x000ee20000300a00 */
[----:B------:R-:W-:-:S02]  /*144d30*/  LOP3.LUT R2, R2, 0xfffffbff, RZ, 0xc0, !PT ;  /* 0xfffffbff02027812 */ /* 0x000fc400078ec0ff */
[C---:B------:R-:W-:Y:S01]  /*144d40*/  LOP3.LUT P2, RZ, R39.reuse, 0x400, RZ, 0xc0, !PT ;  /* 0x0000040027ff7812 */ /* 0x040fe2000784c0ff */
[----:B------:R-:W3:Y:S01]  /*144d50*/  LDL.LU.64 R20, [R1+0x21d0] ;  /* 0x0021d00001147983 */ /* 0x000ee20000300a00 */
[----:B------:R-:W-:Y:S02]  /*144d60*/  LOP3.LUT P5, RZ, R39, 0x800, RZ, 0xc0, !PT ;  /* 0x0000080027ff7812 */ /* 0x000fe400078ac0ff */
[----:B------:R-:W-:Y:S01]  /*144d70*/  PRMT R14, R45, 0x7771, RZ ;  /* 0x000077712d0e7816 */ /* 0x000fe200000000ff */
[----:B------:R-:W3:Y:S04]  /*144d80*/  LDL.LU.64 R16, [R1+0x21c0] ;  /* 0x0021c00001107983 */ /* 0x000ee80000300a00 */
[----:B------:R-:W-:Y:S01]  /*144d90*/  @P6 LOP3.LUT R2, R2, 0x400, RZ, 0xfc, !PT ;  /* 0x0000040002026812 */ /* 0x000fe200078efcff */
[----:B------:R-:W3:Y:S01]  /*144da0*/  LDL.LU R44, [R1+0x90] ;  /* 0x00009000012c7983 */ /* 0x000ee20000300800 */
[----:B------:R-:W-:-:S02]  /*144db0*/  LOP3.LUT P6, RZ, R39, 0x2000, RZ, 0xc0, !PT ;  /* 0x0000200027ff7812 */ /* 0x000fc400078cc0ff */
[----:B------:R-:W-:Y:S01]  /*144dc0*/  LOP3.LUT R2, R2, 0xfffff7ff, RZ, 0xc0, !PT ;  /* 0xfffff7ff02027812 */ /* 0x000fe200078ec0ff */
[----:B----4-:R0:W-:Y:S10]  /*144dd0*/  @P2 STG.E.U8 desc[UR44][R36.64], R14 ;  /* 0x0000000e24002986 */ /* 0x0101f4000c10112c */
[----:B------:R-:W-:-:S02]  /*144de0*/  @P6 LOP3.LUT R2, R2, 0x800, RZ, 0xfc, !PT ;  /* 0x0000080002026812 */ /* 0x000fc400078efcff */
[----:B------:R-:W-:Y:S02]  /*144df0*/  LOP3.LUT P6, RZ, R39, 0x1000, RZ, 0xc0, !PT ;  /* 0x0000100027ff7812 */ /* 0x000fe400078cc0ff */
[----:B0-----:R-:W-:-:S05]  /*144e00*/  PRMT R14, R45, 0x7772, RZ ;  /* 0x000077722d0e7816 */ /* 0x001fca00000000ff */
[----:B------:R0:W-:Y:S02]  /*144e10*/  @P5 STG.E.U8 desc[UR44][R42.64], R14 ;  /* 0x0000000e2a005986 */ /* 0x0001e4000c10112c */
[----:B0-----:R-:W-:-:S05]  /*144e20*/  PRMT R14, R45, 0x7773, RZ ;  /* 0x000077732d0e7816 */ /* 0x001fca00000000ff */
[----:B------:R0:W-:Y:S01]  /*144e30*/  @P6 STG.E.U8 desc[UR44][R32.64], R14 ;  /* 0x0000000e20006986 */ /* 0x0001e2000c10112c */
[----:B------:R-:W-:-:S03]  /*144e40*/  LOP3.LUT P6, RZ, R2, 0x800, RZ, 0xc0, !PT ;  /* 0x0000080002ff7812 */ /* 0x000fc600078cc0ff */
[----:B0-----:R-:W4:Y:S04]  /*144e50*/  LDL.LU.64 R14, [R1+0x21b8] ;  /* 0x0021b800010e7983 */ /* 0x001f280000300a00 */
[----:B------:R-:W4:Y:S01]  /*144e60*/  LDL.LU.64 R36, [R1+0x21b0] ;  /* 0x0021b00001247983 */ /* 0x000f220000300a00 */
[----:B------:R-:W-:-:S03]  /*144e70*/  PRMT R26, R12, 0x7770, RZ ;  /* 0x000077700c1a7816 */ /* 0x000fc600000000ff */
[----:B------:R-:W4:Y:S04]  /*144e80*/  LDL.LU.64 R42, [R1+0x21a8] ;  /* 0x0021a800012a7983 */ /* 0x000f280000300a00 */
[----:B------:R0:W-:Y:S01]  /*144e90*/  @P6 STG.E.U8 desc[UR44][R34.64], R26 ;  /* 0x0000001a22006986 */ /* 0x0001e2000c10112c */
[----:B------:R-:W-:-:S03]  /*144ea0*/  LOP3.LUT P6, RZ, R2, 0x400, RZ, 0xc0, !PT ;  /* 0x0000040002ff7812 */ /* 0x000fc600078cc0ff */
[----:B------:R-:W4:Y:S04]  /*144eb0*/  LDL.LU.64 R32, [R1+0x21a0] ;  /* 0x0021a00001207983 */ /* 0x000f280000300a00 */
[----:B------:R-:W4:Y:S04]  /*144ec0*/  LDL.LU R45, [R1+0x80] ;  /* 0x00008000012d7983 */ /* 0x000f280000300800 */
[----:B0-----:R-:W4:Y:S01]  /*144ed0*/  LDL.LU.64 R34, [R1+0x2198] ;  /* 0x0021980001227983 */ /* 0x001f220000300a00 */
[----:B------:R-:W-:-:S05]  /*144ee0*/  PRMT R26, R12, 0x7771, RZ ;  /* 0x000077710c1a7816 */ /* 0x000fca00000000ff */
[----:B--2---:R0:W-:Y:S04]  /*144ef0*/  @P6 STG.E.U8 desc[UR44][R40.64], R26 ;  /* 0x0000001a28006986 */ /* 0x0041e8000c10112c */
[----:B0-----:R-:W2:Y:S01]  /*144f00*/  LDL.LU.64 R40, [R1+0x58d0] ;  /* 0x0058d00001287983 */ /* 0x001ea20000300a00 */
[----:B------:R-:W-:Y:S02]  /*144f10*/  LOP3.LUT P6, RZ, R2, 0x200, RZ, 0xc0, !PT ;  /* 0x0000020002ff7812 */ /* 0x000fe400078cc0ff */
[C---:B------:R-:W-:Y:S02]  /*144f20*/  PRMT R26, R12.reuse, 0x7772, RZ ;  /* 0x000077720c1a7816 */ /* 0x040fe400000000ff */
[----:B------:R-:W-:-:S09]  /*144f30*/  PRMT R12, R12, 0x7773, RZ ;  /* 0x000077730c0c7816 */ /* 0x000fd200000000ff */
[----:B------:R-:W-:Y:S01]  /*144f40*/  @P6 STG.E.U8 desc[UR44][R28.64], R26 ;  /* 0x0000001a1c006986 */ /* 0x000fe2000c10112c */
[----:B------:R-:W-:-:S13]  /*144f50*/  LOP3.LUT P6, RZ, R2, 0x100, RZ, 0xc0, !PT ;  /* 0x0000010002ff7812 */ /* 0x000fda00078cc0ff */
[----:B------:R3:W-:Y:S01]  /*144f60*/  @P6 STG.E.U8 desc[UR44][R24.64], R12 ;  /* 0x0000000c18006986 */ /* 0x0007e2000c10112c */
[----:B------:R-:W-:Y:S02]  /*144f70*/  LOP3.LUT P6, RZ, R2, 0x80, RZ, 0xc0, !PT ;  /* 0x0000008002ff7812 */ /* 0x000fe400078cc0ff */
[----:B---3--:R-:W-:-:S11]  /*144f80*/  PRMT R12, R13, 0x7770, RZ ;  /* 0x000077700d0c7816 */ /* 0x008fd600000000ff */
        /* <DEDUP_REMOVED lines=10> */
[----:B0-----:R-:W-:-:S07]  /*145030*/  PRMT R12, R13, 0x7773, RZ ;  /* 0x000077730d0c7816 */ /* 0x001fce00000000ff */
[----:B------:R0:W-:Y:S01]  /*145040*/  @P6 STG.E.U8 desc[UR44][R16.64], R12 ;  /* 0x0000000c10006986 */ /* 0x0001e2000c10112c */
[----:B------:R-:W-:Y:S02]  /*145050*/  LOP3.LUT P3, RZ, R39, 0x800000, RZ, 0xc0, !PT ;  /* 0x0080000027ff7812 */ /* 0x000fe4000786c0ff */
[----:B0-----:R-:W-:-:S05]  /*145060*/  PRMT R12, R44, 0x7770, RZ ;  /* 0x000077702c0c7816 */ /* 0x001fca00000000ff */
[----:B----4-:R0:W-:Y:S01]  /*145070*/  @P1 STG.E.U8 desc[UR44][R14.64], R12 ;  /* 0x0000000c0e001986 */ /* 0x0101e2000c10112c */
        /* <DEDUP_REMOVED lines=12> */
[----:B--2---:R0:W-:Y:S04]  /*145140*/  @P5 STG.E.U8 desc[UR44][R40.64], R12 ;  /* 0x0000000c28005986 */ /* 0x0041e8000c10112c */
[----:B0-----:R-:W2:Y:S04]  /*145150*/  LDL.LU.64 R40, [R1+0x58c8] ;  /* 0x0058c80001287983 */ /* 0x001ea80000300a00 */
[----:B------:R-:W3:Y:S01]  /*145160*/  LDL.LU.64 R12, [R1+0x2188] ;  /* 0x00218800010c7983 */ /* 0x000ee20000300a00 */
[----:B------:R-:W-:-:S03]  /*145170*/  LOP3.LUT R3, R3, 0xefffffff, RZ, 0xc0, !PT ;  /* 0xefffffff03037812 */ /* 0x000fc600078ec0ff */
[----:B------:R-:W4:Y:S04]  /*145180*/  LDL.LU.64 R16, [R1+0x2180] ;  /* 0x0021800001107983 */ /* 0x000f280000300a00 */
[----:B------:R-:W4:Y:S04]  /*145190*/  LDL.LU.64 R32, [R1+0x2178] ;  /* 0x0021780001207983 */ /* 0x000f280000300a00 */
[----:B------:R-:W4:Y:S04]  /*1451a0*/  LDL.LU.64 R14, [R1+0x2170] ;  /* 0x00217000010e7983 */ /* 0x000f280000300a00 */
[----:B------:R-:W4:Y:S04]  /*1451b0*/  LDL.LU.64 R36, [R1+0x2168] ;  /* 0x0021680001247983 */ /* 0x000f280000300a00 */
[----:B------:R-:W4:Y:S01]  /*1451c0*/  LDL.LU R43, [R1+0x94] ;  /* 0x00009400012b7983 */ /* 0x000f220000300800 */
[----:B------:R-:W-:-:S02]  /*1451d0*/  LOP3.LUT R2, R2, 0xfffffffe, RZ, 0xc0, !PT ;  /* 0xfffffffe02027812 */ /* 0x000fc400078ec0ff */
[C---:B------:R-:W-:Y:S01]  /*1451e0*/  LOP3.LUT P3, RZ, R39.reuse, 0x8000000, RZ, 0xc0, !PT ;  /* 0x0800000027ff7812 */ /* 0x040fe2000786c0ff */
[----:B------:R-:W4:Y:S01]  /*1451f0*/  LDL.LU.64 R34, [R1+0x2160] ;  /* 0x0021600001227983 */ /* 0x000f220000300a00 */
[C---:B------:R-:W-:Y:S02]  /*145200*/  LOP3.LUT P0, RZ, R39.reuse, 0x10000000, RZ, 0xc0, !PT ;  /* 0x1000000027ff7812 */ /* 0x040fe4000780c0ff */
[C---:B------:R-:W-:Y:S02]  /*145210*/  LOP3.LUT P2, RZ, R39.reuse, 0x20000000, RZ, 0xc0, !PT ;  /* 0x2000000027ff7812 */ /* 0x040fe4000784c0ff */
[----:B------:R-:W-:Y:S02]  /*145220*/  LOP3.LUT P5, RZ, R39, 0x40000000, RZ, 0xc0, !PT ;  /* 0x4000000027ff7812 */ /* 0x000fe400078ac0ff */
[----:B--2---:R-:W-:-:S13]  /*145230*/  LOP3.LUT P6, RZ, R40, 0x80, RZ, 0xc0, !PT ;  /* 0x0000008028ff7812 */ /* 0x004fda00078cc0ff */
        /* <DEDUP_REMOVED lines=10> */
[----:B------:R-:W-:-:S13]  /*1452e0*/  LOP3.LUT P6, RZ, R40, 0x8, RZ, 0xc0, !PT ;  /* 0x0000000828ff7812 */ /* 0x000fda00078cc0ff */
        /* <DEDUP_REMOVED lines=11> */
[----:B------:R-:W-:-:S05]  /*1453a0*/  PRMT R39, R45, 0x7772, RZ ;  /* 0x000077722d277816 */ /* 0x000fca00000000ff */
[----:B---3--:R0:W-:Y:S04]  /*1453b0*/  @P3 STG.E.U8 desc[UR44][R12.64], R39 ;  /* 0x000000270c003986 */ /* 0x0081e8000c10112c */
[----:B0-----:R-:W2:Y:S01]  /*1453c0*/  LDL.LU R12, [R1+0x84] ;  /* 0x00008400010c7983 */ /* 0x001ea20000300800 */
[----:B------:R-:W-:-:S03]  /*1453d0*/  PRMT R39, R45, 0x7773, RZ ;  /* 0x000077732d277816 */ /* 0x000fc600000000ff */
[----:B------:R-:W3:Y:S04]  /*1453e0*/  LDL.LU.64 R44, [R1+0x2158] ;  /* 0x00215800012c7983 */ /* 0x000ee80000300a00 */
[----:B------:R-:W3:Y:S04]  /*1453f0*/  LDL.LU.64 R26, [R1+0x2150] ;  /* 0x00215000011a7983 */ /* 0x000ee80000300a00 */
[----:B------:R-:W3:Y:S04]  /*145400*/  LDL.LU.64 R28, [R1+0x2148] ;  /* 0x00214800011c7983 */ /* 0x000ee80000300a00 */
[----:B------:R-:W3:Y:S04]  /*145410*/  LDL.LU.64 R24, [R1+0x2140] ;  /* 0x0021400001187983 */ /* 0x000ee80000300a00 */
[----:B----4-:R0:W-:Y:S02]  /*145420*/  @P0 STG.E.U8 desc[UR44][R16.64], R39 ;  /* 0x0000002710000986 */ /* 0x0101e4000c10112c */
[----:B0-----:R-:W-:-:S05]  /*145430*/  PRMT R39, R43, 0x7770, RZ ;  /* 0x000077702b277816 */ /* 0x001fca00000000ff */
[----:B------:R0:W-:Y:S04]  /*145440*/  @P2 STG.E.U8 desc[UR44][R32.64], R39 ;  /* 0x0000002720002986 */ /* 0x0001e8000c10112c */
[----:B0-----:R-:W4:Y:S04]  /*145450*/  LDL.LU R32, [R1+0x98] ;  /* 0x0000980001207983 */ /* 0x001f280000300800 */
[----:B------:R-:W4:Y:S04]  /*145460*/  LDL.LU.64 R22, [R1+0x2130] ;  /* 0x0021300001167983 */ /* 0x000f280000300a00 */
[----:B------:R-:W4:Y:S01]  /*145470*/  LDL.LU.64 R18, [R1+0x2128] ;  /* 0x0021280001127983 */ /* 0x000f220000300a00 */
[----:B------:R-:W-:-:S03]  /*145480*/  PRMT R39, R43, 0x7771, RZ ;  /* 0x000077712b277816 */ /* 0x000fc600000000ff */
[----:B------:R-:W4:Y:S04]  /*145490*/  LDL.LU R33, [R1+0x88] ;  /* 0x0000880001217983 */ /* 0x000f280000300800 */
[----:B------:R-:W4:Y:S04]  /*1454a0*/  LDL.LU.64 R20, [R1+0x2120] ;  /* 0x0021200001147983 */ /* 0x000f280000300a00 */
[----:B------:R0:W-:Y:S04]  /*1454b0*/  @P5 STG.E.U8 desc[UR44][R14.64], R39 ;  /* 0x000000270e005986 */ /* 0x0001e8000c10112c */
[----:B------:R-:W4:Y:S01]  /*1454c0*/  LDL.LU.64 R16, [R1+0x2118] ;  /* 0x0021180001107983 */ /* 0x000f220000300a00 */
[----:B0-----:R-:W-:-:S03]  /*1454d0*/  PRMT R39, R43, 0x7772, RZ ;  /* 0x000077722b277816 */ /* 0x001fc600000000ff */
[----:B------:R-:W4:Y:S04]  /*1454e0*/  LDL.LU.64 R14, [R1+0x2110] ;  /* 0x00211000010e7983 */ /* 0x000f280000300a00 */
[----:B------:R0:W-:Y:S01]  /*1454f0*/  @P6 STG.E.U8 desc[UR44][R36.64], R39 ;  /* 0x0000002724006986 */ /* 0x0001e2000c10112c */
[C---:B------:R-:W-:Y:S02]  /*145500*/  LOP3.LUT P6, RZ, R2.reuse, 0x8, RZ, 0xc0, !PT ;  /* 0x0000000802ff7812 */ /* 0x040fe400078cc0ff */
[----:B0-----:R-:W-:Y:S01]  /*145510*/  PRMT R39, R43, 0x7773, RZ ;  /* 0x000077732b277816 */ /* 0x001fe200000000ff */
[----:B------:R-:W4:Y:S10]  /*145520*/  LDL.LU.64 R36, [R1+0x2108] ;  /* 0x0021080001247983 */ /* 0x000f340000300a00 */
[----:B------:R0:W-:Y:S01]  /*145530*/  @P6 STG.E.U8 desc[UR44][R34.64], R39 ;  /* 0x0000002722006986 */ /* 0x0001e2000c10112c */
[----:B------:R-:W-:-:S03]  /*145540*/  LOP3.LUT P6, RZ, R2, 0x4, RZ, 0xc0, !PT ;  /* 0x0000000402ff7812 */ /* 0x000fc600078cc0ff */
[----:B------:R-:W4:Y:S04]  /*145550*/  LDL.LU.64 R42, [R1+0x2100] ;  /* 0x00210000012a7983 */ /* 0x000f280000300a00 */
[----:B0-----:R-:W4:Y:S04]  /*145560*/  LDL.LU.64 R34, [R1+0x20f8] ;  /* 0x0020f80001227983 */ /* 0x001f280000300a00 */
[----:B------:R-:W4:Y:S01]  /*145570*/  LDL.LU R13, [R1+0x9c] ;  /* 0x00009c00010d7983 */ /* 0x000f220000300800 */
[----:B--2---:R-:W-:-:S05]  /*145580*/  PRMT R39, R12, 0x7770, RZ ;  /* 0x000077700c277816 */ /* 0x004fca00000000ff */
[----:B---3--:R0:W-:Y:S04]  /*145590*/  @P6 STG.E.U8 desc[UR44][R44.64], R39 ;  /* 0x000000272c006986 */ /* 0x0081e8000c10112c */
[----:B0-----:R-:W2:Y:S01]  /*1455a0*/  LDL.LU.64 R44, [R1+0x20f0] ;  /* 0x0020f000012c7983 */ /* 0x001ea20000300a00 */
[----:B------:R-:W-:Y:S02]  /*1455b0*/  LOP3.LUT P6, RZ, R2, 0x2, RZ, 0xc0, !PT ;  /* 0x0000000202ff7812 */ /* 0x000fe400078cc0ff */
[----:B------:R-:W-:-:S11]  /*1455c0*/  PRMT R39, R12, 0x7771, RZ ;  /* 0x000077710c277816 */ /* 0x000fd600000000ff */
[----:B------:R-:W-:Y:S01]  /*1455d0*/  @P6 STG.E.U8 desc[UR44][R26.64], R39 ;  /* 0x000000271a006986 */ /* 0x000fe2000c10112c */
[----:B------:R-:W-:Y:S02]  /*1455e0*/  LOP3.LUT P6, RZ, R2, 0x1, RZ, 0xc0, !PT ;  /* 0x0000000102ff7812 */ /* 0x000fe400078cc0ff */
[----:B------:R-:W-:-:S11]  /*1455f0*/  PRMT R2, R12, 0x7772, RZ ;  /* 0x000077720c027816 */ /* 0x000fd600000000ff */
[----:B------:R0:W-:Y:S01]  /*145600*/  @P6 STG.E.U8 desc[UR44][R28.64], R2 ;  /* 0x000000021c006986 */ /* 0x0001e2000c10112c */
[----:B------:R-:W-:Y:S02]  /*145610*/  LOP3.LUT P6, RZ, R3, 0x80000000, RZ, 0xc0, !PT ;  /* 0x8000000003ff7812 */ /* 0x000fe400078cc0ff */
[----:B0-----:R-:W-:-:S11]  /*145620*/  PRMT R2, R12, 0x7773, RZ ;  /* 0x000077730c027816 */ /* 0x001fd600000000ff */
[----:B------:R4:W-:Y:S01]  /*145630*/  @P6 STG.E.U8 desc[UR44][R24.64], R2 ;  /* 0x0000000218006986 */ /* 0x0009e2000c10112c */
[----:B------:R-:W-:Y:S02]  /*145640*/  LOP3.LUT P6, RZ, R3, 0x40000000, RZ, 0xc0, !PT ;  /* 0x4000000003ff7812 */ /* 0x000fe400078cc0ff */
[----:B----4-:R-:W-:-:S11]  /*145650*/  PRMT R2, R32, 0x7770, RZ ;  /* 0x0000777020027816 */ /* 0x010fd600000000ff */
        /* <DEDUP_REMOVED lines=29> */
[----:B------:R-:W4:Y:S04]  /*145830*/  LDL.LU.64 R32, [R1+0x20a0] ;  /* 0x0020a00001207983 */ /* 0x000f280000300a00 */
[----:B------:R-:W4:Y:S01]  /*145840*/  LDL.LU R22, [R1+0x8c] ;  /* 0x00008c0001167983 */ /* 0x000f220000300800 */
[----:B------:R-:W-:-:S02]  /*145850*/  LOP3.LUT P3, RZ, R40, 0x4000, RZ, 0xc0, !PT ;  /* 0x0000400028ff7812 */ /* 0x000fc4000786c0ff */
[----:B------:R-:W-:Y:S02]  /*145860*/  PRMT R2, R13, 0x7771, RZ ;  /* 0x000077710d027816 */ /* 0x000fe400000000ff */
[----:B------:R-:W-:Y:S02]  /*145870*/  LOP3.LUT P6, RZ, R40, 0x4000000, RZ, 0xc0, !PT ;  /* 0x0400000028ff7812 */ /* 0x000fe400078cc0ff */
[----:B------:R-:W-:-:S11]  /*145880*/  LOP3.LUT R3, R3, 0xffefffff, RZ, 0xc0, !PT ;  /* 0xffefffff03037812 */ /* 0x000fd600078ec0ff */
[----:B------:R-:W-:Y:S02]  /*145890*/  @P6 LOP3.LUT R3, R3, 0x100000, RZ, 0xfc, !PT ;  /* 0x0010000003036812 */ /* 0x000fe400078efcff */
[C---:B------:R-:W-:Y:S02]  /*1458a0*/  LOP3.LUT P6, RZ, R40.reuse, 0x2000000, RZ, 0xc0, !PT ;  /* 0x0200000028ff7812 */ /* 0x040fe400078cc0ff */
[----:B------:R-:W-:Y:S02]  /*1458b0*/  LOP3.LUT R3, R3, 0xffdfffff, RZ, 0xc0, !PT ;  /* 0xffdfffff03037812 */ /* 0x000fe400078ec0ff */
[----:B------:R-:W-:-:S09]  /*1458c0*/  LOP3.LUT P0, RZ, R40, 0x8000, RZ, 0xc0, !PT ;  /* 0x0000800028ff7812 */ /* 0x000fd2000780c0ff */
        /* <DEDUP_REMOVED lines=9> */
[----:B--2---:R0:W-:Y:S04]  /*145960*/  @P3 STG.E.U8 desc[UR44][R44.64], R2 ;  /* 0x000000022c003986 */ /* 0x0041e8000c10112c */
[----:B0-----:R-:W2:Y:S01]  /*145970*/  LDL.LU.64 R44, [R1+0x2090] ;  /* 0x00209000012c7983 */ /* 0x001ea20000300a00 */
[----:B------:R-:W-:-:S03]  /*145980*/  PRMT R2, R13, 0x7772, RZ ;  /* 0x000077720d027816 */ /* 0x000fc600000000ff */
[----:B------:R-:W2:Y:S04]  /*145990*/  LDL.LU R23, [R1+0x70] ;  /* 0x0000700001177983 */ /* 0x000ea80000300800 */
[----:B------:R0:W-:Y:S04]  /*1459a0*/  @P0 STG.E.U8 desc[UR44][R48.64], R2 ;  /* 0x0000000230000986 */ /* 0x0001e8000c10112c */
[----:B0-----:R-:W2:Y:S04]  /*1459b0*/  LDL.LU.64 R48, [R1+0x58c0] ;  /* 0x0058c00001307983 */ /* 0x001ea80000300a00 */
[----:B------:R-:W2:Y:S04]  /*1459c0*/  LDL.LU.64 R26, [R1+0x2070] ;  /* 0x00207000011a7983 */ /* 0x000ea80000300a00 */
[----:B------:R-:W2:Y:S01]  /*1459d0*/  LDL.LU.64 R28, [R1+0x2068] ;  /* 0x00206800011c7983 */ /* 0x000ea20000300a00 */
[----:B------:R-:W-:-:S02]  /*1459e0*/  @P6 LOP3.LUT R3, R3, 0x1000000, RZ, 0xfc, !PT ;  /* 0x0100000003036812 */ /* 0x000fc400078efcff */
[C---:B------:R-:W-:Y:S01]  /*1459f0*/  LOP3.LUT P6, RZ, R40.reuse, 0x200000, RZ, 0xc0, !PT ;  /* 0x0020000028ff7812 */ /* 0x040fe200078cc0ff */
[----:B------:R-:W2:Y:S01]  /*145a00*/  LDL.LU.64 R24, [R1+0x2060] ;  /* 0x0020600001187983 */ /* 0x000ea20000300a00 */
[----:B------:R-:W-:Y:S02]  /*145a10*/  LOP3.LUT R3, R3, 0xfdffffff, RZ, 0xc0, !PT ;  /* 0xfdffffff03037812 */ /* 0x000fe400078ec0ff */
[----:B------:R-:W-:Y:S01]  /*145a20*/  LOP3.LUT P2, RZ, R40, 0x10000, RZ, 0xc0, !PT ;  /* 0x0001000028ff7812 */ /* 0x000fe2000784c0ff */
[----:B------:R-:W2:Y:S08]  /*145a30*/  LDL.LU.64 R18, [R1+0x2048] ;  /* 0x0020480001127983 */ /* 0x000eb00000300a00 */
[----:B------:R-:W-:-:S02]  /*145a40*/  @P6 LOP3.LUT R3, R3, 0x2000000, RZ, 0xfc, !PT ;  /* 0x0200000003036812 */ /* 0x000fc400078efcff */
[----:B------:R-:W-:Y:S02]  /*145a50*/  LOP3.LUT P6, RZ, R40, 0x100000, RZ, 0xc0, !PT ;  /* 0x0010000028ff7812 */ /* 0x000fe400078cc0ff */
[----:B------:R-:W-:Y:S02]  /*145a60*/  LOP3.LUT R3, R3, 0xfbffffff, RZ, 0xc0, !PT ;  /* 0xfbffffff03037812 */ /* 0x000fe400078ec0ff */
[----:B------:R-:W-:-:S05]  /*145a70*/  PRMT R2, R13, 0x7773, RZ ;  /* 0x000077730d027816 */ /* 0x000fca00000000ff */
[----:B---3--:R0:W-:Y:S04]  /*145a80*/  @P2 STG.E.U8 desc[UR44][R34.64], R2 ;  /* 0x0000000222002986 */ /* 0x0081e8000c10112c */
[----:B------:R-:W-:Y:S02]  /*145a90*/  @P6 LOP3.LUT R3, R3, 0x4000000, RZ, 0xfc, !PT ;  /* 0x0400000003036812 */ /* 0x000fe400078efcff */
[C---:B------:R-:W-:Y:S01]  /*145aa0*/  LOP3.LUT P6, RZ, R40.reuse, 0x80000, RZ, 0xc0, !PT ;  /* 0x0008000028ff7812 */ /* 0x040fe200078cc0ff */
[----:B0-----:R-:W3:Y:S01]  /*145ab0*/  LDL.LU R34, [R1+0x60] ;  /* 0x0000600001227983 */ /* 0x001ee20000300800 */
[----:B------:R-:W-:-:S03]  /*145ac0*/  LOP3.LUT P5, RZ, R40, 0x20000, RZ, 0xc0, !PT ;  /* 0x0002000028ff7812 */ /* 0x000fc600078ac0ff */
[----:B------:R-:W3:Y:S01]  /*145ad0*/  LDL.LU.64 R20, [R1+0x2028] ;  /* 0x0020280001147983 */ /* 0x000ee20000300a00 */
[----:B------:R-:W-:Y:S02]  /*145ae0*/  LOP3.LUT R3, R3, 0xf7ffffff, RZ, 0xc0, !PT ;  /* 0xf7ffffff03037812 */ /* 0x000fe400078ec0ff */
[----:B----4-:R-:W-:Y:S01]  /*145af0*/  PRMT R2, R22, 0x7770, RZ ;  /* 0x0000777016027816 */ /* 0x010fe200000000ff */
[----:B------:R-:W4:Y:S04]  /*145b00*/  LDL.LU.64 R16, [R1+0x2020] ;  /* 0x0020200001107983 */ /* 0x000f280000300a00 */
[----:B------:R-:W-:Y:S02]  /*145b10*/  @P6 LOP3.LUT R3, R3, 0x8000000, RZ, 0xfc, !PT ;  /* 0x0800000003036812 */ /* 0x000fe400078efcff */
[----:B------:R-:W-:Y:S01]  /*145b20*/  LOP3.LUT P6, RZ, R40, 0x40000, RZ, 0xc0, !PT ;  /* 0x0004000028ff7812 */ /* 0x000fe200078cc0ff */
[----:B------:R-:W4:Y:S04]  /*145b30*/  LDL.LU R35, [R1+0x74] ;  /* 0x0000740001237983 */ /* 0x000f280000300800 */
[----:B------:R0:W-:Y:S04]  /*145b40*/  @P5 STG.E.U8 desc[UR44][R36.64], R2 ;  /* 0x0000000224005986 */ /* 0x0001e8000c10112c */
[----:B------:R-:W4:Y:S04]  /*145b50*/  LDL.LU.64 R14, [R1+0x2018] ;  /* 0x00201800010e7983 */ /* 0x000f280000300a00 */
        /* <DEDUP_REMOVED lines=9> */
[----:B0-----:R-:W4:Y:S01]  /*145bf0*/  LDL.LU.64 R32, [R1+0x1fd8] ;  /* 0x001fd80001207983 */ /* 0x001f220000300a00 */
[----:B------:R-:W-:-:S09]  /*145c00*/  PRMT R2, R22, 0x7773, RZ ;  /* 0x0000777316027816 */ /* 0x000fd200000000ff */
[----:B--2---:R0:W-:Y:S04]  /*145c10*/  @P6 STG.E.U8 desc[UR44][R44.64], R2 ;  /* 0x000000022c006986 */ /* 0x0041e8000c10112c */
[----:B0-----:R-:W2:Y:S01]  /*145c20*/  LDL.LU.64 R44, [R1+0x1fc8] ;  /* 0x001fc800012c7983 */ /* 0x001ea20000300a00 */
[----:B------:R-:W-:Y:S02]  /*145c30*/  LOP3.LUT P6, RZ, R3, 0x2000000, RZ, 0xc0, !PT ;  /* 0x0200000003ff7812 */ /* 0x000fe400078cc0ff */
[----:B------:R-:W-:-:S11]  /*145c40*/  PRMT R2, R23, 0x7770, RZ ;  /* 0x0000777017027816 */ /* 0x000fd600000000ff */
        /* <DEDUP_REMOVED lines=11> */
[----:B---3--:R-:W-:-:S11]  /*145d00*/  PRMT R2, R34, 0x7770, RZ ;  /* 0x0000777022027816 */ /* 0x008fd600000000ff */
[----:B------:R0:W-:Y:S01]  /*145d10*/  @P6 STG.E.U8 desc[UR44][R20.64], R2 ;  /* 0x0000000214006986 */ /* 0x0001e2000c10112c */
[----:B------:R-:W-:Y:S02]  /*145d20*/  LOP3.LUT P6, RZ, R3, 0x100000, RZ, 0xc0, !PT ;  /* 0x0010000003ff7812 */ /* 0x000fe400078cc0ff */
[C---:B------:R-:W-:Y:S02]  /*145d30*/  LOP3.LUT P1, RZ, R40.reuse, 0x8000000, RZ, 0xc0, !PT ;  /* 0x0800000028ff7812 */ /* 0x040fe4000782c0ff */
[----:B------:R-:W-:Y:S02]  /*145d40*/  LOP3.LUT P4, RZ, R40, 0x10000000, RZ, 0xc0, !PT ;  /* 0x1000000028ff7812 */ /* 0x000fe4000788c0ff */
[----:B0-----:R-:W-:-:S07]  /*145d50*/  PRMT R2, R34, 0x7771, RZ ;  /* 0x0000777122027816 */ /* 0x001fce00000000ff */
        /* <DEDUP_REMOVED lines=20> */
[----:B------:R-:W2:Y:S04]  /*145ea0*/  LDL.LU R37, [R1+0x64] ;  /* 0x0000640001257983 */ /* 0x000ea80000300800 */
[----:B------:R-:W4:Y:S04]  /*145eb0*/  LDL.LU.64 R34, [R1+0x1f88] ;  /* 0x001f880001227983 */ /* 0x000f280000300a00 */
[----:B------:R-:W4:Y:S04]  /*145ec0*/  LDL.LU.64 R42, [R1+0x1f68] ;  /* 0x001f6800012a7983 */ /* 0x000f280000300a00 */
[----:B------:R-:W4:Y:S04]  /*145ed0*/  LDL.LU.64 R32, [R1+0x1f60] ;  /* 0x001f600001207983 */ /* 0x000f280000300a00 */
[----:B------:R-:W4:Y:S01]  /*145ee0*/  LDL.LU R18, [R1+0x78] ;  /* 0x0000780001127983 */ /* 0x000f220000300800 */
[----:B------:R-:W-:-:S02]  /*145ef0*/  LOP3.LUT P3, RZ, R48, 0x2, RZ, 0xc0, !PT ;  /* 0x0000000230ff7812 */ /* 0x000fc4000786c0ff */
        /* <DEDUP_REMOVED lines=14> */
[----:B--2---:R-:W-:-:S05]  /*145fe0*/  PRMT R2, R37, 0x7770, RZ ;  /* 0x0000777025027816 */ /* 0x004fca00000000ff */
[----:B------:R0:W-:Y:S04]  /*145ff0*/  @P3 STG.E.U8 desc[UR44][R44.64], R2 ;  /* 0x000000022c003986 */ /* 0x0001e8000c10112c */
[----:B0-----:R-:W2:Y:S04]  /*146000*/  LDL.LU.64 R44, [R1+0x1f58] ;  /* 0x001f5800012c7983 */ /* 0x001ea80000300a00 */
[----:B------:R-:W2:Y:S04]  /*146010*/  LDL.LU.64 R26, [R1+0x1f48] ;  /* 0x001f4800011a7983 */ /* 0x000ea80000300a00 */
[----:B------:R-:W2:Y:S04]  /*146020*/  LDL.LU.64 R28, [R1+0x1f28] ;  /* 0x001f2800011c7983 */ /* 0x000ea80000300a00 */
[----:B------:R-:W2:Y:S01]  /*146030*/  LDL.LU R19, [R1+0x68] ;  /* 0x0000680001137983 */ /* 0x000ea20000300800 */
[----:B------:R-:W-:-:S02]  /*146040*/  @P6 LOP3.LUT R3, R3, 0x10000, RZ, 0xfc, !PT ;  /* 0x0001000003036812 */ /* 0x000fc400078efcff */
[C---:B------:R-:W-:Y:S01]  /*146050*/  LOP3.LUT P6, RZ, R48.reuse, 0x100, RZ, 0xc0, !PT ;  /* 0x0000010030ff7812 */ /* 0x040fe200078cc0ff */
[----:B------:R-:W2:Y:S01]  /*146060*/  LDL.LU.64 R24, [R1+0x1f20] ;  /* 0x001f200001187983 */ /* 0x000ea20000300a00 */
[----:B------:R-:W-:Y:S02]  /*146070*/  LOP3.LUT R3, R3, 0xfffdffff, RZ, 0xc0, !PT ;  /* 0xfffdffff03037812 */ /* 0x000fe400078ec0ff */
[C---:B------:R-:W-:Y:S01]  /*146080*/  LOP3.LUT P0, RZ, R48.reuse, 0x4, RZ, 0xc0, !PT ;  /* 0x0000000430ff7812 */ /* 0x040fe2000780c0ff */
[----:B------:R-:W2:Y:S01]  /*146090*/  LDL.LU.64 R22, [R1+0x1f18] ;  /* 0x001f180001167983 */ /* 0x000ea20000300a00 */
[----:B------:R-:W-:Y:S02]  /*1460a0*/  LOP3.LUT P2, RZ, R48, 0x8, RZ, 0xc0, !PT ;  /* 0x0000000830ff7812 */ /* 0x000fe4000784c0ff */
[----:B------:R-:W-:Y:S01]  /*1460b0*/  PRMT R2, R37, 0x7771, RZ ;  /* 0x0000777125027816 */ /* 0x000fe200000000ff */
[----:B------:R-:W2:Y:S04]  /*1460c0*/  LDL.LU.64 R20, [R1+0x1f08] ;  /* 0x001f080001147983 */ /* 0x000ea80000300a00 */
[----:B------:R-:W-:-:S02]  /*1460d0*/  @P6 LOP3.LUT R3, R3, 0x20000, RZ, 0xfc, !PT ;  /* 0x0002000003036812 */ /* 0x000fc400078efcff */
[C---:B------:R-:W-:Y:S02]  /*1460e0*/  LOP3.LUT P6, RZ, R48.reuse, 0x80, RZ, 0xc0, !PT ;  /* 0x0000008030ff7812 */ /* 0x040fe400078cc0ff */
[----:B------:R-:W-:Y:S01]  /*1460f0*/  LOP3.LUT R3, R3, 0xfffbffff, RZ, 0xc0, !PT ;  /* 0xfffbffff03037812 */ /* 0x000fe200078ec0ff */
[----:B---3--:R0:W-:Y:S01]  /*146100*/  @P0 STG.E.U8 desc[UR44][R14.64], R2 ;  /* 0x000000020e000986 */ /* 0x0081e2000c10112c */
[----:B------:R-:W-:-:S09]  /*146110*/  LOP3.LUT P5, RZ, R48, 0x10, RZ, 0xc0, !PT ;  /* 0x0000001030ff7812 */ /* 0x000fd200078ac0ff */
[----:B------:R-:W-:Y:S02]  /*146120*/  @P6 LOP3.LUT R3, R3, 0x40000, RZ, 0xfc, !PT ;  /* 0x0004000003036812 */ /* 0x000fe400078efcff */
[----:B------:R-:W-:Y:S02]  /*146130*/  LOP3.LUT P6, RZ, R48, 0x40, RZ, 0xc0, !PT ;  /* 0x0000004030ff7812 */ /* 0x000fe400078cc0ff */
[----:B0-----:R-:W-:Y:S02]  /*146140*/  PRMT R2, R37, 0x7772, RZ ;  /* 0x0000777225027816 */ /* 0x001fe400000000ff */
[----:B------:R-:W-:-:S03]  /*146150*/  LOP3.LUT R3, R3, 0xfff7ffff, RZ, 0xc0, !PT ;  /* 0xfff7ffff03037812 */ /* 0x000fc600078ec0ff */
[----:B----4-:R0:W-:Y:S06]  /*146160*/  @P2 STG.E.U8 desc[UR44][R12.64], R2 ;  /* 0x000000020c002986 */ /* 0x0101ec000c10112c */
[----:B------:R-:W-:Y:S02]  /*146170*/  @P6 LOP3.LUT R3, R3, 0x80000, RZ, 0xfc, !PT ;  /* 0x0008000003036812 */ /* 0x000fe400078efcff */
[----:B0-----:R-:W-:Y:S02]  /*146180*/  PRMT R2, R37, 0x7773, RZ ;  /* 0x0000777325027816 */ /* 0x001fe400000000ff */
[----:B------:R-:W-:-:S03]  /*146190*/  LOP3.LUT P6, RZ, R48, 0x20, RZ, 0xc0, !PT ;  /* 0x0000002030ff7812 */ /* 0x000fc600078cc0ff */
[----:B------:R0:W-:Y:S04]  /*1461a0*/  @P5 STG.E.U8 desc[UR44][R34.64], R2 ;  /* 0x0000000222005986 */ /* 0x0001e8000c10112c */
[----:B0-----:R-:W3:Y:S01]  /*1461b0*/  LDL.LU R34, [R1+0x7c] ;  /* 0x00007c0001227983 */ /* 0x001ee20000300800 */
[----:B------:R-:W-:-:S03]  /*1461c0*/  PRMT R2, R18, 0x7770, RZ ;  /* 0x0000777012027816 */ /* 0x000fc600000000ff */
[----:B------:R-:W4:Y:S04]  /*1461d0*/  LDL.LU.64 R16, [R1+0x1ef8] ;  /* 0x001ef80001107983 */ /* 0x000f280000300a00 */
[----:B------:R-:W4:Y:S04]  /*1461e0*/  LDL.LU.64 R14, [R1+0x1ef0] ;  /* 0x001ef000010e7983 */ /* 0x000f280000300a00 */
[----:B------:R0:W-:Y:S01]  /*1461f0*/  @P6 STG.E.U8 desc[UR44][R42.64], R2 ;  /* 0x000000022a006986 */ /* 0x0001e2000c10112c */
[----:B------:R-:W-:-:S03]  /*146200*/  LOP3.LUT P6, RZ, R3, 0x80000, RZ, 0xc0, !PT ;  /* 0x0008000003ff7812 */ /* 0x000fc600078cc0ff */
[----:B------:R-:W4:Y:S04]  /*146210*/  LDL.LU.64 R12, [R1+0x1ee8] ;  /* 0x001ee800010c7983 */ /* 0x000f280000300a00 */
[----:B------:R-:W4:Y:S01]  /*146220*/  LDL.LU.64 R36, [R1+0x1ee0] ;  /* 0x001ee00001247983 */ /* 0x000f220000300a00 */
[----:B0-----:R-:W-:-:S03]  /*146230*/  PRMT R2, R18, 0x7771, RZ ;  /* 0x0000777112027816 */ /* 0x001fc600000000ff */
        /* <DEDUP_REMOVED lines=26> */
[----:B---3--:R-:W-:-:S07]  /*1463e0*/  PRMT R2, R34, 0x7770, RZ ;  /* 0x0000777022027816 */ /* 0x008fce00000000ff */
        /* <DEDUP_REMOVED lines=24> */
[----:B------:R-:W-:-:S03]  /*146570*/  PRMT R2, R35, 0x7773, RZ ;  /* 0x0000777323027816 */ /* 0x000fc600000000ff */
[----:B------:R-:W4:Y:S01]  /*146580*/  LDL.LU.64 R34, [R1+0x1e90] ;  /* 0x001e900001227983 */ /* 0x000f220000300a00 */
[----:B------:R-:W-:Y:S02]  /*146590*/  LOP3.LUT P3, RZ, R48, 0x100000, RZ, 0xc0, !PT ;  /* 0x0010000030ff7812 */ /* 0x000fe4000786c0ff */
        /* <DEDUP_REMOVED lines=23> */
[----:B------:R-:W2:Y:S04]  /*146710*/  LDL.LU.64 R26, [R1+0x1e80] ;  /* 0x001e8000011a7983 */ /* 0x000ea80000300a00 */
[----:B------:R-:W2:Y:S04]  /*146720*/  LDL.LU.64 R28, [R1+0x1e70] ;  /* 0x001e7000011c7983 */ /* 0x000ea80000300a00 */
[----:B------:R-:W2:Y:S04]  /*146730*/  LDL.LU R21, [R1+0xe4] ;  /* 0x0000e40001157983 */ /* 0x000ea80000300800 */
[----:B------:R-:W2:Y:S04]  /*146740*/  LDL.LU.64 R24, [R1+0x1e68] ;  /* 0x001e680001187983 */ /* 0x000ea80000300a00 */
[----:B------:R-:W2:Y:S04]  /*146750*/  LDL.LU.64 R22, [R1+0x1e60] ;  /* 0x001e600001167983 */ /* 0x000ea80000300a00 */
[----:B------:R-:W2:Y:S01]  /*146760*/  LDL.LU.64 R18, [R1+0x1e58] ;  /* 0x001e580001127983 */ /* 0x000ea20000300a00 */
[----:B---3--:R-:W-:-:S03]  /*146770*/  PRMT R2, R32, 0x7770, RZ ;  /* 0x0000777020027816 */ /* 0x008fc600000000ff */
[----:B------:R-:W3:Y:S04]  /*146780*/  LDL.LU R33, [R1+0xd4] ;  /* 0x0000d40001217983 */ /* 0x000ee80000300800 */
[----:B------:R-:W3:Y:S04]  /*146790*/  LDL.LU.64 R16, [R1+0x1e48] ;  /* 0x001e480001107983 */ /* 0x000ee80000300a00 */
[----:B------:R0:W-:Y:S01]  /*1467a0*/  @P0 STG.E.U8 desc[UR44][R14.64], R2 ;  /* 0x000000020e000986 */ /* 0x0001e2000c10112c */
[----:B------:R-:W-:Y:S02]  /*1467b0*/  LOP3.LUT R3, R3, 0xfffffbff, RZ, 0xc0, !PT ;  /* 0xfffffbff03037812 */ /* 0x000fe400078ec0ff */
[----:B0-----:R-:W-:Y:S01]  /*1467c0*/  PRMT R2, R32, 0x7771, RZ ;  /* 0x0000777120027816 */ /* 0x001fe200000000ff */
[----:B------:R-:W3:Y:S04]  /*1467d0*/  LDL.LU.64 R14, [R1+0x1e28] ;  /* 0x001e2800010e7983 */ /* 0x000ee80000300a00 */
[----:B----4-:R0:W-:Y:S01]  /*1467e0*/  @P2 STG.E.U8 desc[UR44][R12.64], R2 ;  /* 0x000000020c002986 */ /* 0x0101e2000c10112c */
[----:B------:R-:W-:-:S02]  /*1467f0*/  @P6 LOP3.LUT R3, R3, 0x400, RZ, 0xfc, !PT ;  /* 0x0000040003036812 */ /* 0x000fc400078efcff */
[C---:B------:R-:W-:Y:S01]  /*146800*/  LOP3.LUT P6, RZ, R48.reuse, 0x2000000, RZ, 0xc0, !PT ;  /* 0x0200000030ff7812 */ /* 0x040fe200078cc0ff */
[----:B0-----:R-:W4:Y:S01]  /*146810*/  LDL.LU.64 R12, [R1+0x1e20] ;  /* 0x001e2000010c7983 */ /* 0x001f220000300a00 */
[----:B------:R-:W-:Y:S02]  /*146820*/  LOP3.LUT P5, RZ, R48, 0x800000, RZ, 0xc0, !PT ;  /* 0x0080000030ff7812 */ /* 0x000fe400078ac0ff */
[----:B------:R-:W-:-:S09]  /*146830*/  LOP3.LUT R3, R3, 0xfffff7ff, RZ, 0xc0, !PT ;  /* 0xfffff7ff03037812 */ /* 0x000fd200078ec0ff */
[----:B------:R-:W-:Y:S02]  /*146840*/  @P6 LOP3.LUT R3, R3, 0x800, RZ, 0xfc, !PT ;  /* 0x0000080003036812 */ /* 0x000fe400078efcff */
[----:B------:R-:W-:Y:S02]  /*146850*/  LOP3.LUT P6, RZ, R48, 0x1000000, RZ, 0xc0, !PT ;  /* 0x0100000030ff7812 */ /* 0x000fe400078cc0ff */
[----:B------:R-:W-:-:S05]  /*146860*/  PRMT R2, R32, 0x7772, RZ ;  /* 0x0000777220027816 */ /* 0x000fca00000000ff */
[----:B------:R0:W-:Y:S02]  /*146870*/  @P5 STG.E.U8 desc[UR44][R36.64], R2 ;  /* 0x0000000224005986 */ /* 0x0001e4000c10112c */
[----:B0-----:R-:W-:Y:S02]  /*146880*/  PRMT R2, R32, 0x7773, RZ ;  /* 0x0000777320027816 */ /* 0x001fe400000000ff */
[----:B------:R-:W4:Y:S04]  /*146890*/  LDL.LU.64 R36, [R1+0x1e18] ;  /* 0x001e180001247983 */ /* 0x000f280000300a00 */
[----:B------:R0:W-:Y:S01]  /*1468a0*/  @P6 STG.E.U8 desc[UR44][R42.64], R2 ;  /* 0x000000022a006986 */ /* 0x0001e2000c10112c */
[----:B------:R-:W-:-:S03]  /*1468b0*/  LOP3.LUT P6, RZ, R3, 0x800, RZ, 0xc0, !PT ;  /* 0x0000080003ff7812 */ /* 0x000fc600078cc0ff */
[----:B------:R-:W4:Y:S01]  /*1468c0*/  LDL.LU R32, [R1+0xe8] ;  /* 0x0000e80001207983 */ /* 0x000f220000300800 */
[----:B0-----:R-:W-:-:S03]  /*1468d0*/  PRMT R2, R20, 0x7770, RZ ;  /* 0x0000777014027816 */ /* 0x001fc600000000ff */
[----:B------:R-:W4:Y:S06]  /*1468e0*/  LDL.LU.64 R42, [R1+0x1e08] ;  /* 0x001e0800012a7983 */ /* 0x000f2c0000300a00 */
[----:B------:R0:W-:Y:S04]  /*1468f0*/  @P6 STG.E.U8 desc[UR44][R34.64], R2 ;  /* 0x0000000222006986 */ /* 0x0001e8000c10112c */
[----:B0-----:R-:W4:Y:S01]  /*146900*/  LDL.LU.64 R34, [R1+0x1de8] ;  /* 0x001de80001227983 */ /* 0x001f220000300a00 */
[----:B------:R-:W-:-:S02]  /*146910*/  LOP3.LUT P6, RZ, R3, 0x400, RZ, 0xc0, !PT ;  /* 0x0000040003ff7812 */ /* 0x000fc400078cc0ff */
[----:B------:R-:W-:Y:S02]  /*146920*/  PRMT R2, R20, 0x7771, RZ ;  /* 0x0000777114027816 */ /* 0x000fe400000000ff */
[----:B------:R-:W-:-:S09]  /*146930*/  LOP3.LUT P1, RZ, R51, 0x2, RZ, 0xc0, !PT ;  /* 0x0000000233ff7812 */ /* 0x000fd2000782c0ff */
        /* <DEDUP_REMOVED lines=18> */
[----:B------:R-:W-:Y:S02]  /*146a60*/  LOP3.LUT P4, RZ, R51, 0x4, RZ, 0xc0, !PT ;  /* 0x0000000433ff7812 */ /* 0x000fe4000788c0ff */
[----:B0-----:R-:W-:-:S09]  /*146a70*/  PRMT R2, R21, 0x7773, RZ ;  /* 0x0000777315027816 */ /* 0x001fd200000000ff */
[----:B---3--:R0:W-:Y:S02]  /*146a80*/  @P6 STG.E.U8 desc[UR44][R16.64], R2 ;  /* 0x0000000210006986 */ /* 0x0081e4000c10112c */
[----:B0-----:R-:W-:-:S05]  /*146a90*/  PRMT R2, R33, 0x7770, RZ ;  /* 0x0000777021027816 */ /* 0x001fca00000000ff */
[----:B------:R0:W-:Y:S02]  /*146aa0*/  @P1 STG.E.U8 desc[UR44][R14.64], R2 ;  /* 0x000000020e001986 */ /* 0x0001e4000c10112c */
[----:B0-----:R-:W-:-:S05]  /*146ab0*/  PRMT R2, R33, 0x7771, RZ ;  /* 0x0000777121027816 */ /* 0x001fca00000000ff */
[----:B----4-:R0:W-:Y:S04]  /*146ac0*/  @P4 STG.E.U8 desc[UR44][R12.64], R2 ;  /* 0x000000020c004986 */ /* 0x0101e8000c10112c */
[----:B0-----:R-:W3:Y:S01]  /*146ad0*/  LDL.LU.64 R12, [R1+0x1dd8] ;  /* 0x001dd800010c7983 */ /* 0x001ee20000300a00 */
[C---:B------:R-:W-:Y:S02]  /*146ae0*/  LOP3.LUT P3, RZ, R51.reuse, 0x8, RZ, 0xc0, !PT ;  /* 0x0000000833ff7812 */ /* 0x040fe4000786c0ff */
[----:B------:R-:W-:Y:S02]  /*146af0*/  LOP3.LUT P0, RZ, R51, 0x10, RZ, 0xc0, !PT ;  /* 0x0000001033ff7812 */ /* 0x000fe4000780c0ff */
[----:B------:R-:W-:Y:S02]  /*146b00*/  PRMT R2, R33, 0x7772, RZ ;  /* 0x0000777221027816 */ /* 0x000fe400000000ff */
[----:B------:R-:W-:-:S07]  /*146b10*/  LOP3.LUT P2, RZ, R51, 0x20, RZ, 0xc0, !PT ;  /* 0x0000002033ff7812 */ /* 0x000fce000784c0ff */
[----:B------:R0:W-:Y:S02]  /*146b20*/  @P3 STG.E.U8 desc[UR44][R36.64], R2 ;  /* 0x0000000224003986 */ /* 0x0001e4000c10112c */
[----:B0-----:R-:W-:-:S05]  /*146b30*/  PRMT R2, R33, 0x7773, RZ ;  /* 0x0000777321027816 */ /* 0x001fca00000000ff */
[----:B------:R0:W-:Y:S02]  /*146b40*/  @P0 STG.E.U8 desc[UR44][R42.64], R2 ;  /* 0x000000022a000986 */ /* 0x0001e4000c10112c */
[----:B0-----:R-:W-:-:S05]  /*146b50*/  PRMT R2, R32, 0x7770, RZ ;  /* 0x0000777020027816 */ /* 0x001fca00000000ff */
[----:B------:R0:W-:Y:S04]  /*146b60*/  @P2 STG.E.U8 desc[UR44][R34.64], R2 ;  /* 0x0000000222002986 */ /* 0x0001e8000c10112c */
[----:B0-----:R-:W4:Y:S04]  /*146b70*/  LDL.LU.64 R34, [R1+0x1dc8] ;  /* 0x001dc80001227983 */ /* 0x001f280000300a00 */
[----:B------:R-:W4:Y:S04]  /*146b80*/  LDL.LU.64 R14, [R1+0x1da8] ;  /* 0x001da800010e7983 */ /* 0x000f280000300a00 */
[----:B------:R-:W4:Y:S04]  /*146b90*/  LDL.LU.64 R36, [R1+0x1da0] ;  /* 0x001da00001247983 */ /* 0x000f280000300a00 */
[----:B------:R-:W4:Y:S04]  /*146ba0*/  LDL.LU.64 R42, [R1+0x1d98] ;  /* 0x001d9800012a7983 */ /* 0x000f280000300a00 */
[----:B------:R-:W4:Y:S01]  /*146bb0*/  LDL.LU R33, [R1+0xd8] ;  /* 0x0000d80001217983 */ /* 0x000f220000300800 */
[----:B------:R-:W-:-:S02]  /*146bc0*/  LOP3.LUT P5, RZ, R51, 0x40, RZ, 0xc0, !PT ;  /* 0x0000004033ff7812 */ /* 0x000fc400078ac0ff */
[----:B------:R-:W-:-:S11]  /*146bd0*/  PRMT R2, R32, 0x7771, RZ ;  /* 0x0000777120027816 */ /* 0x000fd600000000ff */
[----:B--2---:R0:W-:Y:S04]  /*146be0*/  @P5 STG.E.U8 desc[UR44][R44.64], R2 ;  /* 0x000000022c005986 */ /* 0x0041e8000c10112c */
[----:B0-----:R-:W2:Y:S01]  /*146bf0*/  LDL.LU.64 R44, [R1+0x1d88] ;  /* 0x001d8800012c7983 */ /* 0x001ea20000300a00 */
[C---:B------:R-:W-:Y:S02]  /*146c00*/  LOP3.LUT P6, RZ, R51.reuse, 0x80000, RZ, 0xc0, !PT ;  /* 0x0008000033ff7812 */ /* 0x040fe400078cc0ff */
[----:B------:R-:W-:Y:S02]  /*146c10*/  LOP3.LUT P3, RZ, R51, 0x80, RZ, 0xc0, !PT ;  /* 0x0000008033ff7812 */ /* 0x000fe4000786c0ff */
[----:B------:R-:W-:Y:S02]  /*146c20*/  LOP3.LUT R4, R4, 0xefffffff, RZ, 0xc0, !PT ;  /* 0xefffffff04047812 */ /* 0x000fe400078ec0ff */
[----:B------:R-:W-:-:S07]  /*146c30*/  PRMT R2, R32, 0x7772, RZ ;  /* 0x0000777220027816 */ /* 0x000fce00000000ff */
        /* <DEDUP_REMOVED lines=14> */
[----:B------:R-:W-:Y:S01]  /*146d20*/  LOP3.LUT P6, RZ, R51, 0x4000, RZ, 0xc0, !PT ;  /* 0x0000400033ff7812 */ /* 0x000fe200078cc0ff */
[----:B---3--:R0:W-:Y:S04]  /*146d30*/  @P3 STG.E.U8 desc[UR44][R12.64], R2 ;  /* 0x000000020c003986 */ /* 0x0081e8000c10112c */
[----:B0-----:R-:W3:Y:S04]  /*146d40*/  LDL.LU R12, [R1+0xec] ;  /* 0x0000ec00010c7983 */ /* 0x001ee80000300800 */
[----:B------:R-:W3:Y:S04]  /*146d50*/  LDL.LU.64 R26, [R1+0x1d68] ;  /* 0x001d6800011a7983 */ /* 0x000ee80000300a00 */
[----:B------:R-:W3:Y:S04]  /*146d60*/  LDL.LU.64 R28, [R1+0x1d60] ;  /* 0x001d6000011c7983 */ /* 0x000ee80000300a00 */
[----:B------:R-:W3:Y:S01]  /*146d70*/  LDL.LU.64 R24, [R1+0x1d58] ;  /* 0x001d580001187983 */ /* 0x000ee20000300a00 */
[----:B------:R-:W-:-:S02]  /*146d80*/  PRMT R2, R32, 0x7773, RZ ;  /* 0x0000777320027816 */ /* 0x000fc400000000ff */
[----:B------:R-:W-:-:S04]  /*146d90*/  LOP3.LUT R3, R3, 0xfffffffd, RZ, 0xc0, !PT ;  /* 0xfffffffd03037812 */ /* 0x000fc800078ec0ff */
[----:B------:R-:W-:Y:S02]  /*146da0*/  @P6 LOP3.LUT R3, R3, 0x2, RZ, 0xfc, !PT ;  /* 0x0000000203036812 */ /* 0x000fe400078efcff */
[----:B------:R-:W-:Y:S01]  /*146db0*/  LOP3.LUT P6, RZ, R51, 0x2000, RZ, 0xc0, !PT ;  /* 0x0000200033ff7812 */ /* 0x000fe200078cc0ff */
[----:B----4-:R0:W-:Y:S04]  /*146dc0*/  @P0 STG.E.U8 desc[UR44][R34.64], R2 ;  /* 0x0000000222000986 */ /* 0x0101e8000c10112c */
[----:B0-----:R-:W4:Y:S04]  /*146dd0*/  LDL.LU R34, [R1+0xdc] ;  /* 0x0000dc0001227983 */ /* 0x001f280000300800 */
[----:B------:R-:W4:Y:S04]  /*146de0*/  LDL.LU.64 R22, [R1+0x1d48] ;  /* 0x001d480001167983 */ /* 0x000f280000300a00 */
[----:B------:R-:W4:Y:S01]  /*146df0*/  LDL.LU.64 R18, [R1+0x1d40] ;  /* 0x001d400001127983 */ /* 0x000f220000300a00 */
[----:B------:R-:W-:-:S03]  /*146e00*/  LOP3.LUT R3, R3, 0xfffffffb, RZ, 0xc0, !PT ;  /* 0xfffffffb03037812 */ /* 0x000fc600078ec0ff */
[----:B------:R-:W4:Y:S01]  /*146e10*/  LDL.LU.64 R20, [R1+0x1d38] ;  /* 0x001d380001147983 */ /* 0x000f220000300a00 */
[----:B------:R-:W-:Y:S02]  /*146e20*/  @P6 LOP3.LUT R3, R3, 0x4, RZ, 0xfc, !PT ;  /* 0x0000000403036812 */ /* 0x000fe400078efcff */
[C---:B------:R-:W-:Y:S01]  /*146e30*/  LOP3.LUT P6, RZ, R51.reuse, 0x1000, RZ, 0xc0, !PT ;  /* 0x0000100033ff7812 */ /* 0x040fe200078cc0ff */
[----:B------:R-:W4:Y:S01]  /*146e40*/  LDL.LU.64 R16, [R1+0x1d30] ;  /* 0x001d300001107983 */ /* 0x000f220000300a00 */
[C---:B------:R-:W-:Y:S02]  /*146e50*/  LOP3.LUT P2, RZ, R51.reuse, 0x200, RZ, 0xc0, !PT ;  /* 0x0000020033ff7812 */ /* 0x040fe4000784c0ff */
[----:B------:R-:W-:Y:S01]  /*146e60*/  LOP3.LUT P5, RZ, R51, 0x400, RZ, 0xc0, !PT ;  /* 0x0000040033ff7812 */ /* 0x000fe200078ac0ff */
[----:B------:R-:W4:Y:S01]  /*146e70*/  LDL.LU R35, [R1+0xc0] ;  /* 0x0000c00001237983 */ /* 0x000f220000300800 */
[----:B------:R-:W-:Y:S02]  /*146e80*/  LOP3.LUT R3, R3, 0xfffffff7, RZ, 0xc0, !PT ;  /* 0xfffffff703037812 */ /* 0x000fe400078ec0ff */
[----:B------:R-:W-:-:S05]  /*146e90*/  PRMT R2, R33, 0x7770, RZ ;  /* 0x0000777021027816 */ /* 0x000fca00000000ff */
[----:B------:R-:W-:Y:S02]  /*146ea0*/  @P6 LOP3.LUT R3, R3, 0x8, RZ, 0xfc, !PT ;  /* 0x0000000803036812 */ /* 0x000fe400078efcff */
[----:B------:R-:W-:Y:S01]  /*146eb0*/  LOP3.LUT P6, RZ, R51, 0x800, RZ, 0xc0, !PT ;  /* 0x0000080033ff7812 */ /* 0x000fe200078cc0ff */
[----:B------:R0:W-:Y:S02]  /*146ec0*/  @P2 STG.E.U8 desc[UR44][R14.64], R2 ;  /* 0x000000020e002986 */ /* 0x0001e4000c10112c */
[C---:B0-----:R-:W-:Y:S02]  /*146ed0*/  PRMT R2, R33.reuse, 0x7771, RZ ;  /* 0x0000777121027816 */ /* 0x041fe400000000ff */
[----:B------:R-:W4:Y:S04]  /*146ee0*/  LDL.LU.64 R14, [R1+0x1d20] ;  /* 0x001d2000010e7983 */ /* 0x000f280000300a00 */
[----:B------:R0:W-:Y:S02]  /*146ef0*/  @P5 STG.E.U8 desc[UR44][R36.64], R2 ;  /* 0x0000000224005986 */ /* 0x0001e4000c10112c */
[----:B0-----:R-:W-:-:S02]  /*146f00*/  PRMT R2, R33, 0x7772, RZ ;  /* 0x0000777221027816 */ /* 0x001fc400000000ff */
[----:B------:R-:W4:Y:S04]  /*146f10*/  LDL.LU.64 R36, [R1+0x1d18] ;  /* 0x001d180001247983 */ /* 0x000f280000300a00 */
[----:B------:R0:W-:Y:S01]  /*146f20*/  @P6 STG.E.U8 desc[UR44][R42.64], R2 ;  /* 0x000000022a006986 */ /* 0x0001e2000c10112c */
[----:B------:R-:W-:-:S03]  /*146f30*/  LOP3.LUT P6, RZ, R3, 0x8, RZ, 0xc0, !PT ;  /* 0x0000000803ff7812 */ /* 0x000fc600078cc0ff */
[----:B0-----:R-:W4:Y:S01]  /*146f40*/  LDL.LU.64 R42, [R1+0x1d10] ;  /* 0x001d1000012a7983 */ /* 0x001f220000300a00 */
[----:B------:R-:W-:-:S03]  /*146f50*/  PRMT R2, R33, 0x7773, RZ ;  /* 0x0000777321027816 */ /* 0x000fc600000000ff */
[----:B------:R-:W4:Y:S06]  /*146f60*/  LDL.LU.64 R32, [R1+0x1d08] ;  /* 0x001d080001207983 */ /* 0x000f2c0000300a00 */
[----:B--2---:R0:W-:Y:S04]  /*146f70*/  @P6 STG.E.U8 desc[UR44][R44.64], R2 ;  /* 0x000000022c006986 */ /* 0x0041e8000c10112c */
[----:B0-----:R-:W2:Y:S04]  /*146f80*/  LDL.LU.64 R44, [R1+0x1d00] ;  /* 0x001d0000012c7983 */ /* 0x001ea80000300a00 */
[----:B------:R-:W2:Y:S01]  /*146f90*/  LDL.LU R13, [R1+0xb0] ;  /* 0x0000b000010d7983 */ /* 0x000ea20000300800 */
[----:B------:R-:W-:-:S02]  /*146fa0*/  LOP3.LUT P6, RZ, R3, 0x4, RZ, 0xc0, !PT ;  /* 0x0000000403ff7812 */ /* 0x000fc400078cc0ff */
[C---:B------:R-:W-:Y:S02]  /*146fb0*/  LOP3.LUT P1, RZ, R51.reuse, 0x100000, RZ, 0xc0, !PT ;  /* 0x0010000033ff7812 */ /* 0x040fe4000782c0ff */
[C---:B------:R-:W-:Y:S02]  /*146fc0*/  LOP3.LUT P4, RZ, R51.reuse, 0x200000, RZ, 0xc0, !PT ;  /* 0x0020000033ff7812 */ /* 0x040fe4000788c0ff */
[C---:B------:R-:W-:Y:S02]  /*146fd0*/  LOP3.LUT P3, RZ, R51.reuse, 0x400000, RZ, 0xc0, !PT ;  /* 0x0040000033ff7812 */ /* 0x040fe4000786c0ff */
[C---:B------:R-:W-:Y:S02]  /*146fe0*/  LOP3.LUT P0, RZ, R51.reuse, 0x800000, RZ, 0xc0, !PT ;  /* 0x0080000033ff7812 */ /* 0x040fe4000780c0ff */
[C---:B------:R-:W-:Y:S02]  /*146ff0*/  LOP3.LUT P2, RZ, R51.reuse, 0x1000000, RZ, 0xc0, !PT ;  /* 0x0100000033ff7812 */ /* 0x040fe4000784c0ff */
[----:B------:R-:W-:-:S02]  /*147000*/  LOP3.LUT P5, RZ, R51, 0x2000000, RZ, 0xc0, !PT ;  /* 0x0200000033ff7812 */ /* 0x000fc400078ac0ff */
[----:B---3--:R-:W-:-:S05]  /*147010*/  PRMT R2, R12, 0x7770, RZ ;  /* 0x000077700c027816 */ /* 0x008fca00000000ff */
        /* <DEDUP_REMOVED lines=9> */
[----:B----4-:R0:W-:Y:S01]  /*1470b0*/  @P6 STG.E.U8 desc[UR44][R22.64], R2 ;  /* 0x0000000216006986 */ /* 0x0101e2000c10112c */
        /* <DEDUP_REMOVED lines=18> */
[----:B--2---:R0:W-:Y:S02]  /*1471e0*/  @P2 STG.E.U8 desc[UR44][R44.64], R2 ;  /* 0x000000022c002986 */ /* 0x0041e4000c10112c */
[----:B0-----:R-:W-:-:S05]  /*1471f0*/  PRMT R2, R13, 0x7770, RZ ;  /* 0x000077700d027816 */ /* 0x001fca00000000ff */
[----:B------:R0:W-:Y:S04]  /*147200*/  @P5 STG.E.U8 desc[UR44][R52.64], R2 ;  /* 0x0000000234005986 */ /* 0x0001e8000c10112c */
[----:B0-----:R-:W2:Y:S04]  /*147210*/  LDL.LU.64 R52, [R1+0x58b8] ;  /* 0x0058b80001347983 */ /* 0x001ea80000300a00 */
[----:B------:R-:W3:Y:S04]  /*147220*/  LDL.LU.64 R44, [R1+0x1cf0] ;  /* 0x001cf000012c7983 */ /* 0x000ee80000300a00 */
[----:B------:R-:W4:Y:S04]  /*147230*/  LDL.LU.64 R14, [R1+0x1ce8] ;  /* 0x001ce800010e7983 */ /* 0x000f280000300a00 */
[----:B------:R-:W4:Y:S04]  /*147240*/  LDL.LU.64 R34, [R1+0x1ce0] ;  /* 0x001ce00001227983 */ /* 0x000f280000300a00 */
[----:B------:R-:W4:Y:S04]  /*147250*/  LDL.LU.64 R36, [R1+0x1cd8] ;  /* 0x001cd80001247983 */ /* 0x000f280000300a00 */
[----:B------:R-:W4:Y:S04]  /*147260*/  LDL.LU.64 R42, [R1+0x1cd0] ;  /* 0x001cd000012a7983 */ /* 0x000f280000300a00 */
[----:B------:R-:W4:Y:S04]  /*147270*/  LDL.LU.64 R32, [R1+0x1cc8] ;  /* 0x001cc80001207983 */ /* 0x000f280000300a00 */
[----:B------:R-:W4:Y:S01]  /*147280*/  LDL.LU R22, [R1+0xc4] ;  /* 0x0000c40001167983 */ /* 0x000f220000300800 */
[----:B------:R-:W-:-:S02]  /*147290*/  LOP3.LUT R4, R4, 0xffefffff, RZ, 0xc0, !PT ;  /* 0xffefffff04047812 */ /* 0x000fc400078ec0ff */
[----:B------:R-:W-:Y:S02]  /*1472a0*/  LOP3.LUT P3, RZ, R51, 0x4000000, RZ, 0xc0, !PT ;  /* 0x0400000033ff7812 */ /* 0x000fe4000786c0ff */
[----:B------:R-:W-:Y:S02]  /*1472b0*/  PRMT R2, R13, 0x7771, RZ ;  /* 0x000077710d027816 */ /* 0x000fe400000000ff */
[C---:B------:R-:W-:Y:S02]  /*1472c0*/  LOP3.LUT P0, RZ, R51.reuse, 0x8000000, RZ, 0xc0, !PT ;  /* 0x0800000033ff7812 */ /* 0x040fe4000780c0ff */
[C---:B------:R-:W-:Y:S02]  /*1472d0*/  LOP3.LUT P2, RZ, R51.reuse, 0x10000000, RZ, 0xc0, !PT ;  /* 0x1000000033ff7812 */ /* 0x040fe4000784c0ff */
[----:B------:R-:W-:Y:S02]  /*1472e0*/  LOP3.LUT P5, RZ, R51, 0x20000000, RZ, 0xc0, !PT ;  /* 0x2000000033ff7812 */ /* 0x000fe400078ac0ff */
[----:B--2---:R-:W-:-:S13]  /*1472f0*/  LOP3.LUT P6, RZ, R53, 0x40, RZ, 0xc0, !PT ;  /* 0x0000004035ff7812 */ /* 0x004fda00078cc0ff */
[----:B------:R-:W-:Y:S02]  /*147300*/  @P6 LOP3.LUT R4, R4, 0x100000, RZ, 0xfc, !PT ;  /* 0x0010000004046812 */ /* 0x000fe400078efcff */
[C---:B------:R-:W-:Y:S02]  /*147310*/  LOP3.LUT P6, RZ, R53.reuse, 0x20, RZ, 0xc0, !PT ;  /* 0x0000002035ff7812 */ /* 0x040fe400078cc0ff */
[----:B------:R-:W-:Y:S01]  /*147320*/  LOP3.LUT R4, R4, 0xffdfffff, RZ, 0xc0, !PT ;  /* 0xffdfffff04047812 */ /* 0x000fe200078ec0ff */
[----:B---3--:R0:W-:Y:S10]  /*147330*/  @P3 STG.E.U8 desc[UR44][R44.64], R2 ;  /* 0x000000022c003986 */ /* 0x0081f4000c10112c */
[----:B------:R-:W-:Y:S01]  /*147340*/  @P6 LOP3.LUT R4, R4, 0x200000, RZ, 0xfc, !PT ;  /* 0x0020000004046812 */ /* 0x000fe200078efcff */
[----:B0-----:R-:W2:Y:S01]  /*147350*/  LDL.LU.64 R44, [R1+0x1cc0] ;  /* 0x001cc000012c7983 */ /* 0x001ea20000300a00 */
[----:B------:R-:W-:-:S03]  /*147360*/  LOP3.LUT P6, RZ, R53, 0x10, RZ, 0xc0, !PT ;  /* 0x0000001035ff7812 */ /* 0x000fc600078cc0ff */
[----:B------:R-:W3:Y:S01]  /*147370*/  LDL.LU R23, [R1+0xb4] ;  /* 0x0000b40001177983 */ /* 0x000ee20000300800 */
[----:B------:R-:W-:-:S03]  /*147380*/  LOP3.LUT R4, R4, 0xffbfffff, RZ, 0xc0, !PT ;  /* 0xffbfffff04047812 */ /* 0x000fc600078ec0ff */
[----:B------:R-:W3:Y:S04]  /*147390*/  LDL.LU.64 R26, [R1+0x1cb8] ;  /* 0x001cb800011a7983 */ /* 0x000ee80000300a00 */
[----:B------:R-:W3:Y:S02]  /*1473a0*/  LDL.LU.64 R28, [R1+0x1cb0] ;  /* 0x001cb000011c7983 */ /* 0x000ee40000300a00 */
[----:B------:R-:W-:Y:S02]  /*1473b0*/  @P6 LOP3.LUT R4, R4, 0x400000, RZ, 0xfc, !PT ;  /* 0x0040000004046812 */ /* 0x000fe400078efcff */
[----:B------:R-:W-:Y:S01]  /*1473c0*/  LOP3.LUT P6, RZ, R53, 0x8, RZ, 0xc0, !PT ;  /* 0x0000000835ff7812 */ /* 0x000fe200078cc0ff */
[----:B------:R-:W3:Y:S01]  /*1473d0*/  LDL.LU.64 R24, [R1+0x1ca8] ;  /* 0x001ca80001187983 */ /* 0x000ee20000300a00 */
[----:B------:R-:W-:-:S02]  /*1473e0*/  LOP3.LUT R4, R4, 0xff7fffff, RZ, 0xc0, !PT ;  /* 0xff7fffff04047812 */ /* 0x000fc400078ec0ff */
[----:B------:R-:W-:Y:S01]  /*1473f0*/  PRMT R2, R13, 0x7772, RZ ;  /* 0x000077720d027816 */ /* 0x000fe200000000ff */
[----:B------:R-:W3:Y:S08]  /*147400*/  LDL.LU.64 R18, [R1+0x1ca0] ;  /* 0x001ca00001127983 */ /* 0x000ef00000300a00 */
[----:B------:R-:W-:Y:S02]  /*147410*/  @P6 LOP3.LUT R4, R4, 0x800000, RZ, 0xfc, !PT ;  /* 0x0080000004046812 */ /* 0x000fe400078efcff */
[----:B------:R-:W-:-:S02]  /*147420*/  LOP3.LUT P6, RZ, R53, 0x4, RZ, 0xc0, !PT ;  /* 0x0000000435ff7812 */ /* 0x000fc400078cc0ff */
[----:B------:R-:W-:-:S11]  /*147430*/  LOP3.LUT R4, R4, 0xfeffffff, RZ, 0xc0, !PT ;  /* 0xfeffffff04047812 */ /* 0x000fd600078ec0ff */
[----:B------:R-:W-:Y:S02]  /*147440*/  @P6 LOP3.LUT R4, R4, 0x1000000, RZ, 0xfc, !PT ;  /* 0x0100000004046812 */ /* 0x000fe400078efcff */
[----:B------:R-:W-:Y:S02]  /*147450*/  LOP3.LUT P6, RZ, R53, 0x2, RZ, 0xc0, !PT ;  /* 0x0000000235ff7812 */ /* 0x000fe400078cc0ff */
[----:B------:R-:W-:Y:S01]  /*147460*/  LOP3.LUT R4, R4, 0xfdffffff, RZ, 0xc0, !PT ;  /* 0xfdffffff04047812 */ /* 0x000fe200078ec0ff */
[----:B----4-:R0:W-:Y:S10]  /*147470*/  @P0 STG.E.U8 desc[UR44][R14.64], R2 ;  /* 0x000000020e000986 */ /* 0x0101f4000c10112c */
[----:B------:R-:W-:-:S02]  /*147480*/  @P6 LOP3.LUT R4, R4, 0x2000000, RZ, 0xfc, !PT ;  /* 0x0200000004046812 */ /* 0x000fc400078efcff */
[----:B------:R-:W-:Y:S02]  /*147490*/  LOP3.LUT P6, RZ, R53, 0x1, RZ, 0xc0, !PT ;  /* 0x0000000135ff7812 */ /* 0x000fe400078cc0ff */
[----:B0-----:R-:W-:Y:S02]  /*1474a0*/  PRMT R2, R13, 0x7773, RZ ;  /* 0x000077730d027816 */ /* 0x001fe400000000ff */
[----:B------:R-:W-:-:S03]  /*1474b0*/  LOP3.LUT R4, R4, 0xfbffffff, RZ, 0xc0, !PT ;  /* 0xfbffffff04047812 */ /* 0x000fc600078ec0ff */
[----:B------:R0:W-:Y:S06]  /*1474c0*/  @P2 STG.E.U8 desc[UR44][R34.64], R2 ;  /* 0x0000000222002986 */ /* 0x0001ec000c10112c */
[----:B------:R-:W-:Y:S01]  /*1474d0*/  @P6 LOP3.LUT R4, R4, 0x4000000, RZ, 0xfc, !PT ;  /* 0x0400000004046812 */ /* 0x000fe200078efcff */
[----:B0-----:R-:W4:Y:S01]  /*1474e0*/  LDL.LU R34, [R1+0xc8] ;  /* 0x0000c80001227983 */ /* 0x001f220000300800 */
[----:B------:R-:W-:-:S03]  /*1474f0*/  LOP3.LUT P6, RZ, R51, 0x80000000, RZ, 0xc0, !PT ;  /* 0x8000000033ff7812 */ /* 0x000fc600078cc0ff */
[----:B------:R-:W4:Y:S01]  /*147500*/  LDL.LU.64 R20, [R1+0x1c90] ;  /* 0x001c900001147983 */ /* 0x000f220000300a00 */
[----:B------:R-:W-:-:S03]  /*147510*/  LOP3.LUT R4, R4, 0xf7ffffff, RZ, 0xc0, !PT ;  /* 0xf7ffffff04047812 */ /* 0x000fc600078ec0ff */
[----:B------:R-:W4:Y:S01]  /*147520*/  LDL.LU.64 R16, [R1+0x1c88] ;  /* 0x001c880001107983 */ /* 0x000f220000300a00 */
[----:B------:R-:W-:-:S03]  /*147530*/  PRMT R2, R22, 0x7770, RZ ;  /* 0x0000777016027816 */ /* 0x000fc600000000ff */
[----:B------:R-:W4:Y:S02]  /*147540*/  LDL.LU R35, [R1+0xb8] ;  /* 0x0000b80001237983 */ /* 0x000f240000300800 */
[----:B------:R-:W-:Y:S02]  /*147550*/  @P6 LOP3.LUT R4, R4, 0x8000000, RZ, 0xfc, !PT ;  /* 0x0800000004046812 */ /* 0x000fe400078efcff */
[----:B------:R-:W-:Y:S01]  /*147560*/  LOP3.LUT P6, RZ, R51, 0x40000000, RZ, 0xc0, !PT ;  /* 0x4000000033ff7812 */ /* 0x000fe200078cc0ff */
[----:B------:R-:W4:Y:S04]  /*147570*/  LDL.LU.64 R14, [R1+0x1c80] ;  /* 0x001c8000010e7983 */ /* 0x000f280000300a00 */
[----:B------:R0:W-:Y:S04]  /*147580*/  @P5 STG.E.U8 desc[UR44][R36.64], R2 ;  /* 0x0000000224005986 */ /* 0x0001e8000c10112c */
[----:B------:R-:W4:Y:S01]  /*147590*/  LDL.LU.64 R12, [R1+0x1c60] ;  /* 0x001c6000010c7983 */ /* 0x000f220000300a00 */
[----:B0-----:R-:W-:-:S03]  /*1475a0*/  PRMT R2, R22, 0x7771, RZ ;  /* 0x0000777116027816 */ /* 0x001fc600000000ff */
[----:B------:R-:W4:Y:S04]  /*1475b0*/  LDL.LU.64 R36, [R1+0x1c50] ;  /* 0x001c500001247983 */ /* 0x000f280000300a00 */
[----:B------:R0:W-:Y:S01]  /*1475c0*/  @P6 STG.E.U8 desc[UR44][R42.64], R2 ;  /* 0x000000022a006986 */ /* 0x0001e2000c10112c */
[----:B------:R-:W-:Y:S02]  /*1475d0*/  LOP3.LUT P6, RZ, R4, 0x8000000, RZ, 0xc0, !PT ;  /* 0x0800000004ff7812 */ /* 0x000fe400078cc0ff */
[----:B0-----:R-:W-:Y:S01]  /*1475e0*/  PRMT R2, R22, 0x7772, RZ ;  /* 0x0000777216027816 */ /* 0x001fe200000000ff */
[----:B------:R-:W4:Y:S10]  /*1475f0*/  LDL.LU.64 R42, [R1+0x1c48] ;  /* 0x001c4800012a7983 */ /* 0x000f340000300a00 */
[----:B------:R0:W-:Y:S04]  /*147600*/  @P6 STG.E.U8 desc[UR44][R32.64], R2 ;  /* 0x0000000220006986 */ /* 0x0001e8000c10112c */
[----:B0-----:R-:W4:Y:S01]  /*147610*/  LDL.LU.64 R32, [R1+0x1c40] ;  /* 0x001c400001207983 */ /* 0x001f220000300a00 */
[----:B------:R-:W-:-:S02]  /*147620*/  LOP3.LUT P6, RZ, R4, 0x4000000, RZ, 0xc0, !PT ;  /* 0x0400000004ff7812 */ /* 0x000fc400078cc0ff */
[----:B------:R-:W-:Y:S02]  /*147630*/  PRMT R2, R22, 0x7773, RZ ;  /* 0x0000777316027816 */ /* 0x000fe400000000ff */
[C---:B------:R-:W-:Y:S02]  /*147640*/  LOP3.LUT P1, RZ, R53.reuse, 0x80, RZ, 0xc0, !PT ;  /* 0x0000008035ff7812 */ /* 0x040fe4000782c0ff */
[C---:B------:R-:W-:Y:S02]  /*147650*/  LOP3.LUT P4, RZ, R53.reuse, 0x100, RZ, 0xc0, !PT ;  /* 0x0000010035ff7812 */ /* 0x040fe4000788c0ff */
[C---:B------:R-:W-:Y:S02]  /*147660*/  LOP3.LUT P3, RZ, R53.reuse, 0x200, RZ, 0xc0, !PT ;  /* 0x0000020035ff7812 */ /* 0x040fe4000786c0ff */
[C---:B------:R-:W-:Y:S02]  /*147670*/  LOP3.LUT P0, RZ, R53.reuse, 0x400, RZ, 0xc0, !PT ;  /* 0x0000040035ff7812 */ /* 0x040fe4000780c0ff */
[----:B------:R-:W-:Y:S01]  /*147680*/  LOP3.LUT P2, RZ, R53, 0x800, RZ, 0xc0, !PT ;  /* 0x0000080035ff7812 */ /* 0x000fe2000784c0ff */
[----:B--2---:R3:W-:Y:S01]  /*147690*/  @P6 STG.E.U8 desc[UR44][R44.64], R2 ;  /* 0x000000022c006986 */ /* 0x0047e2000c10112c */
[----:B------:R-:W-:-:S02]  /*1476a0*/  LOP3.LUT P6, RZ, R4, 0x2000000, RZ, 0xc0, !PT ;  /* 0x0200000004ff7812 */ /* 0x000fc400078cc0ff */
[----:B---3--:R-:W-:Y:S01]  /*1476b0*/  PRMT R2, R23, 0x7770, RZ ;  /* 0x0000777017027816 */ /* 0x008fe200000000ff */
[----:B------:R-:W2:Y:S10]  /*1476c0*/  LDL.LU.64 R44, [R1+0x1c38] ;  /* 0x001c3800012c7983 */ /* 0x000eb40000300a00 */
[----:B------:R0:W-:Y:S01]  /*1476d0*/  @P6 STG.E.U8 desc[UR44][R26.64], R2 ;  /* 0x000000021a006986 */ /* 0x0001e2000c10112c */
[----:B------:R-:W-:-:S02]  /*1476e0*/  LOP3.LUT P6, RZ, R4, 0x1000000, RZ, 0xc0, !PT ;  /* 0x0100000004ff7812 */ /* 0x000fc400078cc0ff */
        /* <DEDUP_REMOVED lines=24> */
[----:B0-----:R-:W-:Y:S02]  /*147870*/  PRMT R2, R35, 0x7773, RZ ;  /* 0x0000777323027816 */ /* 0x001fe400000000ff */
[----:B------:R-:W3:Y:S04]  /*147880*/  LDL.LU.64 R34, [R1+0x1c30] ;  /* 0x001c300001227983 */ /* 0x000ee80000300a00 */
[----:B------:R-:W4:Y:S04]  /*147890*/  LDL.LU.64 R14, [R1+0x1c28] ;  /* 0x001c2800010e7983 */ /* 0x000f280000300a00 */
[----:B------:R-:W4:Y:S04]  /*1478a0*/  LDL.LU.64 R12, [R1+0x1c20] ;  /* 0x001c2000010c7983 */ /* 0x000f280000300a00 */
[----:B------:R-:W3:Y:S01]  /*1478b0*/  LDL.LU R37, [R1+0xcc] ;  /* 0x0000cc0001257983 */ /* 0x000ee20000300800 */
[----:B------:R-:W-:-:S02]  /*1478c0*/  LOP3.LUT P5, RZ, R53, 0x1000, RZ, 0xc0, !PT ;  /* 0x0000100035ff7812 */ /* 0x000fc400078ac0ff */
[----:B------:R-:W-:-:S11]  /*1478d0*/  LOP3.LUT P3, RZ, R53, 0x2000, RZ, 0xc0, !PT ;  /* 0x0000200035ff7812 */ /* 0x000fd6000786c0ff */
[----:B--2---:R0:W-:Y:S04]  /*1478e0*/  @P5 STG.E.U8 desc[UR44][R44.64], R2 ;  /* 0x000000022c005986 */ /* 0x0041e8000c10112c */
[----:B0-----:R-:W2:Y:S04]  /*1478f0*/  LDL.LU.64 R44, [R1+0x1c18] ;  /* 0x001c1800012c7983 */ /* 0x001ea80000300a00 */
[----:B------:R-:W2:Y:S04]  /*147900*/  LDL.LU.64 R42, [R1+0x1c08] ;  /* 0x001c0800012a7983 */ /* 0x000ea80000300a00 */
[----:B------:R-:W2:Y:S04]  /*147910*/  LDL.LU.64 R32, [R1+0x1c00] ;  /* 0x001c000001207983 */ /* 0x000ea80000300a00 */
[----:B------:R-:W2:Y:S01]  /*147920*/  LDL.LU R20, [R1+0xbc] ;  /* 0x0000bc0001147983 */ /* 0x000ea20000300800 */
[----:B------:R-:W-:-:S02]  /*147930*/  LOP3.LUT P6, RZ, R53, 0x2000000, RZ, 0xc0, !PT ;  /* 0x0200000035ff7812 */ /* 0x000fc400078cc0ff */
[----:B------:R-:W-:Y:S02]  /*147940*/  LOP3.LUT R4, R4, 0xffffefff, RZ, 0xc0, !PT ;  /* 0xffffefff04047812 */ /* 0x000fe400078ec0ff */
[----:B---3--:R-:W-:-:S05]  /*147950*/  PRMT R2, R37, 0x7770, RZ ;  /* 0x0000777025027816 */ /* 0x008fca00000000ff */
[----:B------:R0:W-:Y:S04]  /*147960*/  @P3 STG.E.U8 desc[UR44][R34.64], R2 ;  /* 0x0000000222003986 */ /* 0x0001e8000c10112c */
[----:B0-----:R-:W3:Y:S01]  /*147970*/  LDL.LU.64 R34, [R1+0x1bf8] ;  /* 0x001bf80001227983 */ /* 0x001ee20000300a00 */
[----:B------:R-:W-:Y:S02]  /*147980*/  @P6 LOP3.LUT R4, R4, 0x1000, RZ, 0xfc, !PT ;  /* 0x0000100004046812 */ /* 0x000fe400078efcff */
[----:B------:R-:W-:Y:S01]  /*147990*/  LOP3.LUT P6, RZ, R53, 0x1000000, RZ, 0xc0, !PT ;  /* 0x0100000035ff7812 */ /* 0x000fe200078cc0ff */
[----:B------:R-:W3:Y:S01]  /*1479a0*/  LDL.LU R21, [R1+0xa0] ;  /* 0x0000a00001157983 */ /* 0x000ee20000300800 */
[----:B------:R-:W-:-:S03]  /*1479b0*/  LOP3.LUT R4, R4, 0xffffdfff, RZ, 0xc0, !PT ;  /* 0xffffdfff04047812 */ /* 0x000fc600078ec0ff */
[----:B------:R-:W3:Y:S04]  /*1479c0*/  LDL.LU.64 R28, [R1+0x1bf0] ;  /* 0x001bf000011c7983 */ /* 0x000ee80000300a00 */
[----:B------:R-:W3:Y:S04]  /*1479d0*/  LDL.LU.64 R24, [R1+0x1be8] ;  /* 0x001be80001187983 */ /* 0x000ee80000300a00 */
[----:B------:R-:W-:Y:S01]  /*1479e0*/  @P6 LOP3.LUT R4, R4, 0x2000, RZ, 0xfc, !PT ;  /* 0x0000200004046812 */ /* 0x000fe200078efcff */
[----:B------:R-:W3:Y:S01]  /*1479f0*/  LDL.LU.64 R22, [R1+0x1be0] ;  /* 0x001be00001167983 */ /* 0x000ee20000300a00 */
[----:B------:R-:W-:-:S02]  /*147a00*/  LOP3.LUT P6, RZ, R53, 0x800000, RZ, 0xc0, !PT ;  /* 0x0080000035ff7812 */ /* 0x000fc400078cc0ff */
[----:B------:R-:W-:Y:S01]  /*147a10*/  LOP3.LUT R4, R4, 0xffffbfff, RZ, 0xc0, !PT ;  /* 0xffffbfff04047812 */ /* 0x000fe200078ec0ff */
[----:B------:R-:W3:Y:S01]  /*147a20*/  LDL.LU.64 R18, [R1+0x1bd8] ;  /* 0x001bd80001127983 */ /* 0x000ee20000300a00 */
[C---:B------:R-:W-:Y:S02]  /*147a30*/  LOP3.LUT P0, RZ, R53.reuse, 0x4000, RZ, 0xc0, !PT ;  /* 0x0000400035ff7812 */ /* 0x040fe4000780c0ff */
[----:B------:R-:W-:Y:S01]  /*147a40*/  LOP3.LUT P2, RZ, R53, 0x8000, RZ, 0xc0, !PT ;  /* 0x0000800035ff7812 */ /* 0x000fe2000784c0ff */
[----:B------:R-:W3:Y:S06]  /*147a50*/  LDL.LU.64 R16, [R1+0x1bd0] ;  /* 0x001bd00001107983 */ /* 0x000eec0000300a00 */
[----:B------:R-:W-:-:S02]  /*147a60*/  @P6 LOP3.LUT R4, R4, 0x4000, RZ, 0xfc, !PT ;  /* 0x0000400004046812 */ /* 0x000fc400078efcff */
        /* <DEDUP_REMOVED lines=11> */
[----:B------:R-:W-:Y:S02]  /*147b20*/  PRMT R2, R37, 0x7771, RZ ;  /* 0x0000777125027816 */ /* 0x000fe400000000ff */
[----:B------:R-:W-:-:S03]  /*147b30*/  LOP3.LUT P5, RZ, R53, 0x10000, RZ, 0xc0, !PT ;  /* 0x0001000035ff7812 */ /* 0x000fc600078ac0ff */
[----:B----4-:R0:W-:Y:S04]  /*147b40*/  @P0 STG.E.U8 desc[UR44][R14.64], R2 ;  /* 0x000000020e000986 */ /* 0x0101e8000c10112c */
[----:B------:R-:W-:Y:S02]  /*147b50*/  @P6 LOP3.LUT R4, R4, 0x40000, RZ, 0xfc, !PT ;  /* 0x0004000004046812 */ /* 0x000fe400078efcff */
[----:B------:R-:W-:Y:S02]  /*147b60*/  LOP3.LUT P6, RZ, R53, 0x40000, RZ, 0xc0, !PT ;  /* 0x0004000035ff7812 */ /* 0x000fe400078cc0ff */
[----:B0-----:R-:W-:Y:S02]  /*147b70*/  PRMT R2, R37, 0x7772, RZ ;  /* 0x0000777225027816 */ /* 0x001fe400000000ff */
[----:B------:R-:W-:-:S03]  /*147b80*/  LOP3.LUT R4, R4, 0xfff7ffff, RZ, 0xc0, !PT ;  /* 0xfff7ffff04047812 */ /* 0x000fc600078ec0ff */
[----:B------:R0:W-:Y:S06]  /*147b90*/  @P2 STG.E.U8 desc[UR44][R12.64], R2 ;  /* 0x000000020c002986 */ /* 0x0001ec000c10112c */
[----:B------:R-:W-:Y:S02]  /*147ba0*/  @P6 LOP3.LUT R4, R4, 0x80000, RZ, 0xfc, !PT ;  /* 0x0008000004046812 */ /* 0x000fe400078efcff */
[----:B------:R-:W-:Y:S02]  /*147bb0*/  LOP3.LUT P6, RZ, R53, 0x20000, RZ, 0xc0, !PT ;  /* 0x0002000035ff7812 */ /* 0x000fe400078cc0ff */
[----:B0-----:R-:W-:-:S05]  /*147bc0*/  PRMT R2, R37, 0x7773, RZ ;  /* 0x0000777325027816 */ /* 0x001fca00000000ff */
[----:B--2---:R0:W-:Y:S04]  /*147bd0*/  @P5 STG.E.U8 desc[UR44][R44.64], R2 ;  /* 0x000000022c005986 */ /* 0x0041e8000c10112c */
[----:B0-----:R-:W2:Y:S01]  /*147be0*/  LDL.LU R45, [R1+0x140] ;  /* 0x00014000012d7983 */ /* 0x001ea20000300800 */
[----:B------:R-:W-:-:S03]  /*147bf0*/  PRMT R2, R20, 0x7770, RZ ;  /* 0x0000777014027816 */ /* 0x000fc600000000ff */
        /* <DEDUP_REMOVED lines=12> */
[----:B---3--:R0:W-:Y:S04]  /*147cc0*/  @P6 STG.E.U8 desc[UR44][R34.64], R2 ;  /* 0x0000000222006986 */ /* 0x0081e8000c10112c */
[----:B0-----:R-:W3:Y:S01]  /*147cd0*/  LDL.LU.64 R34, [R1+0x1b78] ;  /* 0x001b780001227983 */ /* 0x001ee20000300a00 */
        /* <DEDUP_REMOVED lines=18> */
[C---:B------:R-:W-:Y:S02]  /*147e00*/  LOP3.LUT P3, RZ, R53.reuse, 0x10000000, RZ, 0xc0, !PT ;  /* 0x1000000035ff7812 */ /* 0x040fe4000786c0ff */
[C---:B------:R-:W-:Y:S02]  /*147e10*/  LOP3.LUT P0, RZ, R53.reuse, 0x20000000, RZ, 0xc0, !PT ;  /* 0x2000000035ff7812 */ /* 0x040fe4000780c0ff */
[----:B------:R-:W-:-:S02]  /*147e20*/  LOP3.LUT P2, RZ, R53, 0x40000000, RZ, 0xc0, !PT ;  /* 0x4000000035ff7812 */ /* 0x000fc4000784c0ff */
[----:B--2---:R-:W-:-:S05]  /*147e30*/  PRMT R2, R45, 0x7770, RZ ;  /* 0x000077702d027816 */ /* 0x004fca00000000ff */
[----:B------:R0:W-:Y:S02]  /*147e40*/  @P6 STG.E.U8 desc[UR44][R60.64], R2 ;  /* 0x000000023c006986 */ /* 0x0001e4000c10112c */
[C---:B0-----:R-:W-:Y:S02]  /*147e50*/  PRMT R2, R45.reuse, 0x7771, RZ ;  /* 0x000077712d027816 */ /* 0x041fe400000000ff */
[----:B------:R-:W2:Y:S04]  /*147e60*/  LDL.LU.64 R60, [R1+0x58b0] ;  /* 0x0058b000013c7983 */ /* 0x000ea80000300a00 */
[----:B----4-:R0:W-:Y:S02]  /*147e70*/  @P1 STG.E.U8 desc[UR44][R14.64], R2 ;  /* 0x000000020e001986 */ /* 0x0101e4000c10112c */
        /* <DEDUP_REMOVED lines=10> */
[----:B---3--:R0:W-:Y:S04]  /*147f20*/  @P5 STG.E.U8 desc[UR44][R34.64], R2 ;  /* 0x0000000222005986 */ /* 0x0081e8000c10112c */
[----:B0-----:R-:W3:Y:S04]  /*147f30*/  LDL.LU.64 R34, [R1+0x1b58] ;  /* 0x001b580001227983 */ /* 0x001ee80000300a00 */
[----:B------:R-:W4:Y:S04]  /*147f40*/  LDL.LU.64 R14, [R1+0x1b48] ;  /* 0x001b4800010e7983 */ /* 0x000f280000300a00 */
[----:B------:R-:W4:Y:S04]  /*147f50*/  LDL.LU.64 R12, [R1+0x1b40] ;  /* 0x001b4000010c7983 */ /* 0x000f280000300a00 */
[----:B------:R-:W4:Y:S04]  /*147f60*/  LDL.LU.64 R36, [R1+0x1b38] ;  /* 0x001b380001247983 */ /* 0x000f280000300a00 */
[----:B------:R-:W4:Y:S04]  /*147f70*/  LDL.LU R45, [R1+0x144] ;  /* 0x00014400012d7983 */ /* 0x000f280000300800 */
[----:B------:R-:W4:Y:S04]  /*147f80*/  LDL.LU.64 R42, [R1+0x1b20] ;  /* 0x001b2000012a7983 */ /* 0x000f280000300a00 */
[----:B------:R-:W4:Y:S04]  /*147f90*/  LDL.LU R20, [R1+0xa8] ;  /* 0x0000a80001147983 */ /* 0x000f280000300800 */
[----:B------:R-:W4:Y:S01]  /*147fa0*/  LDL.LU.64 R32, [R1+0x1b10] ;  /* 0x001b100001207983 */ /* 0x000f220000300a00 */
[----:B------:R-:W-:-:S02]  /*147fb0*/  PRMT R2, R44, 0x7773, RZ ;  /* 0x000077732c027816 */ /* 0x000fc400000000ff */
[C---:B--2---:R-:W-:Y:S02]  /*147fc0*/  LOP3.LUT P3, RZ, R61.reuse, 0x1, RZ, 0xc0, !PT ;  /* 0x000000013dff7812 */ /* 0x044fe4000786c0ff */
        /* <DEDUP_REMOVED lines=8> */
[----:B---3--:R0:W-:Y:S04]  /*148050*/  @P3 STG.E.U8 desc[UR44][R34.64], R2 ;  /* 0x0000000222003986 */ /* 0x0081e8000c10112c */
[----:B0-----:R-:W2:Y:S04]  /*148060*/  LDL.LU.64 R34, [R1+0x1b08] ;  /* 0x001b080001227983 */ /* 0x001ea80000300a00 */
[----:B------:R-:W3:Y:S04]  /*148070*/  LDL.LU.64 R26, [R1+0x1b00] ;  /* 0x001b0000011a7983 */ /* 0x000ee80000300a00 */
[----:B------:R-:W3:Y:S04]  /*148080*/  LDL.LU.64 R28, [R1+0x1ae0] ;  /* 0x001ae000011c7983 */ /* 0x000ee80000300a00 */
[----:B------:R-:W3:Y:S04]  /*148090*/  LDL.LU R21, [R1+0x148] ;  /* 0x0001480001157983 */ /* 0x000ee80000300800 */
[----:B------:R-:W3:Y:S01]  /*1480a0*/  LDL.LU.64 R24, [R1+0x1ad0] ;  /* 0x001ad00001187983 */ /* 0x000ee20000300a00 */
[----:B------:R-:W-:-:S02]  /*1480b0*/  @P6 LOP3.LUT R4, R4, 0x40, RZ, 0xfc, !PT ;  /* 0x0000004004046812 */ /* 0x000fc400078efcff */
[----:B------:R-:W-:Y:S01]  /*1480c0*/  LOP3.LUT P6, RZ, R61, 0x200, RZ, 0xc0, !PT ;  /* 0x000002003dff7812 */ /* 0x000fe200078cc0ff */
[----:B------:R-:W3:Y:S01]  /*1480d0*/  LDL.LU.64 R22, [R1+0x1ac8] ;  /* 0x001ac80001167983 */ /* 0x000ee20000300a00 */
[----:B------:R-:W-:-:S03]  /*1480e0*/  LOP3.LUT R4, R4, 0xffffff7f, RZ, 0xc0, !PT ;  /* 0xffffff7f04047812 */ /* 0x000fc600078ec0ff */
[----:B------:R-:W3:Y:S01]  /*1480f0*/  LDL.LU.64 R18, [R1+0x1ac0] ;  /* 0x001ac00001127983 */ /* 0x000ee20000300a00 */
[C---:B------:R-:W-:Y:S02]  /*148100*/  LOP3.LUT P0, RZ, R61.reuse, 0x2, RZ, 0xc0, !PT ;  /* 0x000000023dff7812 */ /* 0x040fe4000780c0ff */
[C---:B------:R-:W-:Y:S01]  /*148110*/  LOP3.LUT P2, RZ, R61.reuse, 0x4, RZ, 0xc0, !PT ;  /* 0x000000043dff7812 */ /* 0x040fe2000784c0ff */
[----:B------:R-:W3:Y:S04]  /*148120*/  LDL.LU R44, [R1+0xac] ;  /* 0x0000ac00012c7983 */ /* 0x000ee80000300800 */
[----:B------:R-:W-:Y:S01]  /*148130*/  @P6 LOP3.LUT R4, R4, 0x80, RZ, 0xfc, !PT ;  /* 0x0000008004046812 */ /* 0x000fe200078efcff */
[----:B------:R-:W3:Y:S01]  /*148140*/  LDL.LU.64 R16, [R1+0x1ab8] ;  /* 0x001ab80001107983 */ /* 0x000ee20000300a00 */
[----:B------:R-:W-:-:S02]  /*148150*/  LOP3.LUT P6, RZ, R61, 0x100, RZ, 0xc0, !PT ;  /* 0x000001003dff7812 */ /* 0x000fc400078cc0ff */
[----:B------:R-:W-:Y:S02]  /*148160*/  LOP3.LUT R4, R4, 0xfffffeff, RZ, 0xc0, !PT ;  /* 0xfffffeff04047812 */ /* 0x000fe400078ec0ff */
[----:B----4-:R-:W-:-:S09]  /*148170*/  PRMT R2, R45, 0x7770, RZ ;  /* 0x000077702d027816 */ /* 0x010fd200000000ff */
[----:B------:R-:W-:Y:S02]  /*148180*/  @P6 LOP3.LUT R4, R4, 0x100, RZ, 0xfc, !PT ;  /* 0x0000010004046812 */ /* 0x000fe400078efcff */
[C---:B------:R-:W-:Y:S01]  /*148190*/  LOP3.LUT P6, RZ, R61.reuse, 0x80, RZ, 0xc0, !PT ;  /* 0x000000803dff7812 */ /* 0x040fe200078cc0ff */
[----:B------:R0:W-:Y:S01]  /*1481a0*/  @P0 STG.E.U8 desc[UR44][R14.64], R2 ;  /* 0x000000020e000986 */ /* 0x0001e2000c10112c */
[----:B------:R-:W-:Y:S02]  /*1481b0*/  LOP3.LUT P5, RZ, R61, 0x8, RZ, 0xc0, !PT ;  /* 0x000000083dff7812 */ /* 0x000fe400078ac0ff */
[----:B------:R-:W-:Y:S02]  /*1481c0*/  LOP3.LUT R4, R4, 0xfffffdff, RZ, 0xc0, !PT ;  /* 0xfffffdff04047812 */ /* 0x000fe400078ec0ff */
[----:B0-----:R-:W-:Y:S01]  /*1481d0*/  PRMT R2, R45, 0x7771, RZ ;  /* 0x000077712d027816 */ /* 0x001fe200000000ff */
[----:B------:R-:W4:Y:S06]  /*1481e0*/  LDL.LU.64 R14, [R1+0x1ab0] ;  /* 0x001ab000010e7983 */ /* 0x000f2c0000300a00 */
[----:B------:R-:W-:-:S02]  /*1481f0*/  @P6 LOP3.LUT R4, R4, 0x200, RZ, 0xfc, !PT ;  /* 0x0000020004046812 */ /* 0x000fc400078efcff */
[----:B------:R-:W-:Y:S01]  /*148200*/  LOP3.LUT P6, RZ, R61, 0x40, RZ, 0xc0, !PT ;  /* 0x000000403dff7812 */ /* 0x000fe200078cc0ff */
[----:B------:R0:W-:Y:S01]  /*148210*/  @P2 STG.E.U8 desc[UR44][R12.64], R2 ;  /* 0x000000020c002986 */ /* 0x0001e2000c10112c */
[----:B------:R-:W-:Y:S02]  /*148220*/  LOP3.LUT R4, R4, 0xfffffbff, RZ, 0xc0, !PT ;  /* 0xfffffbff04047812 */ /* 0x000fe400078ec0ff */
[----:B0-----:R-:W-:Y:S01]  /*148230*/  PRMT R2, R45, 0x7772, RZ ;  /* 0x000077722d027816 */ /* 0x001fe200000000ff */
[----:B------:R-:W4:Y:S04]  /*148240*/  LDL.LU.64 R12, [R1+0x1aa8] ;  /* 0x001aa800010c7983 */ /* 0x000f280000300a00 */
[----:B------:R0:W-:Y:S04]  /*148250*/  @P5 STG.E.U8 desc[UR44][R36.64], R2 ;  /* 0x0000000224005986 */ /* 0x0001e8000c10112c */
[----:B------:R-:W-:-:S02]  /*148260*/  @P6 LOP3.LUT R4, R4, 0x400, RZ, 0xfc, !PT ;  /* 0x0000040004046812 */ /* 0x000fc400078efcff */
[----:B------:R-:W-:Y:S01]  /*148270*/  LOP3.LUT P6, RZ, R61, 0x20, RZ, 0xc0, !PT ;  /* 0x000000203dff7812 */ /* 0x000fe200078cc0ff */
[----:B0-----:R-:W4:Y:S01]  /*148280*/  LDL.LU.64 R36, [R1+0x1aa0] ;  /* 0x001aa00001247983 */ /* 0x001f220000300a00 */
[----:B------:R-:W-:-:S11]  /*148290*/  LOP3.LUT R4, R4, 0xfffff7ff, RZ, 0xc0, !PT ;  /* 0xfffff7ff04047812 */ /* 0x000fd600078ec0ff */
[----:B------:R-:W-:Y:S02]  /*1482a0*/  @P6 LOP3.LUT R4, R4, 0x800, RZ, 0xfc, !PT ;  /* 0x0000080004046812 */ /* 0x000fe400078efcff */
[----:B------:R-:W-:Y:S02]  /*1482b0*/  LOP3.LUT P6, RZ, R61, 0x10, RZ, 0xc0, !PT ;  /* 0x000000103dff7812 */ /* 0x000fe400078cc0ff */
[----:B------:R-:W-:Y:S02]  /*1482c0*/  PRMT R2, R45, 0x7773, RZ ;  /* 0x000077732d027816 */ /* 0x000fe400000000ff */
[----:B------:R-:W4:Y:S09]  /*1482d0*/  LDL.LU R45, [R1+0x14c] ;  /* 0x00014c00012d7983 */ /* 0x000f320000300800 */
[----:B------:R0:W-:Y:S01]  /*1482e0*/  @P6 STG.E.U8 desc[UR44][R42.64], R2 ;  /* 0x000000022a006986 */ /* 0x0001e2000c10112c */
[----:B------:R-:W-:-:S02]  /*1482f0*/  LOP3.LUT P6, RZ, R4, 0x800, RZ, 0xc0, !PT ;  /* 0x0000080004ff7812 */ /* 0x000fc400078cc0ff */
[----:B0-----:R-:W-:Y:S01]  /*148300*/  PRMT R2, R20, 0x7770, RZ ;  /* 0x0000777014027816 */ /* 0x001fe200000000ff */
[----:B------:R-:W4:Y:S10]  /*148310*/  LDL.LU.64 R42, [R1+0x1a98] ;  /* 0x001a9800012a7983 */ /* 0x000f340000300a00 */
[----:B------:R0:W-:Y:S04]  /*148320*/  @P6 STG.E.U8 desc[UR44][R32.64], R2 ;  /* 0x0000000220006986 */ /* 0x0001e8000c10112c */
[----:B0-----:R-:W4:Y:S01]  /*148330*/  LDL.LU.64 R32, [R1+0x1a90] ;  /* 0x001a900001207983 */ /* 0x001f220000300a00 */
[----:B------:R-:W-:-:S02]  /*148340*/  LOP3.LUT P6, RZ, R4, 0x400, RZ, 0xc0, !PT ;  /* 0x0000040004ff7812 */ /* 0x000fc400078cc0ff */
[----:B------:R-:W-:-:S11]  /*148350*/  PRMT R2, R20, 0x7771, RZ ;  /* 0x0000777114027816 */ /* 0x000fd600000000ff */
[----:B--2---:R0:W-:Y:S04]  /*148360*/  @P6 STG.E.U8 desc[UR44][R34.64], R2 ;  /* 0x0000000222006986 */ /* 0x0041e8000c10112c */
[----:B0-----:R-:W2:Y:S01]  /*148370*/  LDL.LU.64 R34, [R1+0x1a88] ;  /* 0x001a880001227983 */ /* 0x001ea20000300a00 */
        /* <DEDUP_REMOVED lines=22> */
[----:B----4-:R0:W-:Y:S02]  /*1484e0*/  @P1 STG.E.U8 desc[UR44][R14.64], R2 ;  /* 0x000000020e001986 */ /* 0x0101e4000c10112c */
[----:B0-----:R-:W-:-:S05]  /*1484f0*/  PRMT R2, R44, 0x7771, RZ ;  /* 0x000077712c027816 */ /* 0x001fca00000000ff */
[----:B------:R0:W-:Y:S02]  /*148500*/  @P4 STG.E.U8 desc[UR44][R12.64], R2 ;  /* 0x000000020c004986 */ /* 0x0001e4000c10112c */
[----:B0-----:R-:W-:-:S05]  /*148510*/  PRMT R2, R44, 0x7772, RZ ;  /* 0x000077722c027816 */ /* 0x001fca00000000ff */
[----:B------:R0:W-:Y:S04]  /*148520*/  @P3 STG.E.U8 desc[UR44][R36.64], R2 ;  /* 0x0000000224003986 */ /* 0x0001e8000c10112c */
[----:B0-----:R-:W3:Y:S01]  /*148530*/  LDL.LU.64 R36, [R1+0x1a80] ;  /* 0x001a800001247983 */ /* 0x001ee20000300a00 */
[C---:B------:R-:W-:Y:S02]  /*148540*/  LOP3.LUT P0, RZ, R61.reuse, 0x10000, RZ, 0xc0, !PT ;  /* 0x000100003dff7812 */ /* 0x040fe4000780c0ff */
[----:B------:R-:W-:Y:S01]  /*148550*/  LOP3.LUT P2, RZ, R61, 0x20000, RZ, 0xc0, !PT ;  /* 0x000200003dff7812 */ /* 0x000fe2000784c0ff */
[----:B------:R-:W4:Y:S01]  /*148560*/  LDL.LU.64 R16, [R1+0x1a78] ;  /* 0x001a780001107983 */ /* 0x000f220000300a00 */
[----:B------:R-:W-:-:S09]  /*148570*/  PRMT R2, R44, 0x7773, RZ ;  /* 0x000077732c027816 */ /* 0x000fd200000000ff */
[----:B------:R0:W-:Y:S02]  /*148580*/  @P0 STG.E.U8 desc[UR44][R42.64], R2 ;  /* 0x000000022a000986 */ /* 0x0001e4000c10112c */
[----:B0-----:R-:W-:-:S05]  /*148590*/  PRMT R2, R45, 0x7770, RZ ;  /* 0x000077702d027816 */ /* 0x001fca00000000ff */
[----:B------:R0:W-:Y:S04]  /*1485a0*/  @P2 STG.E.U8 desc[UR44][R32.64], R2 ;  /* 0x0000000220002986 */ /* 0x0001e8000c10112c */
[----:B0-----:R-:W4:Y:S04]  /*1485b0*/  LDL.LU.64 R32, [R1+0x1a70] ;  /* 0x001a700001207983 */ /* 0x001f280000300a00 */
        /* <DEDUP_REMOVED lines=20> */
[----:B------:R-:W-:-:S09]  /*148700*/  LOP3.LUT P0, RZ, R61, 0x100000, RZ, 0xc0, !PT ;  /* 0x001000003dff7812 */ /* 0x000fd2000780c0ff */
[----:B------:R-:W-:Y:S02]  /*148710*/  @P6 LOP3.LUT R5, R5, 0x80000000, RZ, 0xfc, !PT ;  /* 0x8000000005056812 */ /* 0x000fe400078efcff */
[C---:B------:R-:W-:Y:S02]  /*148720*/  LOP3.LUT P6, RZ, R61.reuse, 0x8000000, RZ, 0xc0, !PT ;  /* 0x080000003dff7812 */ /* 0x040fe400078cc0ff */
[----:B------:R-:W-:Y:S02]  /*148730*/  LOP3.LUT P2, RZ, R61, 0x200000, RZ, 0xc0, !PT ;  /* 0x002000003dff7812 */ /* 0x000fe4000784c0ff */
[----:B------:R-:W-:-:S09]  /*148740*/  LOP3.LUT R4, R4, 0xfffffffe, RZ, 0xc0, !PT ;  /* 0xfffffffe04047812 */ /* 0x000fd200078ec0ff */
[----:B------:R-:W-:Y:S02]  /*148750*/  @P6 LOP3.LUT R4, R4, 0x1, RZ, 0xfc, !PT ;  /* 0x0000000104046812 */ /* 0x000fe400078efcff */
[----:B------:R-:W-:Y:S02]  /*148760*/  LOP3.LUT P6, RZ, R61, 0x4000000, RZ, 0xc0, !PT ;  /* 0x040000003dff7812 */ /* 0x000fe400078cc0ff */
[----:B------:R-:W-:Y:S01]  /*148770*/  LOP3.LUT R4, R4, 0xfffffffd, RZ, 0xc0, !PT ;  /* 0xfffffffd04047812 */ /* 0x000fe200078ec0ff */
[----:B---3--:R0:W-:Y:S04]  /*148780*/  @P3 STG.E.U8 desc[UR44][R36.64], R2 ;  /* 0x0000000224003986 */ /* 0x0081e8000c10112c */
[----:B0-----:R-:W3:Y:S01]  /*148790*/  LDL.LU R36, [R1+0x120] ;  /* 0x0001200001247983 */ /* 0x001ee20000300800 */
[----:B------:R-:W-:-:S03]  /*1487a0*/  PRMT R2, R45, 0x7773, RZ ;  /* 0x000077732d027816 */ /* 0x000fc600000000ff */
[----:B------:R-:W3:Y:S04]  /*1487b0*/  LDL.LU.64 R44, [R1+0x1a50] ;  /* 0x001a5000012c7983 */ /* 0x000ee80000300a00 */
[----:B------:R-:W3:Y:S04]  /*1487c0*/  LDL.LU.64 R26, [R1+0x1a48] ;  /* 0x001a4800011a7983 */ /* 0x000ee80000300a00 */
[----:B------:R-:W3:Y:S04]  /*1487d0*/  LDL.LU.64 R28, [R1+0x1a40] ;  /* 0x001a4000011c7983 */ /* 0x000ee80000300a00 */
[----:B------:R-:W3:Y:S04]  /*1487e0*/  LDL.LU.64 R24, [R1+0x1a38] ;  /* 0x001a380001187983 */ /* 0x000ee80000300a00 */
[----:B----4-:R0:W-:Y:S01]  /*1487f0*/  @P0 STG.E.U8 desc[UR44][R16.64], R2 ;  /* 0x0000000210000986 */ /* 0x0101e2000c10112c */
[----:B------:R-:W-:-:S02]  /*148800*/  @P6 LOP3.LUT R4, R4, 0x2, RZ, 0xfc, !PT ;  /* 0x0000000204046812 */ /* 0x000fc400078efcff */
[----:B------:R-:W-:Y:S02]  /*148810*/  LOP3.LUT P6, RZ, R61, 0x2000000, RZ, 0xc0, !PT ;  /* 0x020000003dff7812 */ /* 0x000fe400078cc0ff */
[----:B0-----:R-:W-:-:S05]  /*148820*/  PRMT R2, R43, 0x7770, RZ ;  /* 0x000077702b027816 */ /* 0x001fca00000000ff */
[----:B------:R0:W-:Y:S04]  /*148830*/  @P2 STG.E.U8 desc[UR44][R32.64], R2 ;  /* 0x0000000220002986 */ /* 0x0001e8000c10112c */
[----:B0-----:R-:W4:Y:S04]  /*148840*/  LDL.LU R32, [R1+0x134] ;  /* 0x0001340001207983 */ /* 0x001f280000300800 */
[----:B------:R-:W4:Y:S01]  /*148850*/  LDL.LU.64 R22, [R1+0x1a30] ;  /* 0x001a300001167983 */ /* 0x000f220000300a00 */
[----:B------:R-:W-:-:S03]  /*148860*/  LOP3.LUT R4, R4, 0xfffffffb, RZ, 0xc0, !PT ;  /* 0xfffffffb04047812 */ /* 0x000fc600078ec0ff */
[----:B------:R-:W4:Y:S01]  /*148870*/  LDL.LU.64 R18, [R1+0x1a28] ;  /* 0x001a280001127983 */ /* 0x000f220000300a00 */
[----:B------:R-:W-:Y:S02]  /*148880*/  @P6 LOP3.LUT R4, R4, 0x4, RZ, 0xfc, !PT ;  /* 0x0000000404046812 */ /* 0x000fe400078efcff */
[C---:B------:R-:W-:Y:S01]  /*148890*/  LOP3.LUT P6, RZ, R61.reuse, 0x1000000, RZ, 0xc0, !PT ;  /* 0x010000003dff7812 */ /* 0x040fe200078cc0ff */
[----:B------:R-:W4:Y:S01]  /*1488a0*/  LDL.LU R33, [R1+0x124] ;  /* 0x0001240001217983 */ /* 0x000f220000300800 */
[----:B------:R-:W-:Y:S02]  /*1488b0*/  LOP3.LUT P5, RZ, R61, 0x400000, RZ, 0xc0, !PT ;  /* 0x004000003dff7812 */ /* 0x000fe400078ac0ff */
[----:B------:R-:W-:Y:S01]  /*1488c0*/  LOP3.LUT R4, R4, 0xfffffff7, RZ, 0xc0, !PT ;  /* 0xfffffff704047812 */ /* 0x000fe200078ec0ff */
[----:B------:R-:W4:Y:S01]  /*1488d0*/  LDL.LU.64 R20, [R1+0x1a20] ;  /* 0x001a200001147983 */ /* 0x000f220000300a00 */
[----:B------:R-:W-:-:S03]  /*1488e0*/  PRMT R2, R43, 0x7771, RZ ;  /* 0x000077712b027816 */ /* 0x000fc600000000ff */
[----:B------:R-:W4:Y:S04]  /*1488f0*/  LDL.LU.64 R16, [R1+0x1a18] ;  /* 0x001a180001107983 */ /* 0x000f280000300a00 */
[----:B------:R-:W-:Y:S02]  /*148900*/  @P6 LOP3.LUT R4, R4, 0x8, RZ, 0xfc, !PT ;  /* 0x0000000804046812 */ /* 0x000fe400078efcff */
[----:B------:R-:W-:Y:S01]  /*148910*/  LOP3.LUT P6, RZ, R61, 0x800000, RZ, 0xc0, !PT ;  /* 0x008000003dff7812 */ /* 0x000fe200078cc0ff */
[----:B------:R0:W-:Y:S02]  /*148920*/  @P5 STG.E.U8 desc[UR44][R14.64], R2 ;  /* 0x000000020e005986 */ /* 0x0001e4000c10112c */
[----:B0-----:R-:W-:Y:S02]  /*148930*/  PRMT R2, R43, 0x7772, RZ ;  /* 0x000077722b027816 */ /* 0x001fe400000000ff */
[----:B------:R-:W4:Y:S08]  /*148940*/  LDL.LU.64 R14, [R1+0x1a10] ;  /* 0x001a1000010e7983 */ /* 0x000f300000300a00 */
[----:B------:R0:W-:Y:S01]  /*148950*/  @P6 STG.E.U8 desc[UR44][R12.64], R2 ;  /* 0x000000020c006986 */ /* 0x0001e2000c10112c */
[----:B------:R-:W-:-:S03]  /*148960*/  LOP3.LUT P6, RZ, R4, 0x8, RZ, 0xc0, !PT ;  /* 0x0000000804ff7812 */ /* 0x000fc600078cc0ff */
[----:B0-----:R-:W4:Y:S01]  /*148970*/  LDL.LU.64 R12, [R1+0x1a08] ;  /* 0x001a0800010c7983 */ /* 0x001f220000300a00 */
[----:B------:R-:W-:-:S03]  /*148980*/  PRMT R2, R43, 0x7773, RZ ;  /* 0x000077732b027816 */ /* 0x000fc600000000ff */
[----:B------:R-:W4:Y:S06]  /*148990*/  LDL.LU.64 R42, [R1+0x1a00] ;  /* 0x001a0000012a7983 */ /* 0x000f2c0000300a00 */
[----:B--2---:R0:W-:Y:S04]  /*1489a0*/  @P6 STG.E.U8 desc[UR44][R34.64], R2 ;  /* 0x0000000222006986 */ /* 0x0041e8000c10112c */
[----:B0-----:R-:W2:Y:S01]  /*1489b0*/  LDL.LU.64 R34, [R1+0x19f8] ;  /* 0x0019f80001227983 */ /* 0x001ea20000300a00 */
[----:B------:R-:W-:-:S03]  /*1489c0*/  LOP3.LUT P6, RZ, R4, 0x4, RZ, 0xc0, !PT ;  /* 0x0000000404ff7812 */ /* 0x000fc600078cc0ff */
[----:B------:R-:W2:Y:S01]  /*1489d0*/  LDL.LU R37, [R1+0x138] ;  /* 0x0001380001257983 */ /* 0x000ea20000300800 */
[C---:B------:R-:W-:Y:S02]  /*1489e0*/  LOP3.LUT P1, RZ, R38.reuse, 0x1, RZ, 0xc0, !PT ;  /* 0x0000000126ff7812 */ /* 0x040fe4000782c0ff */
[C---:B------:R-:W-:Y:S02]  /*1489f0*/  LOP3.LUT P4, RZ, R38.reuse, 0x2, RZ, 0xc0, !PT ;  /* 0x0000000226ff7812 */ /* 0x040fe4000788c0ff */
[C---:B------:R-:W-:Y:S02]  /*148a00*/  LOP3.LUT P3, RZ, R38.reuse, 0x4, RZ, 0xc0, !PT ;  /* 0x0000000426ff7812 */ /* 0x040fe4000786c0ff */
[C---:B------:R-:W-:Y:S02]  /*148a10*/  LOP3.LUT P0, RZ, R38.reuse, 0x8, RZ, 0xc0, !PT ;  /* 0x0000000826ff7812 */ /* 0x040fe4000780c0ff */
[----:B------:R-:W-:Y:S02]  /*148a20*/  LOP3.LUT P2, RZ, R38, 0x10, RZ, 0xc0, !PT ;  /* 0x0000001026ff7812 */ /* 0x000fe4000784c0ff */
[----:B---3--:R-:W-:-:S05]  /*148a30*/  PRMT R2, R36, 0x7770, RZ ;  /* 0x0000777024027816 */ /* 0x008fca00000000ff */
[----:B------:R0:W-:Y:S01]  /*148a40*/  @P6 STG.E.U8 desc[UR44][R44.64], R2 ;  /* 0x000000022c006986 */ /* 0x0001e2000c10112c */
[----:B------:R-:W-:Y:S02]  /*148a50*/  LOP3.LUT P6, RZ, R4, 0x2, RZ, 0xc0, !PT ;  /* 0x0000000204ff7812 */ /* 0x000fe400078cc0ff */
[----:B0-----:R-:W-:Y:S01]  /*148a60*/  PRMT R2, R36, 0x7771, RZ ;  /* 0x0000777124027816 */ /* 0x001fe200000000ff */
[----:B------:R-:W3:Y:S10]  /*148a70*/  LDL.LU.64 R44, [R1+0x19f0] ;  /* 0x0019f000012c7983 */ /* 0x000ef40000300a00 */
        /* <DEDUP_REMOVED lines=26> */
[----:B0-----:R-:W2:Y:S01]  /*148c20*/  LDL.LU.64 R34, [R1+0x19e8] ;  /* 0x0019e80001227983 */ /* 0x001ea20000300a00 */
[C---:B------:R-:W-:Y:S02]  /*148c30*/  LOP3.LUT P5, RZ, R38.reuse, 0x20, RZ, 0xc0, !PT ;  /* 0x0000002026ff7812 */ /* 0x040fe400078ac0ff */
[----:B------:R-:W-:Y:S01]  /*148c40*/  PRMT R2, R37, 0x7770, RZ ;  /* 0x0000777025027816 */ /* 0x000fe200000000ff */
[----:B------:R-:W4:Y:S01]  /*148c50*/  LDL.LU.64 R12, [R1+0x19e0] ;  /* 0x0019e000010c7983 */ /* 0x000f220000300a00 */
[----:B------:R-:W-:-:S09]  /*148c60*/  LOP3.LUT P3, RZ, R38, 0x40, RZ, 0xc0, !PT ;  /* 0x0000004026ff7812 */ /* 0x000fd2000786c0ff */
[----:B---3--:R0:W-:Y:S04]  /*148c70*/  @P5 STG.E.U8 desc[UR44][R44.64], R2 ;  /* 0x000000022c005986 */ /* 0x0081e8000c10112c */
[----:B0-----:R-:W3:Y:S04]  /*148c80*/  LDL.LU.64 R44, [R1+0x19d8] ;  /* 0x0019d800012c7983 */ /* 0x001ee80000300a00 */
[----:B------:R-:W3:Y:S04]  /*148c90*/  LDL.LU.64 R42, [R1+0x19c8] ;  /* 0x0019c800012a7983 */ /* 0x000ee80000300a00 */
[----:B------:R-:W3:Y:S04]  /*148ca0*/  LDL.LU.64 R32, [R1+0x19c0] ;  /* 0x0019c00001207983 */ /* 0x000ee80000300a00 */
[----:B------:R-:W3:Y:S01]  /*148cb0*/  LDL.LU R18, [R1+0x128] ;  /* 0x0001280001127983 */ /* 0x000ee20000300800 */
[----:B------:R-:W-:-:S05]  /*148cc0*/  PRMT R2, R37, 0x7771, RZ ;  /* 0x0000777125027816 */ /* 0x000fca00000000ff */
[----:B--2---:R0:W-:Y:S04]  /*148cd0*/  @P3 STG.E.U8 desc[UR44][R34.64], R2 ;  /* 0x0000000222003986 */ /* 0x0041e8000c10112c */
[----:B0-----:R-:W2:Y:S01]  /*148ce0*/  LDL.LU.64 R34, [R1+0x19b8] ;  /* 0x0019b80001227983 */ /* 0x001ea20000300a00 */
[----:B------:R-:W-:Y:S02]  /*148cf0*/  LOP3.LUT P6, RZ, R38, 0x40000, RZ, 0xc0, !PT ;  /* 0x0004000026ff7812 */ /* 0x000fe400078cc0ff */
[----:B------:R-:W-:Y:S01]  /*148d00*/  LOP3.LUT R5, R5, 0xffefffff, RZ, 0xc0, !PT ;  /* 0xffefffff05057812 */ /* 0x000fe200078ec0ff */
[----:B------:R-:W2:Y:S04]  /*148d10*/  LDL.LU.64 R26, [R1+0x19b0] ;  /* 0x0019b000011a7983 */ /* 0x000ea80000300a00 */
[----:B------:R-:W2:Y:S04]  /*148d20*/  LDL.LU R19, [R1+0x13c] ;  /* 0x00013c0001137983 */ /* 0x000ea80000300800 */
[----:B------:R-:W2:Y:S02]  /*148d30*/  LDL.LU.64 R28, [R1+0x19a8] ;  /* 0x0019a800011c7983 */ /* 0x000ea40000300a00 */
[----:B------:R-:W-:-:S02]  /*148d40*/  @P6 LOP3.LUT R5, R5, 0x100000, RZ, 0xfc, !PT ;  /* 0x0010000005056812 */ /* 0x000fc400078efcff */
[----:B------:R-:W-:Y:S01]  /*148d50*/  LOP3.LUT P6, RZ, R38, 0x20000, RZ, 0xc0, !PT ;  /* 0x0002000026ff7812 */ /* 0x000fe200078cc0ff */
[----:B------:R-:W2:Y:S01]  /*148d60*/  LDL.LU.64 R24, [R1+0x19a0] ;  /* 0x0019a00001187983 */ /* 0x000ea20000300a00 */
[----:B------:R-:W-:-:S03]  /*148d70*/  LOP3.LUT R5, R5, 0xffdfffff, RZ, 0xc0, !PT ;  /* 0xffdfffff05057812 */ /* 0x000fc600078ec0ff */
[----:B------:R-:W2:Y:S01]  /*148d80*/  LDL.LU.64 R22, [R1+0x1998] ;  /* 0x0019980001167983 */ /* 0x000ea20000300a00 */
[C---:B------:R-:W-:Y:S02]  /*148d90*/  LOP3.LUT P0, RZ, R38.reuse, 0x80, RZ, 0xc0, !PT ;  /* 0x0000008026ff7812 */ /* 0x040fe4000780c0ff */
[C---:B------:R-:W-:Y:S01]  /*148da0*/  LOP3.LUT P2, RZ, R38.reuse, 0x100, RZ, 0xc0, !PT ;  /* 0x0000010026ff7812 */ /* 0x040fe2000784c0ff */
[----:B------:R-:W2:Y:S04]  /*148db0*/  LDL.LU.64 R20, [R1+0x1988] ;  /* 0x0019880001147983 */ /* 0x000ea80000300a00 */
        /* <DEDUP_REMOVED lines=13> */
[----:B----4-:R0:W-:Y:S04]  /*148e90*/  @P0 STG.E.U8 desc[UR44][R12.64], R2 ;  /* 0x000000020c000986 */ /* 0x0101e8000c10112c */
[----:B------:R-:W-:Y:S02]  /*148ea0*/  @P6 LOP3.LUT R5, R5, 0x2000000, RZ, 0xfc, !PT ;  /* 0x0200000005056812 */ /* 0x000fe400078efcff */
[----:B------:R-:W-:Y:S02]  /*148eb0*/  LOP3.LUT P6, RZ, R38, 0x1000, RZ, 0xc0, !PT ;  /* 0x0000100026ff7812 */ /* 0x000fe400078cc0ff */
[----:B0-----:R-:W-:Y:S02]  /*148ec0*/  PRMT R2, R37, 0x7773, RZ ;  /* 0x0000777325027816 */ /* 0x001fe400000000ff */
[----:B------:R-:W-:-:S09]  /*148ed0*/  LOP3.LUT R5, R5, 0xfbffffff, RZ, 0xc0, !PT ;  /* 0xfbffffff05057812 */ /* 0x000fd200078ec0ff */
[----:B------:R-:W-:Y:S02]  /*148ee0*/  @P6 LOP3.LUT R5, R5, 0x4000000, RZ, 0xfc, !PT ;  /* 0x0400000005056812 */ /* 0x000fe400078efcff */
[C---:B------:R-:W-:Y:S01]  /*148ef0*/  LOP3.LUT P6, RZ, R38.reuse, 0x800, RZ, 0xc0, !PT ;  /* 0x0000080026ff7812 */ /* 0x040fe200078cc0ff */
[----:B---3--:R0:W-:Y:S04]  /*148f00*/  @P2 STG.E.U8 desc[UR44][R44.64], R2 ;  /* 0x000000022c002986 */ /* 0x0081e8000c10112c */
[----:B0-----:R-:W3:Y:S04]  /*148f10*/  LDL.LU R44, [R1+0x12c] ;  /* 0x00012c00012c7983 */ /* 0x001ee80000300800 */
[----:B------:R-:W4:Y:S01]  /*148f20*/  LDL.LU.64 R16, [R1+0x1978] ;  /* 0x0019780001107983 */ /* 0x000f220000300a00 */
[----:B------:R-:W-:-:S02]  /*148f30*/  LOP3.LUT P5, RZ, R38, 0x200, RZ, 0xc0, !PT ;  /* 0x0000020026ff7812 */ /* 0x000fc400078ac0ff */
[----:B------:R-:W-:Y:S01]  /*148f40*/  LOP3.LUT R5, R5, 0xf7ffffff, RZ, 0xc0, !PT ;  /* 0xf7ffffff05057812 */ /* 0x000fe200078ec0ff */
[----:B------:R-:W4:Y:S03]  /*148f50*/  LDL.LU.64 R14, [R1+0x1970] ;  /* 0x00197000010e7983 */ /* 0x000f260000300a00 */
[----:B------:R-:W-:Y:S01]  /*148f60*/  @P6 LOP3.LUT R5, R5, 0x8000000, RZ, 0xfc, !PT ;  /* 0x0800000005056812 */ /* 0x000fe200078efcff */
[----:B------:R-:W4:Y:S01]  /*148f70*/  LDL.LU.64 R12, [R1+0x1968] ;  /* 0x00196800010c7983 */ /* 0x000f220000300a00 */
[----:B------:R-:W-:Y:S02]  /*148f80*/  LOP3.LUT P6, RZ, R38, 0x400, RZ, 0xc0, !PT ;  /* 0x0000040026ff7812 */ /* 0x000fe400078cc0ff */
[C---:B------:R-:W-:Y:S01]  /*148f90*/  PRMT R2, R18.reuse, 0x7770, RZ ;  /* 0x0000777012027816 */ /* 0x040fe200000000ff */
[----:B------:R-:W4:Y:S04]  /*148fa0*/  LDL.LU R45, [R1+0x110] ;  /* 0x00011000012d7983 */ /* 0x000f280000300800 */
[----:B------:R0:W-:Y:S04]  /*148fb0*/  @P5 STG.E.U8 desc[UR44][R42.64], R2 ;  /* 0x000000022a005986 */ /* 0x0001e8000c10112c */
[----:B------:R-:W4:Y:S01]  /*148fc0*/  LDL.LU.64 R36, [R1+0x1948] ;  /* 0x0019480001247983 */ /* 0x000f220000300a00 */
[----:B0-----:R-:W-:-:S03]  /*148fd0*/  PRMT R2, R18, 0x7771, RZ ;  /* 0x0000777112027816 */ /* 0x001fc600000000ff */
[----:B------:R-:W4:Y:S04]  /*148fe0*/  LDL.LU.64 R42, [R1+0x1938] ;  /* 0x00193800012a7983 */ /* 0x000f280000300a00 */
        /* <DEDUP_REMOVED lines=25> */
[----:B---3--:R-:W-:-:S05]  /*149180*/  PRMT R2, R44, 0x7770, RZ ;  /* 0x000077702c027816 */ /* 0x008fca00000000ff */
[----:B----4-:R0:W-:Y:S01]  /*149190*/  @P6 STG.E.U8 desc[UR44][R16.64], R2 ;  /* 0x0000000210006986 */ /* 0x0101e2000c10112c */
[----:B------:R-:W-:Y:S02]  /*1491a0*/  LOP3.LUT P6, RZ, R5, 0x100000, RZ, 0xc0, !PT ;  /* 0x0010000005ff7812 */ /* 0x000fe400078cc0ff */
[----:B0-----:R-:W-:-:S11]  /*1491b0*/  PRMT R2, R44, 0x7771, RZ ;  /* 0x000077712c027816 */ /* 0x001fd600000000ff */
        /* <DEDUP_REMOVED lines=34> */
[----:B------:R-:W3:Y:S04]  /*1493e0*/  LDL.LU.64 R26, [R1+0x1890] ;  /* 0x00189000011a7983 */ /* 0x000ee80000300a00 */
[----:B------:R-:W3:Y:S04]  /*1493f0*/  LDL.LU.64 R28, [R1+0x1880] ;  /* 0x00188000011c7983 */ /* 0x000ee80000300a00 */
[----:B------:R-:W3:Y:S02]  /*149400*/  LDL.LU R19, [R1+0x104] ;  /* 0x0001040001137983 */ /* 0x000ee40000300800 */
[----:B------:R-:W-:-:S02]  /*149410*/  @P6 LOP3.LUT R5, R5, 0x1000, RZ, 0xfc, !PT ;  /* 0x0000100005056812 */ /* 0x000fc400078efcff */
[----:B------:R-:W-:Y:S01]  /*149420*/  LOP3.LUT P6, RZ, R46, 0x10, RZ, 0xc0, !PT ;  /* 0x000000102eff7812 */ /* 0x000fe200078cc0ff */
[----:B------:R-:W3:Y:S01]  /*149430*/  LDL.LU.64 R24, [R1+0x1878] ;  /* 0x0018780001187983 */ /* 0x000ee20000300a00 */
[----:B------:R-:W-:-:S03]  /*149440*/  LOP3.LUT R5, R5, 0xffffdfff, RZ, 0xc0, !PT ;  /* 0xffffdfff05057812 */ /* 0x000fc600078ec0ff */
[----:B------:R-:W3:Y:S01]  /*149450*/  LDL.LU.64 R22, [R1+0x1870] ;  /* 0x0018700001167983 */ /* 0x000ee20000300a00 */
[----:B------:R-:W-:-:S03]  /*149460*/  PRMT R2, R37, 0x7771, RZ ;  /* 0x0000777125027816 */ /* 0x000fc600000000ff */
[----:B------:R-:W3:Y:S04]  /*149470*/  LDL.LU.64 R20, [R1+0x1850] ;  /* 0x0018500001147983 */ /* 0x000ee80000300a00 */
        /* <DEDUP_REMOVED lines=21> */
[----:B------:R-:W-:Y:S02]  /*1495d0*/  @P6 LOP3.LUT R5, R5, 0x80000, RZ, 0xfc, !PT ;  /* 0x0008000005056812 */ /* 0x000fe400078efcff */
[----:B0-----:R-:W-:Y:S02]  /*1495e0*/  PRMT R2, R37, 0x7773, RZ ;  /* 0x0000777325027816 */ /* 0x001fe400000000ff */
[----:B------:R-:W-:-:S03]  /*1495f0*/  LOP3.LUT P6, RZ, R38, 0x20000000, RZ, 0xc0, !PT ;  /* 0x2000000026ff7812 */ /* 0x000fc600078cc0ff */
[----:B------:R0:W-:Y:S04]  /*149600*/  @P5 STG.E.U8 desc[UR44][R34.64], R2 ;  /* 0x0000000222005986 */ /* 0x0001e8000c10112c */
[----:B0-----:R-:W4:Y:S01]  /*149610*/  LDL.LU R35, [R1+0x118] ;  /* 0x0001180001237983 */ /* 0x001f220000300800 */
        /* <DEDUP_REMOVED lines=37> */
[----:B------:R-:W-:Y:S02]  /*149870*/  LOP3.LUT P5, RZ, R46, 0x800, RZ, 0xc0, !PT ;  /* 0x000008002eff7812 */ /* 0x000fe400078ac0ff */
[----:B----4-:R-:W-:-:S05]  /*149880*/  PRMT R2, R35, 0x7770, RZ ;  /* 0x0000777023027816 */ /* 0x010fca00000000ff */
        /* <DEDUP_REMOVED lines=18> */
[----:B------:R-:W4:Y:S01]  /*1499b0*/  LDL.LU.64 R32, [R1+0x1790] ;  /* 0x0017900001207983 */ /* 0x000f220000300a00 */
[----:B------:R-:W-:-:S03]  /*1499c0*/  LOP3.LUT P6, RZ, R46, 0x1000000, RZ, 0xc0, !PT ;  /* 0x010000002eff7812 */ /* 0x000fc600078cc0ff */
[----:B------:R-:W4:Y:S01]  /*1499d0*/  LDL.LU R16, [R1+0x10c] ;  /* 0x00010c0001107983 */ /* 0x000f220000300800 */
[----:B------:R-:W-:-:S03]  /*1499e0*/  LOP3.LUT P3, RZ, R46, 0x1000, RZ, 0xc0, !PT ;  /* 0x000010002eff7812 */ /* 0x000fc6000786c0ff */
[----:B------:R-:W4:Y:S01]  /*1499f0*/  LDL.LU.64 R26, [R1+0x1780] ;  /* 0x00178000011a7983 */ /* 0x000f220000300a00 */
[----:B------:R-:W-:Y:S02]  /*149a00*/  LOP3.LUT R5, R5, 0xffffffef, RZ, 0xc0, !PT ;  /* 0xffffffef05057812 */ /* 0x000fe400078ec0ff */
[----:B------:R-:W-:-:S03]  /*149a10*/  PRMT R2, R34, 0x7773, RZ ;  /* 0x0000777322027816 */ /* 0x000fc600000000ff */
        /* <DEDUP_REMOVED lines=18> */
[C---:B------:R-:W-:Y:S02]  /*149b40*/  LOP3.LUT P0, RZ, R46.reuse, 0x2000, RZ, 0xc0, !PT ;  /* 0x000020002eff7812 */ /* 0x040fe4000780c0ff */
[----:B------:R-:W-:-:S07]  /*149b50*/  LOP3.LUT P2, RZ, R46, 0x4000, RZ, 0xc0, !PT ;  /* 0x000040002eff7812 */ /* 0x000fce000784c0ff */
[----:B------:R-:W-:Y:S02]  /*149b60*/  @P6 LOP3.LUT R5, R5, 0x400, RZ, 0xfc, !PT ;  /* 0x0000040005056812 */ /* 0x000fe400078efcff */
[C---:B------:R-:W-:Y:S02]  /*149b70*/  LOP3.LUT P6, RZ, R46.reuse, 0x20000, RZ, 0xc0, !PT ;  /* 0x000200002eff7812 */ /* 0x040fe400078cc0ff */
[----:B------:R-:W-:Y:S02]  /*149b80*/  LOP3.LUT P5, RZ, R46, 0x8000, RZ, 0xc0, !PT ;  /* 0x000080002eff7812 */ /* 0x000fe400078ac0ff */
[----:B------:R-:W-:-:S09]  /*149b90*/  LOP3.LUT R5, R5, 0xfffff7ff, RZ, 0xc0, !PT ;  /* 0xfffff7ff05057812 */ /* 0x000fd200078ec0ff */
        /* <DEDUP_REMOVED lines=13> */
[----:B------:R0:W-:Y:S02]  /*149c70*/  @P0 STG.E.U8 desc[UR44][R12.64], R2 ;  /* 0x000000020c000986 */ /* 0x0001e4000c10112c */
[----:B0-----:R-:W-:-:S02]  /*149c80*/  PRMT R2, R35, 0x7771, RZ ;  /* 0x0000777123027816 */ /* 0x001fc400000000ff */
[----:B------:R-:W3:Y:S04]  /*149c90*/  LDL.LU.64 R12, [R1+0x1708] ;  /* 0x00170800010c7983 */ /* 0x000ee80000300a00 */
[----:B----4-:R0:W-:Y:S02]  /*149ca0*/  @P2 STG.E.U8 desc[UR44][R36.64], R2 ;  /* 0x0000000224002986 */ /* 0x0101e4000c10112c */
[C---:B0-----:R-:W-:Y:S02]  /*149cb0*/  PRMT R2, R35.reuse, 0x7772, RZ ;  /* 0x0000777223027816 */ /* 0x041fe400000000ff */
[----:B------:R-:W4:Y:S04]  /*149cc0*/  LDL.LU.64 R36, [R1+0x1700] ;  /* 0x0017000001247983 */ /* 0x000f280000300a00 */
[----:B------:R0:W-:Y:S02]  /*149cd0*/  @P5 STG.E.U8 desc[UR44][R42.64], R2 ;  /* 0x000000022a005986 */ /* 0x0001e4000c10112c */
[----:B0-----:R-:W-:-:S02]  /*149ce0*/  PRMT R2, R35, 0x7773, RZ ;  /* 0x0000777323027816 */ /* 0x001fc400000000ff */
[----:B------:R-:W4:Y:S04]  /*149cf0*/  LDL.LU.64 R42, [R1+0x16f8] ;  /* 0x0016f800012a7983 */ /* 0x000f280000300a00 */
[----:B------:R0:W-:Y:S04]  /*149d00*/  @P6 STG.E.U8 desc[UR44][R32.64], R2 ;  /* 0x0000000220006986 */ /* 0x0001e8000c10112c */
[----:B0-----:R-:W4:Y:S04]  /*149d10*/  LDL.LU.64 R32, [R1+0x16d8] ;  /* 0x0016d80001207983 */ /* 0x001f280000300a00 */
[----:B------:R-:W4:Y:S01]  /*149d20*/  LDL.LU R35, [R1+0x184] ;  /* 0x0001840001237983 */ /* 0x000f220000300800 */
[----:B------:R-:W-:-:S02]  /*149d30*/  LOP3.LUT P6, RZ, R5, 0x800, RZ, 0xc0, !PT ;  /* 0x0000080005ff7812 */ /* 0x000fc400078cc0ff */
[----:B------:R-:W-:-:S11]  /*149d40*/  PRMT R2, R16, 0x7770, RZ ;  /* 0x0000777010027816 */ /* 0x000fd600000000ff */
[----:B------:R0:W-:Y:S01]  /*149d50*/  @P6 STG.E.U8 desc[UR44][R26.64], R2 ;  /* 0x000000021a006986 */ /* 0x0001e2000c10112c */
[----:B------:R-:W-:Y:S02]  /*149d60*/  LOP3.LUT P6, RZ, R5, 0x400, RZ, 0xc0, !PT ;  /* 0x0000040005ff7812 */ /* 0x000fe400078cc0ff */
[----:B0-----:R-:W-:Y:S02]  /*149d70*/  PRMT R2, R16, 0x7771, RZ ;  /* 0x0000777110027816 */ /* 0x001fe400000000ff */
[C---:B------:R-:W-:Y:S02]  /*149d80*/  LOP3.LUT P1, RZ, R46.reuse, 0x2000000, RZ, 0xc0, !PT ;  /* 0x020000002eff7812 */ /* 0x040fe4000782c0ff */
[C---:B------:R-:W-:Y:S02]  /*149d90*/  LOP3.LUT P4, RZ, R46.reuse, 0x4000000, RZ, 0xc0, !PT ;  /* 0x040000002eff7812 */ /* 0x040fe4000788c0ff */
[C---:B------:R-:W-:Y:S02]  /*149da0*/  LOP3.LUT P3, RZ, R46.reuse, 0x8000000, RZ, 0xc0, !PT ;  /* 0x080000002eff7812 */ /* 0x040fe4000786c0ff */
[----:B------:R-:W-:-:S02]  /*149db0*/  LOP3.LUT P0, RZ, R46, 0x10000000, RZ, 0xc0, !PT ;  /* 0x100000002eff7812 */ /* 0x000fc4000780c0ff */
[----:B------:R-:W-:Y:S01]  /*149dc0*/  LOP3.LUT P2, RZ, R46, 0x20000000, RZ, 0xc0, !PT ;  /* 0x200000002eff7812 */ /* 0x000fe2000784c0ff */
[----:B--2---:R0:W-:Y:S01]  /*149dd0*/  @P6 STG.E.U8 desc[UR44][R44.64], R2 ;  /* 0x000000022c006986 */ /* 0x0041e2000c10112c */
[C---:B------:R-:W-:Y:S02]  /*149de0*/  LOP3.LUT P6, RZ, R5.reuse, 0x200, RZ, 0xc0, !PT ;  /* 0x0000020005ff7812 */ /* 0x040fe400078cc0ff */
[----:B0-----:R-:W-:Y:S01]  /*149df0*/  PRMT R2, R16, 0x7772, RZ ;  /* 0x0000777210027816 */ /* 0x001fe200000000ff */
        /* <DEDUP_REMOVED lines=16> */
[----:B---3--:R0:W-:Y:S02]  /*149f00*/  @P6 STG.E.U8 desc[UR44][R14.64], R2 ;  /* 0x000000020e006986 */ /* 0x0081e4000c10112c */
[----:B0-----:R-:W-:-:S05]  /*149f10*/  PRMT R2, R34, 0x7770, RZ ;  /* 0x0000777022027816 */ /* 0x001fca00000000ff */
[----:B------:R0:W-:Y:S02]  /*149f20*/  @P1 STG.E.U8 desc[UR44][R12.64], R2 ;  /* 0x000000020c001986 */ /* 0x0001e4000c10112c */
[----:B0-----:R-:W-:-:S05]  /*149f30*/  PRMT R2, R34, 0x7771, RZ ;  /* 0x0000777122027816 */ /* 0x001fca00000000ff */
[----:B----4-:R0:W-:Y:S02]  /*149f40*/  @P4 STG.E.U8 desc[UR44][R36.64], R2 ;  /* 0x0000000224004986 */ /* 0x0101e4000c10112c */
[----:B0-----:R-:W-:-:S05]  /*149f50*/  PRMT R2, R34, 0x7772, RZ ;  /* 0x0000777222027816 */ /* 0x001fca00000000ff */
[----:B------:R0:W-:Y:S02]  /*149f60*/  @P3 STG.E.U8 desc[UR44][R42.64], R2 ;  /* 0x000000022a003986 */ /* 0x0001e4000c10112c */
[----:B0-----:R-:W-:-:S05]  /*149f70*/  PRMT R2, R34, 0x7773, RZ ;  /* 0x0000777322027816 */ /* 0x001fca00000000ff */
[----:B------:R0:W-:Y:S02]  /*149f80*/  @P0 STG.E.U8 desc[UR44][R32.64], R2 ;  /* 0x0000000220000986 */ /* 0x0001e4000c10112c */
[----:B0-----:R-:W-:-:S05]  /*149f90*/  PRMT R2, R35, 0x7770, RZ ;  /* 0x0000777023027816 */ /* 0x001fca00000000ff */
[----:B------:R0:W-:Y:S04]  /*149fa0*/  @P2 STG.E.U8 desc[UR44][R54.64], R2 ;  /* 0x0000000236002986 */ /* 0x0001e8000c10112c */
[----:B0-----:R-:W3:Y:S04]  /*149fb0*/  LDL.LU.64 R54, [R1+0x58a0] ;  /* 0x0058a00001367983 */ /* 0x001ee80000300a00 */
[----:B------:R-:W4:Y:S01]  /*149fc0*/  LDL.LU.64 R14, [R1+0x16b8] ;  /* 0x0016b800010e7983 */ /* 0x000f220000300a00 */
[----:B------:R-:W-:Y:S02]  /*149fd0*/  LOP3.LUT P5, RZ, R46, 0x40000000, RZ, 0xc0, !PT ;  /* 0x400000002eff7812 */ /* 0x000fe400078ac0ff */
[----:B------:R-:W-:-:S02]  /*149fe0*/  PRMT R2, R35, 0x7771, RZ ;  /* 0x0000777123027816 */ /* 0x000fc400000000ff */
[----:B------:R-:W-:-:S09]  /*149ff0*/  LOP3.LUT P3, RZ, R46, 0x80000000, RZ, 0xc0, !PT ;  /* 0x800000002eff7812 */ /* 0x000fd2000786c0ff */
[----:B--2---:R0:W-:Y:S04]  /*14a000*/  @P5 STG.E.U8 desc[UR44][R44.64], R2 ;  /* 0x000000022c005986 */ /* 0x0041e8000c10112c */
[----:B0-----:R-:W2:Y:S04]  /*14a010*/  LDL.LU.64 R44, [R1+0x1698] ;  /* 0x00169800012c7983 */ /* 0x001ea80000300a00 */
[----:B------:R-:W2:Y:S04]  /*14a020*/  LDL.LU.64 R42, [R1+0x1688] ;  /* 0x00168800012a7983 */ /* 0x000ea80000300a00 */
[----:B------:R-:W2:Y:S04]  /*14a030*/  LDL.LU.64 R16, [R1+0x1680] ;  /* 0x0016800001107983 */ /* 0x000ea80000300a00 */
[----:B------:R-:W2:Y:S04]  /*14a040*/  LDL.LU.64 R12, [R1+0x1678] ;  /* 0x00167800010c7983 */ /* 0x000ea80000300a00 */
[----:B------:R-:W2:Y:S01]  /*14a050*/  LDL.LU R37, [R1+0x174] ;  /* 0x0001740001257983 */ /* 0x000ea20000300800 */
[----:B------:R-:W-:-:S03]  /*14a060*/  PRMT R2, R35, 0x7772, RZ ;  /* 0x0000777223027816 */ /* 0x000fc600000000ff */
[----:B------:R-:W2:Y:S04]  /*14a070*/  LDL.LU.64 R32, [R1+0x1658] ;  /* 0x0016580001207983 */ /* 0x000ea80000300a00 */
[----:B----4-:R0:W-:Y:S04]  /*14a080*/  @P3 STG.E.U8 desc[UR44][R14.64], R2 ;  /* 0x000000020e003986 */ /* 0x0101e8000c10112c */
[----:B0-----:R-:W4:Y:S01]  /*14a090*/  LDL.LU R14, [R1+0x188] ;  /* 0x00018800010e7983 */ /* 0x001f220000300800 */
[----:B------:R-:W-:-:S03]  /*14a0a0*/  PRMT R2, R35, 0x7773, RZ ;  /* 0x0000777323027816 */ /* 0x000fc600000000ff */
[----:B------:R-:W4:Y:S01]  /*14a0b0*/  LDL.LU.64 R34, [R1+0x1648] ;  /* 0x0016480001227983 */ /* 0x000f220000300a00 */
[----:B---3--:R-:W-:Y:S02]  /*14a0c0*/  LOP3.LUT P6, RZ, R55, 0x800, RZ, 0xc0, !PT ;  /* 0x0000080037ff7812 */ /* 0x008fe400078cc0ff */
        /* <DEDUP_REMOVED lines=16> */
[----:B------:R-:W-:Y:S01]  /*14a1d0*/  LOP3.LUT P6, RZ, R55, 0x40, RZ, 0xc0, !PT ;  /* 0x0000004037ff7812 */ /* 0x000fe200078cc0ff */
[----:B--2---:R0:W-:Y:S04]  /*14a1e0*/  @P0 STG.E.U8 desc[UR44][R44.64], R2 ;  /* 0x000000022c000986 */ /* 0x0041e8000c10112c */
[----:B0-----:R-:W2:Y:S04]  /*14a1f0*/  LDL.LU.64 R44, [R1+0x1640] ;  /* 0x00164000012c7983 */ /* 0x001ea80000300a00 */
[----:B------:R-:W3:Y:S01]  /*14a200*/  LDL.LU.64 R26, [R1+0x1638] ;  /* 0x00163800011a7983 */ /* 0x000ee20000300a00 */
[----:B------:R-:W-:-:S03]  /*14a210*/  LOP3.LUT R5, R5, 0xfffffffd, RZ, 0xc0, !PT ;  /* 0xfffffffd05057812 */ /* 0x000fc600078ec0ff */
[----:B------:R-:W3:Y:S01]  /*14a220*/  LDL.LU.64 R28, [R1+0x1618] ;  /* 0x00161800011c7983 */ /* 0x000ee20000300a00 */
[----:B------:R-:W-:Y:S02]  /*14a230*/  PRMT R2, R37, 0x7770, RZ ;  /* 0x0000777025027816 */ /* 0x000fe400000000ff */
[----:B------:R-:W-:Y:S02]  /*14a240*/  @P6 LOP3.LUT R5, R5, 0x2, RZ, 0xfc, !PT ;  /* 0x0000000205056812 */ /* 0x000fe400078efcff */
[----:B------:R-:W-:Y:S01]  /*14a250*/  LOP3.LUT P6, RZ, R55, 0x20, RZ, 0xc0, !PT ;  /* 0x0000002037ff7812 */ /* 0x000fe200078cc0ff */
[----:B------:R0:W-:Y:S01]  /*14a260*/  @P2 STG.E.U8 desc[UR44][R42.64], R2 ;  /* 0x000000022a002986 */ /* 0x0001e2000c10112c */
[----:B------:R-:W-:-:S03]  /*14a270*/  LOP3.LUT R5, R5, 0xfffffffb, RZ, 0xc0, !PT ;  /* 0xfffffffb05057812 */ /* 0x000fc600078ec0ff */
[----:B0-----:R-:W3:Y:S04]  /*14a280*/  LDL.LU R42, [R1+0x178] ;  /* 0x00017800012a7983 */ /* 0x001ee80000300800 */
[----:B------:R-:W3:Y:S04]  /*14a290*/  LDL.LU.64 R24, [R1+0x1608] ;  /* 0x0016080001187983 */ /* 0x000ee80000300a00 */
[----:B------:R-:W-:Y:S02]  /*14a2a0*/  @P6 LOP3.LUT R5, R5, 0x4, RZ, 0xfc, !PT ;  /* 0x0000000405056812 */ /* 0x000fe400078efcff */
[C---:B------:R-:W-:Y:S01]  /*14a2b0*/  LOP3.LUT P6, RZ, R55.reuse, 0x10, RZ, 0xc0, !PT ;  /* 0x0000001037ff7812 */ /* 0x040fe200078cc0ff */
[----:B------:R-:W3:Y:S01]  /*14a2c0*/  LDL.LU.64 R22, [R1+0x1600] ;  /* 0x0016000001167983 */ /* 0x000ee20000300a00 */
[----:B------:R-:W-:-:S02]  /*14a2d0*/  LOP3.LUT P5, RZ, R55, 0x4, RZ, 0xc0, !PT ;  /* 0x0000000437ff7812 */ /* 0x000fc400078ac0ff */
[----:B------:R-:W-:Y:S01]  /*14a2e0*/  LOP3.LUT R5, R5, 0xfffffff7, RZ, 0xc0, !PT ;  /* 0xfffffff705057812 */ /* 0x000fe200078ec0ff */
[----:B------:R-:W3:Y:S01]  /*14a2f0*/  LDL.LU R43, [R1+0x18c] ;  /* 0x00018c00012b7983 */ /* 0x000ee20000300800 */
[----:B------:R-:W-:-:S03]  /*14a300*/  PRMT R2, R37, 0x7771, RZ ;  /* 0x0000777125027816 */ /* 0x000fc600000000ff */
[----:B------:R-:W3:Y:S04]  /*14a310*/  LDL.LU.64 R18, [R1+0x15f8] ;  /* 0x0015f80001127983 */ /* 0x000ee80000300a00 */
[----:B------:R-:W-:Y:S01]  /*14a320*/  @P6 LOP3.LUT R5, R5, 0x8, RZ, 0xfc, !PT ;  /* 0x0000000805056812 */ /* 0x000fe200078efcff */
[----:B------:R-:W3:Y:S01]  /*14a330*/  LDL.LU.64 R20, [R1+0x15d8] ;  /* 0x0015d80001147983 */ /* 0x000ee20000300a00 */
[----:B------:R-:W-:-:S03]  /*14a340*/  LOP3.LUT P6, RZ, R55, 0x8, RZ, 0xc0, !PT ;  /* 0x0000000837ff7812 */ /* 0x000fc600078cc0ff */
[----:B------:R0:W-:Y:S02]  /*14a350*/  @P5 STG.E.U8 desc[UR44][R16.64], R2 ;  /* 0x0000000210005986 */ /* 0x0001e4000c10112c */
[----:B0-----:R-:W-:Y:S02]  /*14a360*/  PRMT R2, R37, 0x7772, RZ ;  /* 0x0000777225027816 */ /* 0x001fe400000000ff */
[----:B------:R-:W3:Y:S06]  /*14a370*/  LDL.LU.64 R16, [R1+0x15c8] ;  /* 0x0015c80001107983 */ /* 0x000eec0000300a00 */
[----:B------:R0:W-:Y:S01]  /*14a380*/  @P6 STG.E.U8 desc[UR44][R12.64], R2 ;  /* 0x000000020c006986 */ /* 0x0001e2000c10112c */
[----:B------:R-:W-:-:S02]  /*14a390*/  LOP3.LUT P6, RZ, R5, 0x8, RZ, 0xc0, !PT ;  /* 0x0000000805ff7812 */ /* 0x000fc400078cc0ff */
[----:B0-----:R-:W-:Y:S01]  /*14a3a0*/  PRMT R2, R37, 0x7773, RZ ;  /* 0x0000777325027816 */ /* 0x001fe200000000ff */
[----:B------:R-:W3:Y:S10]  /*14a3b0*/  LDL.LU.64 R12, [R1+0x15c0] ;  /* 0x0015c000010c7983 */ /* 0x000ef40000300a00 */
[----:B------:R0:W-:Y:S01]  /*14a3c0*/  @P6 STG.E.U8 desc[UR44][R32.64], R2 ;  /* 0x0000000220006986 */ /* 0x0001e2000c10112c */
[----:B------:R-:W-:-:S03]  /*14a3d0*/  LOP3.LUT P6, RZ, R5, 0x4, RZ, 0xc0, !PT ;  /* 0x0000000405ff7812 */ /* 0x000fc600078cc0ff */
[----:B------:R-:W3:Y:S04]  /*14a3e0*/  LDL.LU.64 R36, [R1+0x15b8] ;  /* 0x0015b80001247983 */ /* 0x000ee80000300a00 */
[----:B0-----:R-:W3:Y:S04]  /*14a3f0*/  LDL.LU.64 R32, [R1+0x1598] ;  /* 0x0015980001207983 */ /* 0x001ee80000300a00 */
[----:B------:R-:W3:Y:S01]  /*14a400*/  LDL.LU R15, [R1+0x17c] ;  /* 0x00017c00010f7983 */ /* 0x000ee20000300800 */
[----:B----4-:R-:W-:-:S05]  /*14a410*/  PRMT R2, R14, 0x7770, RZ ;  /* 0x000077700e027816 */ /* 0x010fca00000000ff */
[----:B------:R0:W-:Y:S04]  /*14a420*/  @P6 STG.E.U8 desc[UR44][R34.64], R2 ;  /* 0x0000000222006986 */ /* 0x0001e8000c10112c */
[----:B0-----:R-:W4:Y:S01]  /*14a430*/  LDL.LU.64 R34, [R1+0x1588] ;  /* 0x0015880001227983 */ /* 0x001f220000300a00 */
[----:B------:R-:W-:Y:S02]  /*14a440*/  LOP3.LUT P6, RZ, R5, 0x2, RZ, 0xc0, !PT ;  /* 0x0000000205ff7812 */ /* 0x000fe400078cc0ff */
[----:B------:R-:W-:Y:S02]  /*14a450*/  PRMT R2, R14, 0x7771, RZ ;  /* 0x000077710e027816 */ /* 0x000fe400000000ff */
[C---:B------:R-:W-:Y:S02]  /*14a460*/  LOP3.LUT P1, RZ, R55.reuse, 0x1000, RZ, 0xc0, !PT ;  /* 0x0000100037ff7812 */ /* 0x040fe4000782c0ff */
[----:B------:R-:W-:-:S02]  /*14a470*/  LOP3.LUT P4, RZ, R55, 0x2000, RZ, 0xc0, !PT ;  /* 0x0000200037ff7812 */ /* 0x000fc4000788c0ff */
[C---:B------:R-:W-:Y:S02]  /*14a480*/  LOP3.LUT P3, RZ, R55.reuse, 0x4000, RZ, 0xc0, !PT ;  /* 0x0000400037ff7812 */ /* 0x040fe4000786c0ff */
[C---:B------:R-:W-:Y:S02]  /*14a490*/  LOP3.LUT P0, RZ, R55.reuse, 0x8000, RZ, 0xc0, !PT ;  /* 0x0000800037ff7812 */ /* 0x040fe4000780c0ff */
[----:B------:R-:W-:Y:S01]  /*14a4a0*/  LOP3.LUT P2, RZ, R55, 0x10000, RZ, 0xc0, !PT ;  /* 0x0001000037ff7812 */ /* 0x000fe2000784c0ff */
[----:B--2---:R0:W-:Y:S01]  /*14a4b0*/  @P6 STG.E.U8 desc[UR44][R44.64], R2 ;  /* 0x000000022c006986 */ /* 0x0041e2000c10112c */
[----:B------:R-:W-:Y:S02]  /*14a4c0*/  LOP3.LUT P6, RZ, R5, 0x1, RZ, 0xc0, !PT ;  /* 0x0000000105ff7812 */ /* 0x000fe400078cc0ff */
[----:B0-----:R-:W-:Y:S01]  /*14a4d0*/  PRMT R2, R14, 0x7772, RZ ;  /* 0x000077720e027816 */ /* 0x001fe200000000ff */
[----:B------:R-:W2:Y:S10]  /*14a4e0*/  LDL.LU.64 R44, [R1+0x5898] ;  /* 0x00589800012c7983 */ /* 0x000eb40000300a00 */
[----:B---3--:R0:W-:Y:S01]  /*14a4f0*/  @P6 STG.E.U8 desc[UR44][R26.64], R2 ;  /* 0x000000021a006986 */ /* 0x0081e2000c10112c */
        /* <DEDUP_REMOVED lines=24> */
[----:B----4-:R0:W-:Y:S04]  /*14a680*/  @P5 STG.E.U8 desc[UR44][R34.64], R2 ;  /* 0x0000000222005986 */ /* 0x0101e8000c10112c */
[----:B0-----:R-:W3:Y:S04]  /*14a690*/  LDL.LU.64 R34, [R1+0x1580] ;  /* 0x0015800001227983 */ /* 0x001ee80000300a00 */
[----:B------:R-:W4:Y:S04]  /*14a6a0*/  LDL.LU.64 R16, [R1+0x1578] ;  /* 0x0015780001107983 */ /* 0x000f280000300a00 */
[----:B------:R-:W2:Y:S04]  /*14a6b0*/  LDL.LU.64 R32, [R1+0x1558] ;  /* 0x0015580001207983 */ /* 0x000ea80000300a00 */
[----:B------:R-:W2:Y:S04]  /*14a6c0*/  LDL.LU.64 R12, [R1+0x1548] ;  /* 0x00154800010c7983 */ /* 0x000ea80000300a00 */
[----:B------:R-:W2:Y:S04]  /*14a6d0*/  LDL.LU.64 R36, [R1+0x1540] ;  /* 0x0015400001247983 */ /* 0x000ea80000300a00 */
[----:B------:R-:W2:Y:S04]  /*14a6e0*/  LDL.LU.64 R42, [R1+0x1538] ;  /* 0x00153800012a7983 */ /* 0x000ea80000300a00 */
[----:B------:R-:W2:Y:S01]  /*14a6f0*/  LDL.LU R24, [R1+0x160] ;  /* 0x0001600001187983 */ /* 0x000ea20000300800 */
[----:B------:R-:W-:-:S02]  /*14a700*/  LOP3.LUT P3, RZ, R55, 0x40000, RZ, 0xc0, !PT ;  /* 0x0004000037ff7812 */ /* 0x000fc4000786c0ff */
        /* <DEDUP_REMOVED lines=13> */
[----:B------:R-:W-:Y:S01]  /*14a7e0*/  LOP3.LUT P6, RZ, R55, 0x4000000, RZ, 0xc0, !PT ;  /* 0x0400000037ff7812 */ /* 0x000fe200078cc0ff */
[----:B---3--:R0:W-:Y:S04]  /*14a7f0*/  @P3 STG.E.U8 desc[UR44][R34.64], R2 ;  /* 0x0000000222003986 */ /* 0x0081e8000c10112c */
[----:B0-----:R-:W3:Y:S04]  /*14a800*/  LDL.LU.64 R34, [R1+0x1518] ;  /* 0x0015180001227983 */ /* 0x001ee80000300a00 */
[----:B------:R-:W3:Y:S04]  /*14a810*/  LDL.LU R25, [R1+0x150] ;  /* 0x0001500001197983 */ /* 0x000ee80000300800 */
[----:B------:R-:W3:Y:S01]  /*14a820*/  LDL.LU.64 R4, [R1+0x1508] ;  /* 0x0015080001047983 */ /* 0x000ee20000300a00 */
[----:B------:R-:W-:-:S03]  /*14a830*/  LOP3.LUT R6, R6, 0xfeffffff, RZ, 0xc0, !PT ;  /* 0xfeffffff06067812 */ /* 0x000fc600078ec0ff */
[----:B------:R-:W3:Y:S01]  /*14a840*/  LDL.LU.64 R26, [R1+0x1500] ;  /* 0x00150000011a7983 */ /* 0x000ee20000300a00 */
[----:B------:R-:W-:Y:S02]  /*14a850*/  @P6 LOP3.LUT R6, R6, 0x1000000, RZ, 0xfc, !PT ;  /* 0x0100000006066812 */ /* 0x000fe400078efcff */
[C---:B------:R-:W-:Y:S01]  /*14a860*/  LOP3.LUT P6, RZ, R55.reuse, 0x2000000, RZ, 0xc0, !PT ;  /* 0x0200000037ff7812 */ /* 0x040fe200078cc0ff */
[----:B------:R-:W3:Y:S01]  /*14a870*/  LDL.LU.64 R28, [R1+0x14f8] ;  /* 0x0014f800011c7983 */ /* 0x000ee20000300a00 */
[C---:B------:R-:W-:Y:S02]  /*14a880*/  LOP3.LUT P0, RZ, R55.reuse, 0x80000, RZ, 0xc0, !PT ;  /* 0x0008000037ff7812 */ /* 0x040fe4000780c0ff */
[----:B------:R-:W-:Y:S01]  /*14a890*/  LOP3.LUT R6, R6, 0xfdffffff, RZ, 0xc0, !PT ;  /* 0xfdffffff06067812 */ /* 0x000fe200078ec0ff */
[----:B------:R-:W3:Y:S01]  /*14a8a0*/  LDL.LU.64 R22, [R1+0x14d8] ;  /* 0x0014d80001167983 */ /* 0x000ee20000300a00 */
[----:B------:R-:W-:Y:S02]  /*14a8b0*/  LOP3.LUT P2, RZ, R55, 0x100000, RZ, 0xc0, !PT ;  /* 0x0010000037ff7812 */ /* 0x000fe4000784c0ff */
[----:B------:R-:W-:-:S05]  /*14a8c0*/  PRMT R2, R15, 0x7772, RZ ;  /* 0x000077720f027816 */ /* 0x000fca00000000ff */
[----:B------:R-:W-:Y:S02]  /*14a8d0*/  @P6 LOP3.LUT R6, R6, 0x2000000, RZ, 0xfc, !PT ;  /* 0x0200000006066812 */ /* 0x000fe400078efcff */
[----:B------:R-:W-:Y:S01]  /*14a8e0*/  LOP3.LUT P6, RZ, R55, 0x1000000, RZ, 0xc0, !PT ;  /* 0x0100000037ff7812 */ /* 0x000fe200078cc0ff */
[----:B----4-:R0:W-:Y:S01]  /*14a8f0*/  @P0 STG.E.U8 desc[UR44][R16.64], R2 ;  /* 0x0000000210000986 */ /* 0x0101e2000c10112c */
[----:B------:R-:W-:Y:S02]  /*14a900*/  LOP3.LUT R6, R6, 0xfbffffff, RZ, 0xc0, !PT ;  /* 0xfbffffff06067812 */ /* 0x000fe400078ec0ff */
[----:B0-----:R-:W-:-:S09]  /*14a910*/  PRMT R2, R15, 0x7773, RZ ;  /* 0x000077730f027816 */ /* 0x001fd200000000ff */
[----:B------:R-:W-:Y:S02]  /*14a920*/  @P6 LOP3.LUT R6, R6, 0x4000000, RZ, 0xfc, !PT ;  /* 0x0400000006066812 */ /* 0x000fe400078efcff */
[C---:B------:R-:W-:Y:S01]  /*14a930*/  LOP3.LUT P6, RZ, R55.reuse, 0x800000, RZ, 0xc0, !PT ;  /* 0x0080000037ff7812 */ /* 0x040fe200078cc0ff */
[----:B--2---:R0:W-:Y:S01]  /*14a940*/  @P2 STG.E.U8 desc[UR44][R32.64], R2 ;  /* 0x0000000220002986 */ /* 0x0041e2000c10112c */
[----:B------:R-:W-:Y:S02]  /*14a950*/  LOP3.LUT P5, RZ, R55, 0x200000, RZ, 0xc0, !PT ;  /* 0x0020000037ff7812 */ /* 0x000fe400078ac0ff */
[----:B------:R-:W-:Y:S01]  /*14a960*/  LOP3.LUT R6, R6, 0xf7ffffff, RZ, 0xc0, !PT ;  /* 0xf7ffffff06067812 */ /* 0x000fe200078ec0ff */
[----:B0-----:R-:W2:Y:S04]  /*14a970*/  LDL.LU R32, [R1+0x164] ;  /* 0x0001640001207983 */ /* 0x001ea80000300800 */
[----:B------:R-:W4:Y:S04]  /*14a980*/  LDL.LU.64 R18, [R1+0x14c8] ;  /* 0x0014c80001127983 */ /* 0x000f280000300a00 */
[----:B------:R-:W-:-:S02]  /*14a990*/  @P6 LOP3.LUT R6, R6, 0x8000000, RZ, 0xfc, !PT ;  /* 0x0800000006066812 */ /* 0x000fc400078efcff */
[----:B------:R-:W-:Y:S01]  /*14a9a0*/  LOP3.LUT P6, RZ, R55, 0x400000, RZ, 0xc0, !PT ;  /* 0x0040000037ff7812 */ /* 0x000fe200078cc0ff */
[----:B------:R-:W4:Y:S01]  /*14a9b0*/  LDL.LU.64 R20, [R1+0x14c0] ;  /* 0x0014c00001147983 */ /* 0x000f220000300a00 */
[----:B------:R-:W-:-:S03]  /*14a9c0*/  PRMT R2, R24, 0x7770, RZ ;  /* 0x0000777018027816 */ /* 0x000fc600000000ff */
[----:B------:R-:W4:Y:S04]  /*14a9d0*/  LDL.LU R33, [R1+0x154] ;  /* 0x0001540001217983 */ /* 0x000f280000300800 */
[----:B------:R0:W-:Y:S04]  /*14a9e0*/  @P5 STG.E.U8 desc[UR44][R12.64], R2 ;  /* 0x000000020c005986 */ /* 0x0001e8000c10112c */
[----:B------:R-:W4:Y:S04]  /*14a9f0*/  LDL.LU.64 R16, [R1+0x14b8] ;  /* 0x0014b80001107983 */ /* 0x000f280000300a00 */
[----:B------:R-:W4:Y:S01]  /*14aa00*/  LDL.LU.64 R14, [R1+0x1498] ;  /* 0x00149800010e7983 */ /* 0x000f220000300a00 */
[----:B0-----:R-:W-:-:S03]  /*14aa10*/  PRMT R2, R24, 0x7771, RZ ;  /* 0x0000777118027816 */ /* 0x001fc600000000ff */
[----:B------:R-:W4:Y:S04]  /*14aa20*/  LDL.LU.64 R12, [R1+0x1488] ;  /* 0x00148800010c7983 */ /* 0x000f280000300a00 */
[----:B------:R0:W-:Y:S01]  /*14aa30*/  @P6 STG.E.U8 desc[UR44][R36.64], R2 ;  /* 0x0000000224006986 */ /* 0x0001e2000c10112c */
[----:B------:R-:W-:Y:S02]  /*14aa40*/  LOP3.LUT P6, RZ, R6, 0x8000000, RZ, 0xc0, !PT ;  /* 0x0800000006ff7812 */ /* 0x000fe400078cc0ff */
[----:B0-----:R-:W-:Y:S01]  /*14aa50*/  PRMT R2, R24, 0x7772, RZ ;  /* 0x0000777218027816 */ /* 0x001fe200000000ff */
[----:B------:R-:W4:Y:S10]  /*14aa60*/  LDL.LU.64 R36, [R1+0x1480] ;  /* 0x0014800001247983 */ /* 0x000f340000300a00 */
[----:B------:R0:W-:Y:S01]  /*14aa70*/  @P6 STG.E.U8 desc[UR44][R42.64], R2 ;  /* 0x000000022a006986 */ /* 0x0001e2000c10112c */
[----:B------:R-:W-:-:S03]  /*14aa80*/  LOP3.LUT P6, RZ, R6, 0x4000000, RZ, 0xc0, !PT ;  /* 0x0400000006ff7812 */ /* 0x000fc600078cc0ff */
[----:B0-----:R-:W4:Y:S01]  /*14aa90*/  LDL.LU.64 R42, [R1+0x1478] ;  /* 0x00147800012a7983 */ /* 0x001f220000300a00 */
[----:B------:R-:W-:-:S09]  /*14aaa0*/  PRMT R2, R24, 0x7773, RZ ;  /* 0x0000777318027816 */ /* 0x000fd200000000ff */
        /* <DEDUP_REMOVED lines=15> */
[----:B--2---:R-:W-:-:S11]  /*14aba0*/  PRMT R2, R32, 0x7770, RZ ;  /* 0x0000777020027816 */ /* 0x004fd600000000ff */
[----:B----4-:R0:W-:Y:S01]  /*14abb0*/  @P6 STG.E.U8 desc[UR44][R18.64], R2 ;  /* 0x0000000212006986 */ /* 0x0101e2000c10112c */
[----:B------:R-:W-:Y:S02]  /*14abc0*/  LOP3.LUT P6, RZ, R6, 0x100000, RZ, 0xc0, !PT ;  /* 0x0010000006ff7812 */ /* 0x000fe400078cc0ff */
[----:B------:R-:W-:Y:S02]  /*14abd0*/  LOP3.LUT P1, RZ, R55, 0x80000000, RZ, 0xc0, !PT ;  /* 0x8000000037ff7812 */ /* 0x000fe4000782c0ff */
        /* <DEDUP_REMOVED lines=18> */
[----:B---3--:R0:W-:Y:S04]  /*14ad00*/  @P5 STG.E.U8 desc[UR44][R34.64], R2 ;  /* 0x0000000222005986 */ /* 0x0081e8000c10112c */
        /* <DEDUP_REMOVED lines=30> */
[----:B------:R-:W-:Y:S01]  /*14aef0*/  LOP3.LUT P6, RZ, R54, 0x1000, RZ, 0xc0, !PT ;  /* 0x0000100036ff7812 */ /* 0x000fe200078cc0ff */
        /* <DEDUP_REMOVED lines=8> */
[----:B------:R-:W-:Y:S02]  /*14af80*/  LOP3.LUT P6, RZ, R54, 0x800, RZ, 0xc0, !PT ;  /* 0x0000080036ff7812 */ /* 0x000fe400078cc0ff */
        /* <DEDUP_REMOVED lines=112> */
[----:B------:R-:W3:Y:S04]  /*14b690*/  LDL.LU.64 R16, [R1+0x1258] ;  /* 0x0012580001107983 */ /* 0x000ee80000300a00 */
[----:B------:R-:W3:Y:S04]  /*14b6a0*/  LDL.LU R43, [R1+0x198] ;  /* 0x00019800012b7983 */ /* 0x000ee80000300800 */
        /* <DEDUP_REMOVED lines=53> */
[----:B------:R-:W4:Y:S04]  /*14ba00*/  LDL.LU.64 R14, [R1+0x11f8] ;  /* 0x0011f800010e7983 */ /* 0x000f280000300a00 */
[----:B------:R-:W4:Y:S04]  /*14ba10*/  LDL.LU.64 R32, [R1+0x11d8] ;  /* 0x0011d80001207983 */ /* 0x000f280000300a00 */
        /* <DEDUP_REMOVED lines=8> */
[----:B------:R-:W-:Y:S02]  /*14baa0*/  LOP3.LUT P3, RZ, R56, 0x80000000, RZ, 0xc0, !PT ;  /* 0x8000000038ff7812 */ /* 0x000fe4000786c0ff */
[----:B------:R-:W-:Y:S02]  /*14bab0*/  LOP3.LUT R7, R7, 0xefffffff, RZ, 0xc0, !PT ;  /* 0xefffffff07077812 */ /* 0x000fe400078ec0ff */
[----:B------:R-:W-:Y:S02]  /*14bac0*/  PRMT R2, R42, 0x7772, RZ ;  /* 0x000077722a027816 */ /* 0x000fe400000000ff */
[----:B------:R-:W-:-:S02]  /*14bad0*/  LOP3.LUT R6, R6, 0xfffffffe, RZ, 0xc0, !PT ;  /* 0xfffffffe06067812 */ /* 0x000fc400078ec0ff */
[----:B---3--:R-:W-:-:S05]  /*14bae0*/  LOP3.LUT P6, RZ, R45, 0x800, RZ, 0xc0, !PT ;  /* 0x000008002dff7812 */ /* 0x008fca00078cc0ff */
[----:B----4-:R0:W-:Y:S08]  /*14baf0*/  @P3 STG.E.U8 desc[UR44][R14.64], R2 ;  /* 0x000000020e003986 */ /* 0x0101f0000c10112c */
[----:B------:R-:W-:Y:S02]  /*14bb00*/  @P6 LOP3.LUT R7, R7, 0x10000000, RZ, 0xfc, !PT ;  /* 0x1000000007076812 */ /* 0x000fe400078efcff */
[----:B------:R-:W-:Y:S01]  /*14bb10*/  LOP3.LUT P6, RZ, R45, 0x400, RZ, 0xc0, !PT ;  /* 0x000004002dff7812 */ /* 0x000fe200078cc0ff */
[----:B0-----:R-:W3:Y:S01]  /*14bb20*/  LDL.LU R14, [R1+0x38c] ;  /* 0x00038c00010e7983 */ /* 0x001ee20000300800 */
        /* <DEDUP_REMOVED lines=10> */
[----:B------:R-:W-:Y:S02]  /*14bbd0*/  LOP3.LUT P0, RZ, R45, 0x1, RZ, 0xc0, !PT ;  /* 0x000000012dff7812 */ /* 0x000fe4000780c0ff */
[----:B------:R-:W-:-:S07]  /*14bbe0*/  PRMT R2, R42, 0x7773, RZ ;  /* 0x000077732a027816 */ /* 0x000fce00000000ff */
[----:B------:R-:W-:Y:S02]  /*14bbf0*/  @P6 LOP3.LUT R7, R7, 0x80000000, RZ, 0xfc, !PT ;  /* 0x8000000007076812 */ /* 0x000fe400078efcff */
[C---:B------:R-:W-:Y:S02]  /*14bc00*/  LOP3.LUT P6, RZ, R45.reuse, 0x80, RZ, 0xc0, !PT ;  /* 0x000000802dff7812 */ /* 0x040fe400078cc0ff */
[----:B------:R0:W-:Y:S04]  /*14bc10*/  @P0 STG.E.U8 desc[UR44][R32.64], R2 ;  /* 0x0000000220000986 */ /* 0x0001e8000c10112c */
[----:B0-----:R-:W4:Y:S07]  /*14bc20*/  LDL.LU R32, [R1+0x370] ;  /* 0x0003700001207983 */ /* 0x001f2e0000300800 */
[----:B------:R-:W-:Y:S01]  /*14bc30*/  @P6 LOP3.LUT R6, R6, 0x1, RZ, 0xfc, !PT ;  /* 0x0000000106066812 */ /* 0x000fe200078efcff */
[----:B------:R-:W4:Y:S01]  /*14bc40*/  LDL.LU.64 R24, [R1+0x1150] ;  /* 0x0011500001187983 */ /* 0x000f220000300a00 */
[----:B------:R-:W-:-:S02]  /*14bc50*/  LOP3.LUT P6, RZ, R45, 0x40, RZ, 0xc0, !PT ;  /* 0x000000402dff7812 */ /* 0x000fc400078cc0ff */
[----:B------:R-:W-:Y:S01]  /*14bc60*/  LOP3.LUT R6, R6, 0xfffffffd, RZ, 0xc0, !PT ;  /* 0xfffffffd06067812 */ /* 0x000fe200078ec0ff */
[----:B------:R-:W4:Y:S04]  /*14bc70*/  LDL.LU.64 R22, [R1+0xf98] ;  /* 0x000f980001167983 */ /* 0x000f280000300a00 */
[----:B------:R-:W4:Y:S01]  /*14bc80*/  LDL.LU.64 R18, [R1+0xf90] ;  /* 0x000f900001127983 */ /* 0x000f220000300a00 */
[C---:B------:R-:W-:Y:S02]  /*14bc90*/  LOP3.LUT P2, RZ, R45.reuse, 0x2, RZ, 0xc0, !PT ;  /* 0x000000022dff7812 */ /* 0x040fe4000784c0ff */
[----:B------:R-:W-:Y:S01]  /*14bca0*/  LOP3.LUT P5, RZ, R45, 0x4, RZ, 0xc0, !PT ;  /* 0x000000042dff7812 */ /* 0x000fe200078ac0ff */
[----:B------:R-:W4:Y:S02]  /*14bcb0*/  LDL.LU.64 R20, [R1+0xf88] ;  /* 0x000f880001147983 */ /* 0x000f240000300a00 */
[----:B------:R-:W-:-:S02]  /*14bcc0*/  @P6 LOP3.LUT R6, R6, 0x2, RZ, 0xfc, !PT ;  /* 0x0000000206066812 */ /* 0x000fc400078efcff */
[----:B------:R-:W-:Y:S01]  /*14bcd0*/  LOP3.LUT P6, RZ, R45, 0x20, RZ, 0xc0, !PT ;  /* 0x000000202dff7812 */ /* 0x000fe200078cc0ff */
[----:B------:R-:W4:Y:S01]  /*14bce0*/  LDL.LU R33, [R1+0x360] ;  /* 0x0003600001217983 */ /* 0x000f220000300800 */
        /* <DEDUP_REMOVED lines=8> */
[C---:B0-----:R-:W-:Y:S01]  /*14bd70*/  PRMT R2, R43.reuse, 0x7771, RZ ;  /* 0x000077712b027816 */ /* 0x041fe200000000ff */
        /* <DEDUP_REMOVED lines=83> */
[----:B------:R-:W-:Y:S02]  /*14c2b0*/  LOP3.LUT P0, RZ, R45, 0x80000, RZ, 0xc0, !PT ;  /* 0x000800002dff7812 */ /* 0x000fe4000780c0ff */
        /* <DEDUP_REMOVED lines=98> */
[----:B------:R-:W2:Y:S04]  /*14c8e0*/  LDL.LU R32, [R1+0x340] ;  /* 0x0003400001207983 */ /* 0x000ea80000300800 */
[----:B------:R-:W2:Y:S04]  /*14c8f0*/  LDL.LU.64 R26, [R1+0xcf0] ;  /* 0x000cf000011a7983 */ /* 0x000ea80000300a00 */
[----:B------:R-:W2:Y:S01]  /*14c900*/  LDL.LU.64 R28, [R1+0xcd0] ;  /* 0x000cd000011c7983 */ /* 0x000ea20000300a00 */
[----:B------:R-:W-:-:S02]  /*14c910*/  @P6 LOP3.LUT R7, R7, 0x10000, RZ, 0xfc, !PT ;  /* 0x0001000007076812 */ /* 0x000fc400078efcff */
[----:B------:R-:W-:Y:S01]  /*14c920*/  LOP3.LUT P6, RZ, R59, 0x1000, RZ, 0xc0, !PT ;  /* 0x000010003bff7812 */ /* 0x000fe200078cc0ff */
[----:B------:R-:W2:Y:S01]  /*14c930*/  LDL.LU.64 R24, [R1+0xcc8] ;  /* 0x000cc80001187983 */ /* 0x000ea20000300a00 */
[----:B------:R-:W-:-:S03]  /*14c940*/  LOP3.LUT R7, R7, 0xfffdffff, RZ, 0xc0, !PT ;  /* 0xfffdffff07077812 */ /* 0x000fc600078ec0ff */
[----:B------:R-:W2:Y:S01]  /*14c950*/  LDL.LU.64 R22, [R1+0xcc0] ;  /* 0x000cc00001167983 */ /* 0x000ea20000300a00 */
[C---:B------:R-:W-:Y:S02]  /*14c960*/  LOP3.LUT P0, RZ, R59.reuse, 0x40, RZ, 0xc0, !PT ;  /* 0x000000403bff7812 */ /* 0x040fe4000780c0ff */
[----:B------:R-:W-:Y:S01]  /*14c970*/  LOP3.LUT P2, RZ, R59, 0x80, RZ, 0xc0, !PT ;  /* 0x000000803bff7812 */ /* 0x000fe2000784c0ff */
[----:B------:R-:W2:Y:S04]  /*14c980*/  LDL.LU.64 R18, [R1+0xca8] ;  /* 0x000ca80001127983 */ /* 0x000ea80000300a00 */
[----:B------:R-:W-:Y:S01]  /*14c990*/  @P6 LOP3.LUT R7, R7, 0x20000, RZ, 0xfc, !PT ;  /* 0x0002000007076812 */ /* 0x000fe200078efcff */
[----:B------:R-:W2:Y:S01]  /*14c9a0*/  LDL.LU.64 R20, [R1+0xc88] ;  /* 0x000c880001147983 */ /* 0x000ea20000300a00 */
[----:B------:R-:W-:-:S02]  /*14c9b0*/  LOP3.LUT P6, RZ, R59, 0x800, RZ, 0xc0, !PT ;  /* 0x000008003bff7812 */ /* 0x000fc400078cc0ff */
[----:B------:R-:W-:Y:S02]  /*14c9c0*/  LOP3.LUT R7, R7, 0xfffbffff, RZ, 0xc0, !PT ;  /* 0xfffbffff07077812 */ /* 0x000fe400078ec0ff */
[----:B------:R-:W-:-:S09]  /*14c9d0*/  PRMT R2, R33, 0x7771, RZ ;  /* 0x0000777121027816 */ /* 0x000fd200000000ff */
[----:B------:R-:W-:Y:S02]  /*14c9e0*/  @P6 LOP3.LUT R7, R7, 0x40000, RZ, 0xfc, !PT ;  /* 0x0004000007076812 */ /* 0x000fe400078efcff */
[C---:B------:R-:W-:Y:S01]  /*14c9f0*/  LOP3.LUT P6, RZ, R59.reuse, 0x400, RZ, 0xc0, !PT ;  /* 0x000004003bff7812 */ /* 0x040fe200078cc0ff */
[----:B---3--:R0:W-:Y:S01]  /*14ca00*/  @P0 STG.E.U8 desc[UR44][R16.64], R2 ;  /* 0x0000000210000986 */ /* 0x0081e2000c10112c */
[----:B------:R-:W-:Y:S02]  /*14ca10*/  LOP3.LUT P5, RZ, R59, 0x100, RZ, 0xc0, !PT ;  /* 0x000001003bff7812 */ /* 0x000fe400078ac0ff */
[----:B------:R-:W-:Y:S02]  /*14ca20*/  LOP3.LUT R7, R7, 0xfff7ffff, RZ, 0xc0, !PT ;  /* 0xfff7ffff07077812 */ /* 0x000fe400078ec0ff */
[----:B0-----:R-:W-:Y:S01]  /*14ca30*/  PRMT R2, R33, 0x7772, RZ ;  /* 0x0000777221027816 */ /* 0x001fe200000000ff */
[----:B------:R-:W3:Y:S06]  /*14ca40*/  LDL.LU.64 R16, [R1+0xc80] ;  /* 0x000c800001107983 */ /* 0x000eec0000300a00 */
[----:B------:R-:W-:-:S02]  /*14ca50*/  @P6 LOP3.LUT R7, R7, 0x80000, RZ, 0xfc, !PT ;  /* 0x0008000007076812 */ /* 0x000fc400078efcff */
[----:B------:R-:W-:Y:S01]  /*14ca60*/  LOP3.LUT P6, RZ, R59, 0x200, RZ, 0xc0, !PT ;  /* 0x000002003bff7812 */ /* 0x000fe200078cc0ff */
[----:B----4-:R0:W-:Y:S02]  /*14ca70*/  @P2 STG.E.U8 desc[UR44][R14.64], R2 ;  /* 0x000000020e002986 */ /* 0x0101e4000c10112c */
[----:B0-----:R-:W-:Y:S02]  /*14ca80*/  PRMT R2, R33, 0x7773, RZ ;  /* 0x0000777321027816 */ /* 0x001fe400000000ff */
[----:B------:R-:W4:Y:S04]  /*14ca90*/  LDL.LU.64 R14, [R1+0xc78] ;  /* 0x000c7800010e7983 */ /* 0x000f280000300a00 */
[----:B------:R0:W-:Y:S02]  /*14caa0*/  @P5 STG.E.U8 desc[UR44][R12.64], R2 ;  /* 0x000000020c005986 */ /* 0x0001e4000c10112c */
[----:B0-----:R-:W-:-:S02]  /*14cab0*/  PRMT R2, R39, 0x7770, RZ ;  /* 0x0000777027027816 */ /* 0x001fc400000000ff */
[----:B------:R-:W4:Y:S04]  /*14cac0*/  LDL.LU.64 R12, [R1+0xc68] ;  /* 0x000c6800010c7983 */ /* 0x000f280000300a00 */
[----:B------:R0:W-:Y:S01]  /*14cad0*/  @P6 STG.E.U8 desc[UR44][R36.64], R2 ;  /* 0x0000000224006986 */ /* 0x0001e2000c10112c */
[----:B------:R-:W-:-:S03]  /*14cae0*/  LOP3.LUT P6, RZ, R7, 0x80000, RZ, 0xc0, !PT ;  /* 0x0008000007ff7812 */ /* 0x000fc600078cc0ff */
[----:B------:R-:W4:Y:S01]  /*14caf0*/  LDL.LU R33, [R1+0x344] ;  /* 0x0003440001217983 */ /* 0x000f220000300800 */
[----:B0-----:R-:W-:-:S03]  /*14cb00*/  PRMT R2, R39, 0x7771, RZ ;  /* 0x0000777127027816 */ /* 0x001fc600000000ff */
[----:B------:R-:W4:Y:S06]  /*14cb10*/  LDL.LU.64 R36, [R1+0xc50] ;  /* 0x000c500001247983 */ /* 0x000f2c0000300a00 */
        /* <DEDUP_REMOVED lines=28> */
[----:B---3--:R0:W-:Y:S01]  /*14cce0*/  @P1 STG.E.U8 desc[UR44][R16.64], R2 ;  /* 0x0000000210001986 */ /* 0x0081e2000c10112c */
[----:B------:R-:W-:Y:S02]  /*14ccf0*/  LOP3.LUT P0, RZ, R59, 0x200000, RZ, 0xc0, !PT ;  /* 0x002000003bff7812 */ /* 0x000fe4000780c0ff */
[----:B0-----:R-:W-:-:S05]  /*14cd00*/  PRMT R2, R58, 0x7772, RZ ;  /* 0x000077723a027816 */ /* 0x001fca00000000ff */
[----:B----4-:R0:W-:Y:S01]  /*14cd10*/  @P4 STG.E.U8 desc[UR44][R14.64], R2 ;  /* 0x000000020e004986 */ /* 0x0101e2000c10112c */
[C---:B------:R-:W-:Y:S02]  /*14cd20*/  LOP3.LUT P2, RZ, R59.reuse, 0x400000, RZ, 0xc0, !PT ;  /* 0x004000003bff7812 */ /* 0x040fe4000784c0ff */
[----:B0-----:R-:W-:Y:S02]  /*14cd30*/  PRMT R2, R58, 0x7773, RZ ;  /* 0x000077733a027816 */ /* 0x001fe400000000ff */
[----:B------:R-:W-:Y:S01]  /*14cd40*/  LOP3.LUT P5, RZ, R59, 0x800000, RZ, 0xc0, !PT ;  /* 0x008000003bff7812 */ /* 0x000fe200078ac0ff */
[----:B------:R-:W3:Y:S04]  /*14cd50*/  LDL.LU R58, [R1+0x5880] ;  /* 0x00588000013a7983 */ /* 0x000ee80000300800 */
        /* <DEDUP_REMOVED lines=8> */
[----:B------:R-:W4:Y:S04]  /*14cde0*/  LDL.LU.64 R36, [R1+0xc10] ;  /* 0x000c100001247983 */ /* 0x000f280000300a00 */
[----:B------:R-:W4:Y:S04]  /*14cdf0*/  LDL.LU.64 R20, [R1+0xc08] ;  /* 0x000c080001147983 */ /* 0x000f280000300a00 */
[----:B------:R-:W4:Y:S04]  /*14ce00*/  LDL.LU.64 R14, [R1+0xc00] ;  /* 0x000c0000010e7983 */ /* 0x000f280000300a00 */
[----:B------:R-:W4:Y:S04]  /*14ce10*/  LDL.LU R13, [R1+0x358] ;  /* 0x00035800010d7983 */ /* 0x000f280000300800 */
[----:B------:R-:W4:Y:S04]  /*14ce20*/  LDL.LU.64 R42, [R1+0xbf0] ;  /* 0x000bf000012a7983 */ /* 0x000f280000300a00 */
[----:B------:R-:W4:Y:S01]  /*14ce30*/  LDL.LU R16, [R1+0x348] ;  /* 0x0003480001107983 */ /* 0x000f220000300800 */
[----:B------:R-:W-:-:S02]  /*14ce40*/  PRMT R2, R33, 0x7773, RZ ;  /* 0x0000777321027816 */ /* 0x000fc400000000ff */
[----:B------:R-:W-:Y:S01]  /*14ce50*/  LOP3.LUT P3, RZ, R59, 0x1000000, RZ, 0xc0, !PT ;  /* 0x010000003bff7812 */ /* 0x000fe2000786c0ff */
[----:B------:R-:W4:Y:S01]  /*14ce60*/  LDL.LU.64 R32, [R1+0xbe0] ;  /* 0x000be00001207983 */ /* 0x000f220000300a00 */
[----:B------:R-:W-:Y:S02]  /*14ce70*/  LOP3.LUT R7, R7, 0xffffffef, RZ, 0xc0, !PT ;  /* 0xffffffef07077812 */ /* 0x000fe400078ec0ff */
[C---:B------:R-:W-:Y:S02]  /*14ce80*/  LOP3.LUT P0, RZ, R59.reuse, 0x2000000, RZ, 0xc0, !PT ;  /* 0x020000003bff7812 */ /* 0x040fe4000780c0ff */
[----:B------:R-:W-:Y:S02]  /*14ce90*/  LOP3.LUT P2, RZ, R59, 0x4000000, RZ, 0xc0, !PT ;  /* 0x040000003bff7812 */ /* 0x000fe4000784c0ff */
[----:B---3--:R-:W-:-:S05]  /*14cea0*/  LOP3.LUT P6, RZ, R58, 0x10, RZ, 0xc0, !PT ;  /* 0x000000103aff7812 */ /* 0x008fca00078cc0ff */
[----:B--2---:R0:W-:Y:S04]  /*14ceb0*/  @P3 STG.E.U8 desc[UR44][R34.64], R2 ;  /* 0x0000000222003986 */ /* 0x0041e8000c10112c */
[----:B0-----:R-:W2:Y:S04]  /*14cec0*/  LDL.LU.64 R34, [R1+0xbd8] ;  /* 0x000bd80001227983 */ /* 0x001ea80000300a00 */
[----:B------:R-:W-:Y:S02]  /*14ced0*/  @P6 LOP3.LUT R7, R7, 0x10, RZ, 0xfc, !PT ;  /* 0x0000001007076812 */ /* 0x000fe400078efcff */
[----:B------:R-:W-:Y:S01]  /*14cee0*/  LOP3.LUT P6, RZ, R58, 0x8, RZ, 0xc0, !PT ;  /* 0x000000083aff7812 */ /* 0x000fe200078cc0ff */
[----:B------:R-:W3:Y:S01]  /*14cef0*/  LDL.LU.64 R26, [R1+0xbd0] ;  /* 0x000bd000011a7983 */ /* 0x000ee20000300a00 */
[----:B------:R-:W-:-:S03]  /*14cf00*/  LOP3.LUT R7, R7, 0xffffffdf, RZ, 0xc0, !PT ;  /* 0xffffffdf07077812 */ /* 0x000fc600078ec0ff */
[----:B------:R-:W3:Y:S08]  /*14cf10*/  LDL.LU.64 R28, [R1+0xbb0] ;  /* 0x000bb000011c7983 */ /* 0x000ef00000300a00 */
        /* <DEDUP_REMOVED lines=8> */
[----:B------:R-:W-:Y:S02]  /*14cfa0*/  LOP3.LUT R7, R7, 0xfffffeff, RZ, 0xc0, !PT ;  /* 0xfffffeff07077812 */ /* 0x000fe400078ec0ff */
[----:B----4-:R-:W-:-:S05]  /*14cfb0*/  PRMT R2, R13, 0x7770, RZ ;  /* 0x000077700d027816 */ /* 0x010fca00000000ff */
[----:B------:R0:W-:Y:S04]  /*14cfc0*/  @P0 STG.E.U8 desc[UR44][R36.64], R2 ;  /* 0x0000000224000986 */ /* 0x0001e8000c10112c */
[----:B------:R-:W-:Y:S02]  /*14cfd0*/  @P6 LOP3.LUT R7, R7, 0x100, RZ, 0xfc, !PT ;  /* 0x0000010007076812 */ /* 0x000fe400078efcff */
[----:B------:R-:W-:Y:S01]  /*14cfe0*/  LOP3.LUT P6, RZ, R59, 0x80000000, RZ, 0xc0, !PT ;  /* 0x800000003bff7812 */ /* 0x000fe200078cc0ff */
[----:B0-----:R-:W4:Y:S01]  /*14cff0*/  LDL.LU R36, [R1+0x35c] ;  /* 0x00035c0001247983 */ /* 0x001f220000300800 */
[----:B------:R-:W-:-:S03]  /*14d000*/  LOP3.LUT R7, R7, 0xfffffdff, RZ, 0xc0, !PT ;  /* 0xfffffdff07077812 */ /* 0x000fc600078ec0ff */
[----:B------:R-:W4:Y:S08]  /*14d010*/  LDL.LU.64 R4, [R1+0xba0] ;  /* 0x000ba00001047983 */ /* 0x000f300000300a00 */
[----:B------:R-:W-:Y:S01]  /*14d020*/  @P6 LOP3.LUT R7, R7, 0x200, RZ, 0xfc, !PT ;  /* 0x0000020007076812 */ /* 0x000fe200078efcff */
[----:B------:R-:W4:Y:S01]  /*14d030*/  LDL.LU.64 R24, [R1+0xb98] ;  /* 0x000b980001187983 */ /* 0x000f220000300a00 */
[----:B------:R-:W-:-:S02]  /*14d040*/  LOP3.LUT P6, RZ, R59, 0x40000000, RZ, 0xc0, !PT ;  /* 0x400000003bff7812 */ /* 0x000fc400078cc0ff */
[----:B------:R-:W-:Y:S01]  /*14d050*/  LOP3.LUT R7, R7, 0xfffffbff, RZ, 0xc0, !PT ;  /* 0xfffffbff07077812 */ /* 0x000fe200078ec0ff */
[----:B------:R-:W4:Y:S01]  /*14d060*/  LDL.LU.64 R22, [R1+0xb90] ;  /* 0x000b900001167983 */ /* 0x000f220000300a00 */
[----:B------:R-:W-:Y:S02]  /*14d070*/  LOP3.LUT P5, RZ, R59, 0x8000000, RZ, 0xc0, !PT ;  /* 0x080000003bff7812 */ /* 0x000fe400078ac0ff */
[----:B------:R-:W-:Y:S01]  /*14d080*/  PRMT R2, R13, 0x7771, RZ ;  /* 0x000077710d027816 */ /* 0x000fe200000000ff */
[----:B------:R-:W4:Y:S06]  /*14d090*/  LDL.LU R37, [R1+0x34c] ;  /* 0x00034c0001257983 */ /* 0x000f2c0000300800 */
[----:B------:R-:W-:Y:S01]  /*14d0a0*/  @P6 LOP3.LUT R7, R7, 0x400, RZ, 0xfc, !PT ;  /* 0x0000040007076812 */ /* 0x000fe200078efcff */
[----:B------:R0:W-:Y:S01]  /*14d0b0*/  @P2 STG.E.U8 desc[UR44][R20.64], R2 ;  /* 0x0000000214002986 */ /* 0x0001e2000c10112c */
[----:B------:R-:W-:-:S02]  /*14d0c0*/  LOP3.LUT P6, RZ, R59, 0x20000000, RZ, 0xc0, !PT ;  /* 0x200000003bff7812 */ /* 0x000fc400078cc0ff */
[----:B------:R-:W-:Y:S01]  /*14d0d0*/  LOP3.LUT R7, R7, 0xfffff7ff, RZ, 0xc0, !PT ;  /* 0xfffff7ff07077812 */ /* 0x000fe200078ec0ff */
[----:B------:R-:W4:Y:S01]  /*14d0e0*/  LDL.LU.64 R18, [R1+0xb70] ;  /* 0x000b700001127983 */ /* 0x000f220000300a00 */
[----:B0-----:R-:W-:-:S03]  /*14d0f0*/  PRMT R2, R13, 0x7772, RZ ;  /* 0x000077720d027816 */ /* 0x001fc600000000ff */
[----:B------:R-:W4:Y:S06]  /*14d100*/  LDL.LU.64 R20, [R1+0xb60] ;  /* 0x000b600001147983 */ /* 0x000f2c0000300a00 */
[----:B------:R-:W-:Y:S02]  /*14d110*/  @P6 LOP3.LUT R7, R7, 0x800, RZ, 0xfc, !PT ;  /* 0x0000080007076812 */ /* 0x000fe400078efcff */
[----:B------:R-:W-:Y:S01]  /*14d120*/  LOP3.LUT P6, RZ, R59, 0x10000000, RZ, 0xc0, !PT ;  /* 0x100000003bff7812 */ /* 0x000fe200078cc0ff */
[----:B------:R0:W-:Y:S02]  /*14d130*/  @P5 STG.E.U8 desc[UR44][R14.64], R2 ;  /* 0x000000020e005986 */ /* 0x0001e4000c10112c */
[----:B0-----:R-:W-:-:S02]  /*14d140*/  PRMT R2, R13, 0x7773, RZ ;  /* 0x000077730d027816 */ /* 0x001fc400000000ff */
[----:B------:R-:W4:Y:S08]  /*14d150*/  LDL.LU.64 R14, [R1+0xb58] ;  /* 0x000b5800010e7983 */ /* 0x000f300000300a00 */
[----:B------:R0:W-:Y:S01]  /*14d160*/  @P6 STG.E.U8 desc[UR44][R42.64], R2 ;  /* 0x000000022a006986 */ /* 0x0001e2000c10112c */
[----:B------:R-:W-:-:S03]  /*14d170*/  LOP3.LUT P6, RZ, R7, 0x800, RZ, 0xc0, !PT ;  /* 0x0000080007ff7812 */ /* 0x000fc600078cc0ff */
[----:B------:R-:W4:Y:S04]  /*14d180*/  LDL.LU.64 R12, [R1+0xb50] ;  /* 0x000b5000010c7983 */ /* 0x000f280000300a00 */
[----:B------:R-:W4:Y:S01]  /*14d190*/  LDL.LU R17, [R1+0x330] ;  /* 0x0003300001117983 */ /* 0x000f220000300800 */
        /* <DEDUP_REMOVED lines=10> */
[----:B---3--:R0:W-:Y:S01]  /*14d240*/  @P6 STG.E.U8 desc[UR44][R26.64], R2 ;  /* 0x000000021a006986 */ /* 0x0081e2000c10112c */
[C---:B------:R-:W-:Y:S02]  /*14d250*/  LOP3.LUT P6, RZ, R7.reuse, 0x100, RZ, 0xc0, !PT ;  /* 0x0000010007ff7812 */ /* 0x040fe400078cc0ff */
[----:B0-----:R-:W-:Y:S01]  /*14d260*/  PRMT R2, R16, 0x7773, RZ ;  /* 0x0000777310027816 */ /* 0x001fe200000000ff */
[----:B------:R-:W3:Y:S10]  /*14d270*/  LDL.LU.64 R26, [R1+0x5878] ;  /* 0x00587800011a7983 */ /* 0x000ef40000300a00 */
[----:B------:R0:W-:Y:S01]  /*14d280*/  @P6 STG.E.U8 desc[UR44][R28.64], R2 ;  /* 0x000000021c006986 */ /* 0x0001e2000c10112c */
[----:B------:R-:W-:-:S02]  /*14d290*/  LOP3.LUT P6, RZ, R7, 0x80, RZ, 0xc0, !PT ;  /* 0x0000008007ff7812 */ /* 0x000fc400078cc0ff */
[C---:B------:R-:W-:Y:S02]  /*14d2a0*/  LOP3.LUT P1, RZ, R58.reuse, 0x20, RZ, 0xc0, !PT ;  /* 0x000000203aff7812 */ /* 0x040fe4000782c0ff */
[C---:B------:R-:W-:Y:S02]  /*14d2b0*/  LOP3.LUT P4, RZ, R58.reuse, 0x40, RZ, 0xc0, !PT ;  /* 0x000000403aff7812 */ /* 0x040fe4000788c0ff */
[C---:B------:R-:W-:Y:S02]  /*14d2c0*/  LOP3.LUT P3, RZ, R58.reuse, 0x80, RZ, 0xc0, !PT ;  /* 0x000000803aff7812 */ /* 0x040fe4000786c0ff */
[C---:B------:R-:W-:Y:S02]  /*14d2d0*/  LOP3.LUT P0, RZ, R58.reuse, 0x100, RZ, 0xc0, !PT ;  /* 0x000001003aff7812 */ /* 0x040fe4000780c0ff */
[----:B------:R-:W-:Y:S01]  /*14d2e0*/  LOP3.LUT P2, RZ, R58, 0x200, RZ, 0xc0, !PT ;  /* 0x000002003aff7812 */ /* 0x000fe2000784c0ff */
[----:B0-----:R-:W3:Y:S01]  /*14d2f0*/  LDL.LU.64 R28, [R1+0x5870] ;  /* 0x00587000011c7983 */ /* 0x001ee20000300a00 */
[----:B----4-:R-:W-:-:S05]  /*14d300*/  PRMT R2, R36, 0x7770, RZ ;  /* 0x0000777024027816 */ /* 0x010fca00000000ff */
        /* <DEDUP_REMOVED lines=25> */
[----:B------:R-:W3:Y:S04]  /*14d4a0*/  LDL.LU.64 R12, [R1+0xae0] ;  /* 0x000ae000010c7983 */ /* 0x000ee80000300a00 */
[----:B------:R-:W3:Y:S04]  /*14d4b0*/  LDL.LU.64 R36, [R1+0xad8] ;  /* 0x000ad80001247983 */ /* 0x000ee80000300a00 */
[----:B------:R-:W3:Y:S01]  /*14d4c0*/  LDL.LU.64 R42, [R1+0xad0] ;  /* 0x000ad000012a7983 */ /* 0x000ee20000300a00 */
[----:B------:R-:W-:-:S03]  /*14d4d0*/  LOP3.LUT P3, RZ, R58, 0x800, RZ, 0xc0, !PT ;  /* 0x000008003aff7812 */ /* 0x000fc6000786c0ff */
[----:B------:R-:W3:Y:S01]  /*14d4e0*/  LDL.LU.64 R32, [R1+0xab8] ;  /* 0x000ab80001207983 */ /* 0x000ee20000300a00 */
[----:B------:R-:W-:-:S03]  /*14d4f0*/  PRMT R2, R17, 0x7772, RZ ;  /* 0x0000777211027816 */ /* 0x000fc600000000ff */
[----:B------:R-:W3:Y:S01]  /*14d500*/  LDL.LU R39, [R1+0x334] ;  /* 0x0003340001277983 */ /* 0x000ee20000300800 */
        /* <DEDUP_REMOVED lines=15> */
[----:B0-----:R-:W2:Y:S04]  /*14d600*/  LDL.LU.64 R34, [R1+0xaa0] ;  /* 0x000aa00001227983 */ /* 0x001ea80000300a00 */
[----:B------:R-:W2:Y:S02]  /*14d610*/  LDL.LU.64 R24, [R1+0xa98] ;  /* 0x000a980001187983 */ /* 0x000ea40000300a00 */
[----:B------:R-:W-:-:S02]  /*14d620*/  @P6 LOP3.LUT R7, R7, 0x1, RZ, 0xfc, !PT ;  /* 0x0000000107076812 */ /* 0x000fc400078efcff */
[----:B------:R-:W-:Y:S02]  /*14d630*/  LOP3.LUT P6, RZ, R58, 0x40000, RZ, 0xc0, !PT ;  /* 0x000400003aff7812 */ /* 0x000fe400078cc0ff */
[----:B------:R-:W-:-:S11]  /*14d640*/  LOP3.LUT R7, R7, 0xfffffffd, RZ, 0xc0, !PT ;  /* 0xfffffffd07077812 */ /* 0x000fd600078ec0ff */
[----:B------:R-:W-:Y:S02]  /*14d650*/  @P6 LOP3.LUT R7, R7, 0x2, RZ, 0xfc, !PT ;  /* 0x0000000207076812 */ /* 0x000fe400078efcff */
[C---:B------:R-:W-:Y:S02]  /*14d660*/  LOP3.LUT P6, RZ, R58.reuse, 0x20000, RZ, 0xc0, !PT ;  /* 0x000200003aff7812 */ /* 0x040fe400078cc0ff */
[----:B------:R-:W-:Y:S02]  /*14d670*/  LOP3.LUT R7, R7, 0xfffffffb, RZ, 0xc0, !PT ;  /* 0xfffffffb07077812 */ /* 0x000fe400078ec0ff */
[C---:B------:R-:W-:Y:S02]  /*14d680*/  LOP3.LUT P0, RZ, R58.reuse, 0x1000, RZ, 0xc0, !PT ;  /* 0x000010003aff7812 */ /* 0x040fe4000780c0ff */
[----:B------:R-:W-:Y:S02]  /*14d690*/  LOP3.LUT P2, RZ, R58, 0x2000, RZ, 0xc0, !PT ;  /* 0x000020003aff7812 */ /* 0x000fe4000784c0ff */
[----:B------:R-:W-:-:S05]  /*14d6a0*/  PRMT R2, R17, 0x7773, RZ ;  /* 0x0000777311027816 */ /* 0x000fca00000000ff */
[----:B------:R-:W-:Y:S02]  /*14d6b0*/  @P6 LOP3.LUT R7, R7, 0x4, RZ, 0xfc, !PT ;  /* 0x0000000407076812 */ /* 0x000fe400078efcff */
[C---:B------:R-:W-:Y:S02]  /*14d6c0*/  LOP3.LUT P6, RZ, R58.reuse, 0x10000, RZ, 0xc0, !PT ;  /* 0x000100003aff7812 */ /* 0x040fe400078cc0ff */
[----:B------:R-:W-:Y:S01]  /*14d6d0*/  LOP3.LUT P5, RZ, R58, 0x4000, RZ, 0xc0, !PT ;  /* 0x000040003aff7812 */ /* 0x000fe200078ac0ff */
[----:B----4-:R0:W-:Y:S01]  /*14d6e0*/  @P0 STG.E.U8 desc[UR44][R14.64], R2 ;  /* 0x000000020e000986 */ /* 0x0101e2000c10112c */
[----:B------:R-:W-:Y:S02]  /*14d6f0*/  LOP3.LUT R7, R7, 0xfffffff7, RZ, 0xc0, !PT ;  /* 0xfffffff707077812 */ /* 0x000fe400078ec0ff */
[----:B0-----:R-:W-:Y:S01]  /*14d700*/  PRMT R2, R52, 0x7770, RZ ;  /* 0x0000777034027816 */ /* 0x001fe200000000ff */
[----:B------:R-:W4:Y:S06]  /*14d710*/  LDL.LU R14, [R1+0x324] ;  /* 0x00032400010e7983 */ /* 0x000f2c0000300800 */
[----:B------:R-:W-:-:S02]  /*14d720*/  @P6 LOP3.LUT R7, R7, 0x8, RZ, 0xfc, !PT ;  /* 0x0000000807076812 */ /* 0x000fc400078efcff */
[----:B------:R-:W-:Y:S01]  /*14d730*/  LOP3.LUT P6, RZ, R58, 0x8000, RZ, 0xc0, !PT ;  /* 0x000080003aff7812 */ /* 0x000fe200078cc0ff */
[----:B---3--:R0:W-:Y:S04]  /*14d740*/  @P2 STG.E.U8 desc[UR44][R12.64], R2 ;  /* 0x000000020c002986 */ /* 0x0081e8000c10112c */
[----:B------:R-:W3:Y:S04]  /*14d750*/  LDL.LU.64 R4, [R1+0xa78] ;  /* 0x000a780001047983 */ /* 0x000ee80000300a00 */
[----:B------:R-:W4:Y:S01]  /*14d760*/  LDL.LU.64 R22, [R1+0xa68] ;  /* 0x000a680001167983 */ /* 0x000f220000300a00 */
[----:B0-----:R-:W-:-:S03]  /*14d770*/  PRMT R2, R52, 0x7771, RZ ;  /* 0x0000777134027816 */ /* 0x001fc600000000ff */
[----:B------:R-:W4:Y:S04]  /*14d780*/  LDL.LU.64 R18, [R1+0xa60] ;  /* 0x000a600001127983 */ /* 0x000f280000300a00 */
[----:B------:R0:W-:Y:S04]  /*14d790*/  @P5 STG.E.U8 desc[UR44][R36.64], R2 ;  /* 0x0000000224005986 */ /* 0x0001e8000c10112c */
[----:B------:R-:W4:Y:S04]  /*14d7a0*/  LDL.LU.64 R20, [R1+0xa58] ;  /* 0x000a580001147983 */ /* 0x000f280000300a00 */
[----:B------:R-:W4:Y:S01]  /*14d7b0*/  LDL.LU.64 R16, [R1+0xa48] ;  /* 0x000a480001107983 */ /* 0x000f220000300a00 */
[----:B0-----:R-:W-:-:S03]  /*14d7c0*/  PRMT R2, R52, 0x7772, RZ ;  /* 0x0000777234027816 */ /* 0x001fc600000000ff */
[----:B------:R-:W4:Y:S04]  /*14d7d0*/  LDL.LU.64 R12, [R1+0xa28] ;  /* 0x000a2800010c7983 */ /* 0x000f280000300a00 */
[----:B------:R0:W-:Y:S01]  /*14d7e0*/  @P6 STG.E.U8 desc[UR44][R42.64], R2 ;  /* 0x000000022a006986 */ /* 0x0001e2000c10112c */
[C---:B------:R-:W-:Y:S02]  /*14d7f0*/  LOP3.LUT P6, RZ, R7.reuse, 0x8, RZ, 0xc0, !PT ;  /* 0x0000000807ff7812 */ /* 0x040fe400078cc0ff */
[----:B0-----:R-:W-:Y:S02]  /*14d800*/  PRMT R2, R52, 0x7773, RZ ;  /* 0x0000777334027816 */ /* 0x001fe400000000ff */
[----:B------:R-:W4:Y:S09]  /*14d810*/  LDL.LU R52, [R1+0x5868] ;  /* 0x0058680001347983 */ /* 0x000f320000300800 */
[----:B------:R0:W-:Y:S01]  /*14d820*/  @P6 STG.E.U8 desc[UR44][R32.64], R2 ;  /* 0x0000000220006986 */ /* 0x0001e2000c10112c */
[----:B------:R-:W-:-:S03]  /*14d830*/  LOP3.LUT P6, RZ, R7, 0x4, RZ, 0xc0, !PT ;  /* 0x0000000407ff7812 */ /* 0x000fc600078cc0ff */
[----:B------:R-:W4:Y:S04]  /*14d840*/  LDL.LU.64 R36, [R1+0xa20] ;  /* 0x000a200001247983 */ /* 0x000f280000300a00 */
[----:B------:R-:W4:Y:S01]  /*14d850*/  LDL.LU.64 R42, [R1+0xa18] ;  /* 0x000a1800012a7983 */ /* 0x000f220000300a00 */
[----:B0-----:R-:W-:-:S03]  /*14d860*/  PRMT R2, R39, 0x7770, RZ ;  /* 0x0000777027027816 */ /* 0x001fc600000000ff */
[----:B------:R-:W4:Y:S04]  /*14d870*/  LDL.LU.64 R32, [R1+0xa08] ;  /* 0x000a080001207983 */ /* 0x000f280000300a00 */
[----:B------:R-:W4:Y:S04]  /*14d880*/  LDL.LU R15, [R1+0x328] ;  /* 0x00032800010f7983 */ /* 0x000f280000300800 */
[----:B--2---:R0:W-:Y:S01]  /*14d890*/  @P6 STG.E.U8 desc[UR44][R34.64], R2 ;  /* 0x0000000222006986 */ /* 0x0041e2000c10112c */
[----:B------:R-:W-:Y:S02]  /*14d8a0*/  LOP3.LUT P6, RZ, R7, 0x2, RZ, 0xc0, !PT ;  /* 0x0000000207ff7812 */ /* 0x000fe400078cc0ff */
[----:B0-----:R-:W-:Y:S01]  /*14d8b0*/  PRMT R2, R39, 0x7771, RZ ;  /* 0x0000777127027816 */ /* 0x001fe200000000ff */
[----:B------:R-:W2:Y:S10]  /*14d8c0*/  LDL.LU.64 R34, [R1+0x9e8] ;  /* 0x0009e80001227983 */ /* 0x000eb40000300a00 */
[----:B------:R0:W-:Y:S01]  /*14d8d0*/  @P6 STG.E.U8 desc[UR44][R24.64], R2 ;  /* 0x0000000218006986 */ /* 0x0001e2000c10112c */
[----:B------:R-:W-:-:S03]  /*14d8e0*/  LOP3.LUT P6, RZ, R7, 0x1, RZ, 0xc0, !PT ;  /* 0x0000000107ff7812 */ /* 0x000fc600078cc0ff */
[----:B0-----:R-:W2:Y:S04]  /*14d8f0*/  LDL.LU.64 R24, [R1+0x5860] ;  /* 0x0058600001187983 */ /* 0x001ea80000300a00 */
[----:B------:R-:W3:Y:S01]  /*14d900*/  LDL.LU.64 R6, [R1+0xa90] ;  /* 0x000a900001067983 */ /* 0x000ee20000300a00 */
[----:B------:R-:W-:Y:S02]  /*14d910*/  PRMT R2, R39, 0x7772, RZ ;  /* 0x0000777227027816 */ /* 0x000fe400000000ff */
[C---:B------:R-:W-:Y:S02]  /*14d920*/  LOP3.LUT P1, RZ, R58.reuse, 0x1000000, RZ, 0xc0, !PT ;  /* 0x010000003aff7812 */ /* 0x040fe4000782c0ff */
[C---:B------:R-:W-:Y:S02]  /*14d930*/  LOP3.LUT P4, RZ, R58.reuse, 0x2000000, RZ, 0xc0, !PT ;  /* 0x020000003aff7812 */ /* 0x040fe4000788c0ff */
[----:B------:R-:W-:-:S02]  /*14d940*/  LOP3.LUT P3, RZ, R58, 0x4000000, RZ, 0xc0, !PT ;  /* 0x040000003aff7812 */ /* 0x000fc4000786c0ff */
[C---:B------:R-:W-:Y:S02]  /*14d950*/  LOP3.LUT P0, RZ, R58.reuse, 0x8000000, RZ, 0xc0, !PT ;  /* 0x080000003aff7812 */ /* 0x040fe4000780c0ff */
[C---:B------:R-:W-:Y:S02]  /*14d960*/  LOP3.LUT P2, RZ, R58.reuse, 0x10000000, RZ, 0xc0, !PT ;  /* 0x100000003aff7812 */ /* 0x040fe4000784c0ff */
[----:B------:R-:W-:Y:S01]  /*14d970*/  LOP3.LUT P5, RZ, R58, 0x20000000, RZ, 0xc0, !PT ;  /* 0x200000003aff7812 */ /* 0x000fe200078ac0ff */
[----:B---3--:R0:W-:Y:S01]  /*14d980*/  @P6 STG.E.U8 desc[UR44][R6.64], R2 ;  /* 0x0000000206006986 */ /* 0x0081e2000c10112c */
        /* <DEDUP_REMOVED lines=21> */
[----:B------:R-:W3:Y:S04]  /*14dae0*/  LDL.LU R52, [R1+0x585c] ;  /* 0x00585c0001347983 */ /* 0x000ee80000300800 */
[----:B------:R0:W-:Y:S02]  /*14daf0*/  @P2 STG.E.U8 desc[UR44][R32.64], R2 ;  /* 0x0000000220002986 */ /* 0x0001e4000c10112c */
[----:B0-----:R-:W-:-:S05]  /*14db00*/  PRMT R2, R15, 0x7770, RZ ;  /* 0x000077700f027816 */ /* 0x001fca00000000ff */
[----:B--2---:R0:W-:Y:S04]  /*14db10*/  @P5 STG.E.U8 desc[UR44][R34.64], R2 ;  /* 0x0000000222005986 */ /* 0x0041e8000c10112c */
[----:B0-----:R-:W2:Y:S04]  /*14db20*/  LDL.LU.64 R34, [R1+0x9e0] ;  /* 0x0009e00001227983 */ /* 0x001ea80000300a00 */
[----:B------:R-:W4:Y:S04]  /*14db30*/  LDL.LU.64 R16, [R1+0x9d8] ;  /* 0x0009d80001107983 */ /* 0x000f280000300a00 */
[----:B------:R-:W4:Y:S04]  /*14db40*/  LDL.LU.64 R12, [R1+0x9c8] ;  /* 0x0009c800010c7983 */ /* 0x000f280000300a00 */
[----:B------:R-:W4:Y:S04]  /*14db50*/  LDL.LU.64 R36, [R1+0x9a8] ;  /* 0x0009a80001247983 */ /* 0x000f280000300a00 */
[----:B------:R-:W4:Y:S04]  /*14db60*/  LDL.LU.64 R42, [R1+0x9a0] ;  /* 0x0009a000012a7983 */ /* 0x000f280000300a00 */
[----:B------:R-:W4:Y:S04]  /*14db70*/  LDL.LU.64 R32, [R1+0x998] ;  /* 0x0009980001207983 */ /* 0x000f280000300a00 */
[----:B------:R-:W4:Y:S01]  /*14db80*/  LDL.LU R39, [R1+0x33c] ;  /* 0x00033c0001277983 */ /* 0x000f220000300800 */
[----:B------:R-:W-:-:S02]  /*14db90*/  LOP3.LUT P3, RZ, R58, 0x40000000, RZ, 0xc0, !PT ;  /* 0x400000003aff7812 */ /* 0x000fc4000786c0ff */
[----:B------:R-:W-:Y:S02]  /*14dba0*/  PRMT R2, R15, 0x7771, RZ ;  /* 0x000077710f027816 */ /* 0x000fe400000000ff */
[----:B------:R-:W-:Y:S02]  /*14dbb0*/  LOP3.LUT R8, R8, 0xffefffff, RZ, 0xc0, !PT ;  /* 0xffefffff08087812 */ /* 0x000fe400078ec0ff */
[----:B------:R-:W-:-:S07]  /*14dbc0*/  LOP3.LUT P0, RZ, R58, 0x80000000, RZ, 0xc0, !PT ;  /* 0x800000003aff7812 */ /* 0x000fce000780c0ff */
[----:B--2---:R0:W-:Y:S04]  /*14dbd0*/  @P3 STG.E.U8 desc[UR44][R34.64], R2 ;  /* 0x0000000222003986 */ /* 0x0041e8000c10112c */
[----:B0-----:R-:W2:Y:S01]  /*14dbe0*/  LDL.LU.64 R34, [R1+0x988] ;  /* 0x0009880001227983 */ /* 0x001ea20000300a00 */
[----:B---3--:R-:W-:-:S03]  /*14dbf0*/  LOP3.LUT P6, RZ, R52, 0x400, RZ, 0xc0, !PT ;  /* 0x0000040034ff7812 */ /* 0x008fc600078cc0ff */
[----:B------:R-:W3:Y:S04]  /*14dc00*/  LDL.LU R14, [R1+0x32c] ;  /* 0x00032c00010e7983 */ /* 0x000ee80000300800 */
[----:B------:R-:W3:Y:S04]  /*14dc10*/  LDL.LU.64 R58, [R1+0x970] ;  /* 0x00097000013a7983 */ /* 0x000ee80000300a00 */
[----:B------:R-:W3:Y:S02]  /*14dc20*/  LDL.LU.64 R6, [R1+0x968] ;  /* 0x0009680001067983 */ /* 0x000ee40000300a00 */
[----:B------:R-:W-:-:S02]  /*14dc30*/  @P6 LOP3.LUT R8, R8, 0x100000, RZ, 0xfc, !PT ;  /* 0x0010000008086812 */ /* 0x000fc400078efcff */
        /* <DEDUP_REMOVED lines=16> */
[----:B------:R-:W-:-:S09]  /*14dd40*/  PRMT R2, R15, 0x7772, RZ ;  /* 0x000077720f027816 */ /* 0x000fd200000000ff */
[----:B------:R-:W-:Y:S02]  /*14dd50*/  @P6 LOP3.LUT R8, R8, 0x2000000, RZ, 0xfc, !PT ;  /* 0x0200000008086812 */ /* 0x000fe400078efcff */
[----:B------:R-:W-:Y:S02]  /*14dd60*/  LOP3.LUT P6, RZ, R52, 0x10, RZ, 0xc0, !PT ;  /* 0x0000001034ff7812 */ /* 0x000fe400078cc0ff */
[----:B------:R-:W-:Y:S01]  /*14dd70*/  LOP3.LUT R8, R8, 0xfbffffff, RZ, 0xc0, !PT ;  /* 0xfbffffff08087812 */ /* 0x000fe200078ec0ff */
[----:B----4-:R0:W-:Y:S01]  /*14dd80*/  @P0 STG.E.U8 desc[UR44][R16.64], R2 ;  /* 0x0000000210000986 */ /* 0x0101e2000c10112c */
[----:B------:R-:W-:-:S09]  /*14dd90*/  LOP3.LUT P2, RZ, R52, 0x1, RZ, 0xc0, !PT ;  /* 0x0000000134ff7812 */ /* 0x000fd2000784c0ff */
[----:B------:R-:W-:Y:S02]  /*14dda0*/  @P6 LOP3.LUT R8, R8, 0x4000000, RZ, 0xfc, !PT ;  /* 0x0400000008086812 */ /* 0x000fe400078efcff */
[C---:B------:R-:W-:Y:S02]  /*14ddb0*/  LOP3.LUT P6, RZ, R52.reuse, 0x8, RZ, 0xc0, !PT ;  /* 0x0000000834ff7812 */ /* 0x040fe400078cc0ff */
[----:B0-----:R-:W-:Y:S02]  /*14ddc0*/  PRMT R2, R15, 0x7773, RZ ;  /* 0x000077730f027816 */ /* 0x001fe400000000ff */
[----:B------:R-:W4:Y:S01]  /*14ddd0*/  LDL.LU R15, [R1+0x310] ;  /* 0x00031000010f7983 */ /* 0x000f220000300800 */
[----:B------:R-:W-:-:S03]  /*14dde0*/  LOP3.LUT P5, RZ, R52, 0x2, RZ, 0xc0, !PT ;  /* 0x0000000234ff7812 */ /* 0x000fc600078ac0ff */
[----:B------:R-:W4:Y:S01]  /*14ddf0*/  LDL.LU.64 R18, [R1+0x930] ;  /* 0x0009300001127983 */ /* 0x000f220000300a00 */
[----:B------:R-:W-:-:S03]  /*14de00*/  LOP3.LUT R8, R8, 0xf7ffffff, RZ, 0xc0, !PT ;  /* 0xf7ffffff08087812 */ /* 0x000fc600078ec0ff */
[----:B------:R0:W-:Y:S01]  /*14de10*/  @P2 STG.E.U8 desc[UR44][R12.64], R2 ;  /* 0x000000020c002986 */ /* 0x0001e2000c10112c */
[----:B------:R-:W-:Y:S02]  /*14de20*/  @P6 LOP3.LUT R8, R8, 0x8000000, RZ, 0xfc, !PT ;  /* 0x0800000008086812 */ /* 0x000fe400078efcff */
[----:B------:R-:W-:Y:S01]  /*14de30*/  LOP3.LUT P6, RZ, R52, 0x4, RZ, 0xc0, !PT ;  /* 0x0000000434ff7812 */ /* 0x000fe200078cc0ff */
[----:B------:R-:W4:Y:S04]  /*14de40*/  LDL.LU.64 R20, [R1+0x928] ;  /* 0x0009280001147983 */ /* 0x000f280000300a00 */
[----:B------:R-:W4:Y:S01]  /*14de50*/  LDL.LU.64 R16, [R1+0x920] ;  /* 0x0009200001107983 */ /* 0x000f220000300a00 */
[----:B0-----:R-:W-:-:S03]  /*14de60*/  PRMT R2, R39, 0x7770, RZ ;  /* 0x0000777027027816 */ /* 0x001fc600000000ff */
[----:B------:R-:W4:Y:S04]  /*14de70*/  LDL.LU.64 R12, [R1+0x908] ;  /* 0x00090800010c7983 */ /* 0x000f280000300a00 */
[----:B------:R0:W-:Y:S02]  /*14de80*/  @P5 STG.E.U8 desc[UR44][R36.64], R2 ;  /* 0x0000000224005986 */ /* 0x0001e4000c10112c */
[----:B0-----:R-:W-:Y:S02]  /*14de90*/  PRMT R2, R39, 0x7771, RZ ;  /* 0x0000777127027816 */ /* 0x001fe400000000ff */
[----:B------:R-:W4:Y:S04]  /*14dea0*/  LDL.LU.64 R36, [R1+0x8f0] ;  /* 0x0008f00001247983 */ /* 0x000f280000300a00 */
[----:B------:R0:W-:Y:S01]  /*14deb0*/  @P6 STG.E.U8 desc[UR44][R42.64], R2 ;  /* 0x000000022a006986 */ /* 0x0001e2000c10112c */
[----:B------:R-:W-:-:S02]  /*14dec0*/  LOP3.LUT P6, RZ, R8, 0x8000000, RZ, 0xc0, !PT ;  /* 0x0800000008ff7812 */ /* 0x000fc400078cc0ff */
        /* <DEDUP_REMOVED lines=24> */
[----:B----4-:R-:W-:-:S05]  /*14e050*/  PRMT R2, R15, 0x7770, RZ ;  /* 0x000077700f027816 */ /* 0x010fca00000000ff */
[----:B------:R0:W-:Y:S01]  /*14e060*/  @P6 STG.E.U8 desc[UR44][R18.64], R2 ;  /* 0x0000000212006986 */ /* 0x0001e2000c10112c */
        /* <DEDUP_REMOVED lines=18> */
[----:B--2---:R0:W-:Y:S04]  /*14e190*/  @P5 STG.E.U8 desc[UR44][R34.64], R2 ;  /* 0x0000000222005986 */ /* 0x0041e8000c10112c */
[----:B0-----:R-:W2:Y:S04]  /*14e1a0*/  LDL.LU.64 R34, [R1+0x8b0] ;  /* 0x0008b00001227983 */ /* 0x001ea80000300a00 */
[----:B------:R-:W4:Y:S04]  /*14e1b0*/  LDL.LU.64 R16, [R1+0x8a8] ;  /* 0x0008a80001107983 */ /* 0x000f280000300a00 */
[----:B------:R-:W3:Y:S04]  /*14e1c0*/  LDL.LU.64 R14, [R1+0x8a0] ;  /* 0x0008a000010e7983 */ /* 0x000ee80000300a00 */
[----:B------:R-:W2:Y:S04]  /*14e1d0*/  LDL.LU R13, [R1+0x314] ;  /* 0x00031400010d7983 */ /* 0x000ea80000300800 */
[----:B------:R-:W3:Y:S04]  /*14e1e0*/  LDL.LU.64 R32, [R1+0x890] ;  /* 0x0008900001207983 */ /* 0x000ee80000300a00 */
[----:B------:R-:W3:Y:S04]  /*14e1f0*/  LDL.LU.64 R36, [R1+0x870] ;  /* 0x0008700001247983 */ /* 0x000ee80000300a00 */
[----:B------:R-:W3:Y:S04]  /*14e200*/  LDL.LU.64 R42, [R1+0x868] ;  /* 0x00086800012a7983 */ /* 0x000ee80000300a00 */
[----:B------:R-:W3:Y:S01]  /*14e210*/  LDL.LU R22, [R1+0x304] ;  /* 0x0003040001167983 */ /* 0x000ee20000300800 */
        /* <DEDUP_REMOVED lines=23> */
[----:B0-----:R-:W2:Y:S01]  /*14e390*/  LDL.LU.64 R34, [R1+0x860] ;  /* 0x0008600001227983 */ /* 0x001ea20000300a00 */
[----:B------:R-:W-:Y:S02]  /*14e3a0*/  @P6 LOP3.LUT R8, R8, 0x40000, RZ, 0xfc, !PT ;  /* 0x0004000008086812 */ /* 0x000fe400078efcff */
[----:B------:R-:W-:Y:S02]  /*14e3b0*/  LOP3.LUT P6, RZ, R52, 0x400000, RZ, 0xc0, !PT ;  /* 0x0040000034ff7812 */ /* 0x000fe400078cc0ff */
[----:B------:R-:W-:Y:S02]  /*14e3c0*/  LOP3.LUT R8, R8, 0xfff7ffff, RZ, 0xc0, !PT ;  /* 0xfff7ffff08087812 */ /* 0x000fe400078ec0ff */
[----:B------:R-:W-:-:S02]  /*14e3d0*/  LOP3.LUT P0, RZ, R52, 0x40000, RZ, 0xc0, !PT ;  /* 0x0004000034ff7812 */ /* 0x000fc4000780c0ff */
[C---:B------:R-:W-:Y:S02]  /*14e3e0*/  LOP3.LUT P2, RZ, R52.reuse, 0x80000, RZ, 0xc0, !PT ;  /* 0x0008000034ff7812 */ /* 0x040fe4000784c0ff */
[C---:B------:R-:W-:Y:S02]  /*14e3f0*/  LOP3.LUT P5, RZ, R52.reuse, 0x100000, RZ, 0xc0, !PT ;  /* 0x0010000034ff7812 */ /* 0x040fe400078ac0ff */
[C---:B------:R-:W-:Y:S02]  /*14e400*/  LOP3.LUT P1, RZ, R52.reuse, 0x40000000, RZ, 0xc0, !PT ;  /* 0x4000000034ff7812 */ /* 0x040fe4000782c0ff */
[----:B------:R-:W-:Y:S02]  /*14e410*/  LOP3.LUT P4, RZ, R52, 0x80000000, RZ, 0xc0, !PT ;  /* 0x8000000034ff7812 */ /* 0x000fe4000788c0ff */
[----:B------:R-:W-:Y:S02]  /*14e420*/  @P6 LOP3.LUT R8, R8, 0x80000, RZ, 0xfc, !PT ;  /* 0x0008000008086812 */ /* 0x000fe400078efcff */
[----:B------:R-:W-:-:S02]  /*14e430*/  LOP3.LUT P6, RZ, R52, 0x200000, RZ, 0xc0, !PT ;  /* 0x0020000034ff7812 */ /* 0x000fc400078cc0ff */
[----:B------:R-:W2:Y:S04]  /*14e440*/  LDL.LU.64 R52, [R1+0x850] ;  /* 0x0008500001347983 */ /* 0x000ea80000300a00 */
[----:B------:R-:W2:Y:S04]  /*14e450*/  LDL.LU.64 R58, [R1+0x840] ;  /* 0x00084000013a7983 */ /* 0x000ea80000300a00 */
[----:B------:R-:W2:Y:S04]  /*14e460*/  LDL.LU R23, [R1+0x318] ;  /* 0x0003180001177983 */ /* 0x000ea80000300800 */
[----:B------:R-:W2:Y:S04]  /*14e470*/  LDL.LU.64 R6, [R1+0x838] ;  /* 0x0008380001067983 */ /* 0x000ea80000300a00 */
[----:B------:R-:W2:Y:S01]  /*14e480*/  LDL.LU.64 R4, [R1+0x830] ;  /* 0x0008300001047983 */ /* 0x000ea20000300a00 */
[----:B------:R-:W-:-:S03]  /*14e490*/  PRMT R2, R13, 0x7771, RZ ;  /* 0x000077710d027816 */ /* 0x000fc600000000ff */
[----:B------:R-:W2:Y:S04]  /*14e4a0*/  LDL.LU.64 R18, [R1+0x810] ;  /* 0x0008100001127983 */ /* 0x000ea80000300a00 */
[----:B----4-:R0:W-:Y:S02]  /*14e4b0*/  @P0 STG.E.U8 desc[UR44][R16.64], R2 ;  /* 0x0000000210000986 */ /* 0x0101e4000c10112c */
[----:B0-----:R-:W-:-:S05]  /*14e4c0*/  PRMT R2, R13, 0x7772, RZ ;  /* 0x000077720d027816 */ /* 0x001fca00000000ff */
[----:B---3--:R0:W-:Y:S02]  /*14e4d0*/  @P2 STG.E.U8 desc[UR44][R14.64], R2 ;  /* 0x000000020e002986 */ /* 0x0081e4000c10112c */
[----:B0-----:R-:W-:-:S05]  /*14e4e0*/  PRMT R2, R13, 0x7773, RZ ;  /* 0x000077730d027816 */ /* 0x001fca00000000ff */
        /* <DEDUP_REMOVED lines=59> */
[----:B------:R-:W-:-:S02]  /*14e8a0*/  PRMT R2, R33, 0x7773, RZ ;  /* 0x0000777321027816 */ /* 0x000fc400000000ff */
[C---:B------:R-:W-:Y:S01]  /*14e8b0*/  LOP3.LUT P3, RZ, R44.reuse, 0x10, RZ, 0xc0, !PT ;  /* 0x000000102cff7812 */ /* 0x040fe2000786c0ff */
[----:B------:R-:W4:Y:S01]  /*14e8c0*/  LDL.LU.64 R32, [R1+0x730] ;  /* 0x0007300001207983 */ /* 0x000f220000300a00 */
        /* <DEDUP_REMOVED lines=13> */
[----:B--2---:R0:W-:Y:S04]  /*14e9a0*/  @P3 STG.E.U8 desc[UR44][R34.64], R2 ;  /* 0x0000000222003986 */ /* 0x0041e8000c10112c */
[----:B0-----:R-:W2:Y:S04]  /*14e9b0*/  LDL.LU.64 R34, [R1+0x728] ;  /* 0x0007280001227983 */ /* 0x001ea80000300a00 */
[----:B------:R-:W2:Y:S01]  /*14e9c0*/  LDL.LU.64 R52, [R1+0x720] ;  /* 0x0007200001347983 */ /* 0x000ea20000300a00 */
[----:B------:R-:W-:-:S03]  /*14e9d0*/  LOP3.LUT R8, R8, 0xfffffeff, RZ, 0xc0, !PT ;  /* 0xfffffeff08087812 */ /* 0x000fc600078ec0ff */
[----:B------:R-:W2:Y:S01]  /*14e9e0*/  LDL.LU.64 R58, [R1+0x710] ;  /* 0x00071000013a7983 */ /* 0x000ea20000300a00 */
[----:B------:R-:W-:Y:S02]  /*14e9f0*/  @P6 LOP3.LUT R8, R8, 0x100, RZ, 0xfc, !PT ;  /* 0x0000010008086812 */ /* 0x000fe400078efcff */
[----:B------:R-:W-:Y:S01]  /*14ea00*/  LOP3.LUT P6, RZ, R44, 0x800, RZ, 0xc0, !PT ;  /* 0x000008002cff7812 */ /* 0x000fe200078cc0ff */
[----:B------:R-:W2:Y:S01]  /*14ea10*/  LDL.LU R19, [R1+0x2e0] ;  /* 0x0002e00001137983 */ /* 0x000ea20000300800 */
[----:B------:R-:W-:-:S03]  /*14ea20*/  LOP3.LUT R8, R8, 0xfffffdff, RZ, 0xc0, !PT ;  /* 0xfffffdff08087812 */ /* 0x000fc600078ec0ff */
[----:B------:R-:W2:Y:S04]  /*14ea30*/  LDL.LU.64 R6, [R1+0x700] ;  /* 0x0007000001067983 */ /* 0x000ea80000300a00 */
[----:B------:R-:W2:Y:S04]  /*14ea40*/  LDL.LU.64 R4, [R1+0x6f8] ;  /* 0x0006f80001047983 */ /* 0x000ea80000300a00 */
[----:B------:R-:W-:Y:S01]  /*14ea50*/  @P6 LOP3.LUT R8, R8, 0x200, RZ, 0xfc, !PT ;  /* 0x0000020008086812 */ /* 0x000fe200078efcff */
[----:B------:R-:W2:Y:S01]  /*14ea60*/  LDL.LU.64 R22, [R1+0x6f0] ;  /* 0x0006f00001167983 */ /* 0x000ea20000300a00 */
[----:B------:R-:W-:-:S02]  /*14ea70*/  LOP3.LUT P6, RZ, R44, 0x400, RZ, 0xc0, !PT ;  /* 0x000004002cff7812 */ /* 0x000fc400078cc0ff */
[----:B------:R-:W-:Y:S01]  /*14ea80*/  LOP3.LUT R8, R8, 0xfffffbff, RZ, 0xc0, !PT ;  /* 0xfffffbff08087812 */ /* 0x000fe200078ec0ff */
[----:B------:R-:W2:Y:S01]  /*14ea90*/  LDL.LU R42, [R1+0x2f4] ;  /* 0x0002f400012a7983 */ /* 0x000ea20000300800 */
[C---:B------:R-:W-:Y:S02]  /*14eaa0*/  LOP3.LUT P0, RZ, R44.reuse, 0x20, RZ, 0xc0, !PT ;  /* 0x000000202cff7812 */ /* 0x040fe4000780c0ff */
[----:B------:R-:W-:Y:S01]  /*14eab0*/  LOP3.LUT P2, RZ, R44, 0x40, RZ, 0xc0, !PT ;  /* 0x000000402cff7812 */ /* 0x000fe2000784c0ff */
[----:B------:R-:W2:Y:S01]  /*14eac0*/  LDL.LU.64 R20, [R1+0x6d0] ;  /* 0x0006d00001147983 */ /* 0x000ea20000300a00 */
[----:B---3--:R-:W-:-:S05]  /*14ead0*/  PRMT R2, R43, 0x7770, RZ ;  /* 0x000077702b027816 */ /* 0x008fca00000000ff */
[----:B------:R-:W-:Y:S02]  /*14eae0*/  @P6 LOP3.LUT R8, R8, 0x400, RZ, 0xfc, !PT ;  /* 0x0000040008086812 */ /* 0x000fe400078efcff */
[C---:B------:R-:W-:Y:S02]  /*14eaf0*/  LOP3.LUT P6, RZ, R44.reuse, 0x200, RZ, 0xc0, !PT ;  /* 0x000002002cff7812 */ /* 0x040fe400078cc0ff */
[----:B------:R-:W-:Y:S01]  /*14eb00*/  LOP3.LUT P5, RZ, R44, 0x80, RZ, 0xc0, !PT ;  /* 0x000000802cff7812 */ /* 0x000fe200078ac0ff */
[----:B------:R0:W-:Y:S01]  /*14eb10*/  @P0 STG.E.U8 desc[UR44][R16.64], R2 ;  /* 0x0000000210000986 */ /* 0x0001e2000c10112c */
[----:B------:R-:W-:Y:S02]  /*14eb20*/  LOP3.LUT R8, R8, 0xfffff7ff, RZ, 0xc0, !PT ;  /* 0xfffff7ff08087812 */ /* 0x000fe400078ec0ff */
[----:B0-----:R-:W-:Y:S01]  /*14eb30*/  PRMT R2, R43, 0x7771, RZ ;  /* 0x000077712b027816 */ /* 0x001fe200000000ff */
[----:B------:R-:W3:Y:S06]  /*14eb40*/  LDL.LU.64 R16, [R1+0x6c0] ;  /* 0x0006c00001107983 */ /* 0x000eec0000300a00 */
[----:B------:R-:W-:-:S02]  /*14eb50*/  @P6 LOP3.LUT R8, R8, 0x800, RZ, 0xfc, !PT ;  /* 0x0000080008086812 */ /* 0x000fc400078efcff */
[----:B------:R-:W-:Y:S01]  /*14eb60*/  LOP3.LUT P6, RZ, R44, 0x100, RZ, 0xc0, !PT ;  /* 0x000001002cff7812 */ /* 0x000fe200078cc0ff */
[----:B----4-:R0:W-:Y:S02]  /*14eb70*/  @P2 STG.E.U8 desc[UR44][R14.64], R2 ;  /* 0x000000020e002986 */ /* 0x0101e4000c10112c */
[C---:B0-----:R-:W-:Y:S02]  /*14eb80*/  PRMT R2, R43.reuse, 0x7772, RZ ;  /* 0x000077722b027816 */ /* 0x041fe400000000ff */
[----:B------:R-:W4:Y:S04]  /*14eb90*/  LDL.LU.64 R14, [R1+0x6b8] ;  /* 0x0006b800010e7983 */ /* 0x000f280000300a00 */
[----:B------:R0:W-:Y:S02]  /*14eba0*/  @P5 STG.E.U8 desc[UR44][R12.64], R2 ;  /* 0x000000020c005986 */ /* 0x0001e4000c10112c */
[----:B0-----:R-:W-:-:S02]  /*14ebb0*/  PRMT R2, R43, 0x7773, RZ ;  /* 0x000077732b027816 */ /* 0x001fc400000000ff */
[----:B------:R-:W4:Y:S04]  /*14ebc0*/  LDL.LU.64 R12, [R1+0x6b0] ;  /* 0x0006b000010c7983 */ /* 0x000f280000300a00 */
[----:B------:R0:W-:Y:S01]  /*14ebd0*/  @P6 STG.E.U8 desc[UR44][R36.64], R2 ;  /* 0x0000000224006986 */ /* 0x0001e2000c10112c */
[----:B------:R-:W-:Y:S02]  /*14ebe0*/  LOP3.LUT P6, RZ, R8, 0x800, RZ, 0xc0, !PT ;  /* 0x0000080008ff7812 */ /* 0x000fe400078cc0ff */
[----:B0-----:R-:W-:Y:S01]  /*14ebf0*/  PRMT R2, R18, 0x7770, RZ ;  /* 0x0000777012027816 */ /* 0x001fe200000000ff */
[----:B------:R-:W4:Y:S10]  /*14ec00*/  LDL.LU.64 R36, [R1+0x690] ;  /* 0x0006900001247983 */ /* 0x000f340000300a00 */
[----:B------:R0:W-:Y:S01]  /*14ec10*/  @P6 STG.E.U8 desc[UR44][R32.64], R2 ;  /* 0x0000000220006986 */ /* 0x0001e2000c10112c */
[----:B------:R-:W-:-:S03]  /*14ec20*/  LOP3.LUT P6, RZ, R8, 0x400, RZ, 0xc0, !PT ;  /* 0x0000040008ff7812 */ /* 0x000fc600078cc0ff */
[----:B------:R-:W4:Y:S04]  /*14ec30*/  LDL.LU R43, [R1+0x2e4] ;  /* 0x0002e400012b7983 */ /* 0x000f280000300800 */
        /* <DEDUP_REMOVED lines=45> */
[----:B------:R-:W4:Y:S04]  /*14ef10*/  LDL.LU.64 R20, [R1+0x610] ;  /* 0x0006100001147983 */ /* 0x000f280000300a00 */
[----:B------:R-:W4:Y:S04]  /*14ef20*/  LDL.LU R15, [R1+0x2f8] ;  /* 0x0002f800010f7983 */ /* 0x000f280000300800 */
[----:B------:R-:W4:Y:S01]  /*14ef30*/  LDL.LU.64 R36, [R1+0x5f0] ;  /* 0x0005f00001247983 */ /* 0x000f220000300a00 */
[----:B------:R-:W-:-:S02]  /*14ef40*/  LOP3.LUT R9, R9, 0xefffffff, RZ, 0xc0, !PT ;  /* 0xefffffff09097812 */ /* 0x000fc400078ec0ff */
[----:B------:R-:W-:Y:S02]  /*14ef50*/  LOP3.LUT R8, R8, 0xfffffffe, RZ, 0xc0, !PT ;  /* 0xfffffffe08087812 */ /* 0x000fe400078ec0ff */
[C---:B------:R-:W-:Y:S02]  /*14ef60*/  LOP3.LUT P3, RZ, R44.reuse, 0x800000, RZ, 0xc0, !PT ;  /* 0x008000002cff7812 */ /* 0x040fe4000786c0ff */
[----:B------:R-:W-:Y:S02]  /*14ef70*/  PRMT R2, R43, 0x7772, RZ ;  /* 0x000077722b027816 */ /* 0x000fe400000000ff */
[C---:B------:R-:W-:Y:S02]  /*14ef80*/  LOP3.LUT P0, RZ, R44.reuse, 0x1000000, RZ, 0xc0, !PT ;  /* 0x010000002cff7812 */ /* 0x040fe4000780c0ff */
[C---:B------:R-:W-:Y:S02]  /*14ef90*/  LOP3.LUT P2, RZ, R44.reuse, 0x2000000, RZ, 0xc0, !PT ;  /* 0x020000002cff7812 */ /* 0x040fe4000784c0ff */
[----:B------:R-:W-:-:S02]  /*14efa0*/  LOP3.LUT P5, RZ, R44, 0x4000000, RZ, 0xc0, !PT ;  /* 0x040000002cff7812 */ /* 0x000fc400078ac0ff */
        /* <DEDUP_REMOVED lines=12> */
[----:B---3--:R0:W-:-:S12]  /*14f070*/  @P3 STG.E.U8 desc[UR44][R16.64], R2 ;  /* 0x0000000210003986 */ /* 0x0081d8000c10112c */
[----:B------:R-:W-:Y:S01]  /*14f080*/  @P6 LOP3.LUT R8, R8, 0x1, RZ, 0xfc, !PT ;  /* 0x0000000108086812 */ /* 0x000fe200078efcff */
[----:B0-----:R-:W2:Y:S01]  /*14f090*/  LDL.LU R16, [R1+0x2e8] ;  /* 0x0002e80001107983 */ /* 0x001ea20000300800 */
[----:B------:R-:W-:Y:S02]  /*14f0a0*/  LOP3.LUT P6, RZ, R44, 0x40000000, RZ, 0xc0, !PT ;  /* 0x400000002cff7812 */ /* 0x000fe400078cc0ff */
[----:B------:R-:W-:Y:S02]  /*14f0b0*/  LOP3.LUT R8, R8, 0xfffffffd, RZ, 0xc0, !PT ;  /* 0xfffffffd08087812 */ /* 0x000fe400078ec0ff */
[----:B------:R-:W-:Y:S02]  /*14f0c0*/  PRMT R2, R43, 0x7773, RZ ;  /* 0x000077732b027816 */ /* 0x000fe400000000ff */
[----:B------:R-:W3:Y:S07]  /*14f0d0*/  LDL.LU.64 R42, [R1+0x5e0] ;  /* 0x0005e000012a7983 */ /* 0x000eee0000300a00 */
[----:B------:R-:W-:-:S02]  /*14f0e0*/  @P6 LOP3.LUT R8, R8, 0x2, RZ, 0xfc, !PT ;  /* 0x0000000208086812 */ /* 0x000fc400078efcff */
[----:B------:R-:W-:Y:S02]  /*14f0f0*/  LOP3.LUT P6, RZ, R44, 0x20000000, RZ, 0xc0, !PT ;  /* 0x200000002cff7812 */ /* 0x000fe400078cc0ff */
[----:B------:R-:W-:Y:S01]  /*14f100*/  LOP3.LUT R8, R8, 0xfffffffb, RZ, 0xc0, !PT ;  /* 0xfffffffb08087812 */ /* 0x000fe200078ec0ff */
[----:B----4-:R0:W-:Y:S10]  /*14f110*/  @P0 STG.E.U8 desc[UR44][R32.64], R2 ;  /* 0x0000000220000986 */ /* 0x0101f4000c10112c */
[----:B------:R-:W-:-:S02]  /*14f120*/  @P6 LOP3.LUT R8, R8, 0x4, RZ, 0xfc, !PT ;  /* 0x0000000408086812 */ /* 0x000fc400078efcff */
[----:B------:R-:W-:Y:S01]  /*14f130*/  LOP3.LUT P6, RZ, R44, 0x10000000, RZ, 0xc0, !PT ;  /* 0x100000002cff7812 */ /* 0x000fe200078cc0ff */
[----:B0-----:R-:W4:Y:S01]  /*14f140*/  LDL.LU.64 R32, [R1+0x5d8] ;  /* 0x0005d80001207983 */ /* 0x001f220000300a00 */
[----:B------:R-:W-:-:S11]  /*14f150*/  LOP3.LUT R8, R8, 0xfffffff7, RZ, 0xc0, !PT ;  /* 0xfffffff708087812 */ /* 0x000fd600078ec0ff */
[----:B------:R-:W-:Y:S02]  /*14f160*/  @P6 LOP3.LUT R8, R8, 0x8, RZ, 0xfc, !PT ;  /* 0x0000000808086812 */ /* 0x000fe400078efcff */
[----:B------:R-:W-:Y:S02]  /*14f170*/  LOP3.LUT P6, RZ, R44, 0x8000000, RZ, 0xc0, !PT ;  /* 0x080000002cff7812 */ /* 0x000fe400078cc0ff */
[----:B------:R-:W4:Y:S01]  /*14f180*/  LDL.LU.64 R44, [R1+0x5d0] ;  /* 0x0005d000012c7983 */ /* 0x000f220000300a00 */
[----:B------:R-:W-:-:S03]  /*14f190*/  PRMT R2, R15, 0x7770, RZ ;  /* 0x000077700f027816 */ /* 0x000fc600000000ff */
[----:B------:R-:W4:Y:S04]  /*14f1a0*/  LDL.LU.64 R52, [R1+0x5c8] ;  /* 0x0005c80001347983 */ /* 0x000f280000300a00 */
[----:B------:R0:W-:Y:S04]  /*14f1b0*/  @P2 STG.E.U8 desc[UR44][R12.64], R2 ;  /* 0x000000020c002986 */ /* 0x0001e8000c10112c */
[----:B0-----:R-:W4:Y:S04]  /*14f1c0*/  LDL.LU R12, [R1+0x2fc] ;  /* 0x0002fc00010c7983 */ /* 0x001f280000300800 */
[----:B------:R-:W4:Y:S04]  /*14f1d0*/  LDL.LU.64 R58, [R1+0x5b0] ;  /* 0x0005b000013a7983 */ /* 0x000f280000300a00 */
[----:B------:R-:W4:Y:S04]  /*14f1e0*/  LDL.LU.64 R6, [R1+0x5a8] ;  /* 0x0005a80001067983 */ /* 0x000f280000300a00 */
[----:B------:R-:W4:Y:S04]  /*14f1f0*/  LDL.LU R13, [R1+0x2ec] ;  /* 0x0002ec00010d7983 */ /* 0x000f280000300800 */
[----:B------:R-:W4:Y:S01]  /*14f200*/  LDL.LU.64 R4, [R1+0x5a0] ;  /* 0x0005a00001047983 */ /* 0x000f220000300a00 */
[----:B------:R-:W-:-:S03]  /*14f210*/  PRMT R2, R15, 0x7771, RZ ;  /* 0x000077710f027816 */ /* 0x000fc600000000ff */
[----:B------:R-:W4:Y:S04]  /*14f220*/  LDL.LU.64 R22, [R1+0x598] ;  /* 0x0005980001167983 */ /* 0x000f280000300a00 */
[----:B------:R0:W-:Y:S02]  /*14f230*/  @P5 STG.E.U8 desc[UR44][R18.64], R2 ;  /* 0x0000000212005986 */ /* 0x0001e4000c10112c */
[----:B0-----:R-:W-:Y:S02]  /*14f240*/  PRMT R2, R15, 0x7772, RZ ;  /* 0x000077720f027816 */ /* 0x001fe400000000ff */
[----:B------:R-:W4:Y:S04]  /*14f250*/  LDL.LU.64 R18, [R1+0x588] ;  /* 0x0005880001127983 */ /* 0x000f280000300a00 */
[----:B------:R0:W-:Y:S01]  /*14f260*/  @P6 STG.E.U8 desc[UR44][R20.64], R2 ;  /* 0x0000000214006986 */ /* 0x0001e2000c10112c */
[----:B------:R-:W-:-:S03]  /*14f270*/  LOP3.LUT P6, RZ, R8, 0x8, RZ, 0xc0, !PT ;  /* 0x0000000808ff7812 */ /* 0x000fc600078cc0ff */
[----:B0-----:R-:W4:Y:S01]  /*14f280*/  LDL.LU.64 R20, [R1+0x580] ;  /* 0x0005800001147983 */ /* 0x001f220000300a00 */
[----:B------:R-:W-:-:S03]  /*14f290*/  PRMT R2, R15, 0x7773, RZ ;  /* 0x000077730f027816 */ /* 0x000fc600000000ff */
[----:B------:R-:W4:Y:S06]  /*14f2a0*/  LDL.LU.64 R14, [R1+0x578] ;  /* 0x00057800010e7983 */ /* 0x000f2c0000300a00 */
[----:B------:R0:W-:Y:S04]  /*14f2b0*/  @P6 STG.E.U8 desc[UR44][R36.64], R2 ;  /* 0x0000000224006986 */ /* 0x0001e8000c10112c */
[----:B0-----:R-:W4:Y:S01]  /*14f2c0*/  LDL.LU.64 R36, [R1+0x570] ;  /* 0x0005700001247983 */ /* 0x001f220000300a00 */
[----:B------:R-:W-:-:S03]  /*14f2d0*/  LOP3.LUT P6, RZ, R8, 0x4, RZ, 0xc0, !PT ;  /* 0x0000000408ff7812 */ /* 0x000fc600078cc0ff */
[----:B------:R-:W4:Y:S01]  /*14f2e0*/  LDL.LU R17, [R1+0x2d0] ;  /* 0x0002d00001117983 */ /* 0x000f220000300800 */
[C---:B------:R-:W-:Y:S02]  /*14f2f0*/  LOP3.LUT P1, RZ, R35.reuse, 0x10, RZ, 0xc0, !PT ;  /* 0x0000001023ff7812 */ /* 0x040fe4000782c0ff */
[C---:B------:R-:W-:Y:S02]  /*14f300*/  LOP3.LUT P4, RZ, R35.reuse, 0x20, RZ, 0xc0, !PT ;  /* 0x0000002023ff7812 */ /* 0x040fe4000788c0ff */
[C---:B------:R-:W-:Y:S02]  /*14f310*/  LOP3.LUT P3, RZ, R35.reuse, 0x40, RZ, 0xc0, !PT ;  /* 0x0000004023ff7812 */ /* 0x040fe4000786c0ff */
[C---:B------:R-:W-:Y:S02]  /*14f320*/  LOP3.LUT P0, RZ, R35.reuse, 0x80, RZ, 0xc0, !PT ;  /* 0x0000008023ff7812 */ /* 0x040fe4000780c0ff */
[----:B------:R-:W-:Y:S02]  /*14f330*/  LOP3.LUT P2, RZ, R35, 0x100, RZ, 0xc0, !PT ;  /* 0x0000010023ff7812 */ /* 0x000fe4000784c0ff */
[----:B--2---:R-:W-:-:S05]  /*14f340*/  PRMT R2, R16, 0x7770, RZ ;  /* 0x0000777010027816 */ /* 0x004fca00000000ff */
[----:B---3--:R0:W-:Y:S01]  /*14f350*/  @P6 STG.E.U8 desc[UR44][R42.64], R2 ;  /* 0x000000022a006986 */ /* 0x0081e2000c10112c */
[----:B------:R-:W-:Y:S02]  /*14f360*/  LOP3.LUT P6, RZ, R8, 0x2, RZ, 0xc0, !PT ;  /* 0x0000000208ff7812 */ /* 0x000fe400078cc0ff */
[----:B0-----:R-:W-:Y:S01]  /*14f370*/  PRMT R2, R16, 0x7771, RZ ;  /* 0x0000777110027816 */ /* 0x001fe200000000ff */
[----:B------:R-:W2:Y:S10]  /*14f380*/  LDL.LU.64 R42, [R1+0x560] ;  /* 0x00056000012a7983 */ /* 0x000eb40000300a00 */
[----:B----4-:R0:W-:Y:S01]  /*14f390*/  @P6 STG.E.U8 desc[UR44][R32.64], R2 ;  /* 0x0000000220006986 */ /* 0x0101e2000c10112c */
[----:B------:R-:W-:-:S02]  /*14f3a0*/  LOP3.LUT P6, RZ, R8, 0x1, RZ, 0xc0, !PT ;  /* 0x0000000108ff7812 */ /* 0x000fc400078cc0ff */
        /* <DEDUP_REMOVED lines=25> */
[----:B0-----:R-:W4:Y:S01]  /*14f540*/  LDL.LU.64 R36, [R1+0x558] ;  /* 0x0005580001247983 */ /* 0x001f220000300a00 */
[----:B------:R-:W-:Y:S02]  /*14f550*/  LOP3.LUT P5, RZ, R35, 0x200, RZ, 0xc0, !PT ;  /* 0x0000020023ff7812 */ /* 0x000fe400078ac0ff */
[----:B------:R-:W-:Y:S01]  /*14f560*/  PRMT R2, R17, 0x7770, RZ ;  /* 0x0000777011027816 */ /* 0x000fe200000000ff */
[----:B------:R-:W3:Y:S01]  /*14f570*/  LDL.LU.64 R20, [R1+0x550] ;  /* 0x0005500001147983 */ /* 0x000ee20000300a00 */
[----:B------:R-:W-:-:S09]  /*14f580*/  LOP3.LUT P3, RZ, R35, 0x400, RZ, 0xc0, !PT ;  /* 0x0000040023ff7812 */ /* 0x000fd2000786c0ff */
[----:B--2---:R0:W-:Y:S04]  /*14f590*/  @P5 STG.E.U8 desc[UR44][R42.64], R2 ;  /* 0x000000022a005986 */ /* 0x0041e8000c10112c */
[----:B0-----:R-:W2:Y:S04]  /*14f5a0*/  LDL.LU.64 R42, [R1+0x548] ;  /* 0x00054800012a7983 */ /* 0x001ea80000300a00 */
[----:B------:R-:W2:Y:S04]  /*14f5b0*/  LDL.LU.64 R14, [R1+0x530] ;  /* 0x00053000010e7983 */ /* 0x000ea80000300a00 */
[----:B------:R-:W2:Y:S04]  /*14f5c0*/  LDL.LU.64 R12, [R1+0x528] ;  /* 0x00052800010c7983 */ /* 0x000ea80000300a00 */
[----:B------:R-:W2:Y:S01]  /*14f5d0*/  LDL.LU R40, [R1+0x2c0] ;  /* 0x0002c00001287983 */ /* 0x000ea20000300800 */
[----:B------:R-:W-:-:S02]  /*14f5e0*/  PRMT R2, R17, 0x7771, RZ ;  /* 0x0000777111027816 */ /* 0x000fc400000000ff */
[----:B------:R-:W-:-:S03]  /*14f5f0*/  LOP3.LUT P6, RZ, R35, 0x400000, RZ, 0xc0, !PT ;  /* 0x0040000023ff7812 */ /* 0x000fc600078cc0ff */
[----:B----4-:R0:W-:Y:S04]  /*14f600*/  @P3 STG.E.U8 desc[UR44][R36.64], R2 ;  /* 0x0000000224003986 */ /* 0x0101e8000c10112c */
[----:B0-----:R-:W4:Y:S01]  /*14f610*/  LDL.LU.64 R36, [R1+0x520] ;  /* 0x0005200001247983 */ /* 0x001f220000300a00 */
[----:B------:R-:W-:-:S03]  /*14f620*/  LOP3.LUT R9, R9, 0xffefffff, RZ, 0xc0, !PT ;  /* 0xffefffff09097812 */ /* 0x000fc600078ec0ff */
[----:B------:R-:W4:Y:S02]  /*14f630*/  LDL.LU.64 R44, [R1+0x518] ;  /* 0x00051800012c7983 */ /* 0x000f240000300a00 */
[----:B------:R-:W-:Y:S02]  /*14f640*/  @P6 LOP3.LUT R9, R9, 0x100000, RZ, 0xfc, !PT ;  /* 0x0010000009096812 */ /* 0x000fe400078efcff */
[----:B------:R-:W-:Y:S01]  /*14f650*/  LOP3.LUT P6, RZ, R35, 0x200000, RZ, 0xc0, !PT ;  /* 0x0020000023ff7812 */ /* 0x000fe200078cc0ff */
[----:B------:R-:W4:Y:S01]  /*14f660*/  LDL.LU R39, [R1+0x2d4] ;  /* 0x0002d40001277983 */ /* 0x000f220000300800 */
[----:B------:R-:W-:-:S03]  /*14f670*/  LOP3.LUT R9, R9, 0xffdfffff, RZ, 0xc0, !PT ;  /* 0xffdfffff09097812 */ /* 0x000fc600078ec0ff */
[----:B------:R-:W4:Y:S04]  /*14f680*/  LDL.LU.64 R52, [R1+0x508] ;  /* 0x0005080001347983 */ /* 0x000f280000300a00 */
[----:B------:R-:W4:Y:S04]  /*14f690*/  LDL.LU.64 R58, [R1+0x500] ;  /* 0x00050000013a7983 */ /* 0x000f280000300a00 */
[----:B------:R-:W-:Y:S01]  /*14f6a0*/  @P6 LOP3.LUT R9, R9, 0x200000, RZ, 0xfc, !PT ;  /* 0x0020000009096812 */ /* 0x000fe200078efcff */
[----:B------:R-:W4:Y:S01]  /*14f6b0*/  LDL.LU.64 R6, [R1+0x4f8] ;  /* 0x0004f80001067983 */ /* 0x000f220000300a00 */
[----:B------:R-:W-:-:S02]  /*14f6c0*/  LOP3.LUT P6, RZ, R35, 0x100000, RZ, 0xc0, !PT ;  /* 0x0010000023ff7812 */ /* 0x000fc400078cc0ff */
[----:B------:R-:W-:Y:S01]  /*14f6d0*/  LOP3.LUT R9, R9, 0xffbfffff, RZ, 0xc0, !PT ;  /* 0xffbfffff09097812 */ /* 0x000fe200078ec0ff */
[----:B------:R-:W4:Y:S10]  /*14f6e0*/  LDL.LU.64 R4, [R1+0x4f0] ;  /* 0x0004f00001047983 */ /* 0x000f340000300a00 */
[----:B------:R-:W-:-:S02]  /*14f6f0*/  @P6 LOP3.LUT R9, R9, 0x400000, RZ, 0xfc, !PT ;  /* 0x0040000009096812 */ /* 0x000fc400078efcff */
        /* <DEDUP_REMOVED lines=9> */
[----:B------:R-:W-:Y:S02]  /*14f790*/  LOP3.LUT R9, R9, 0xfdffffff, RZ, 0xc0, !PT ;  /* 0xfdffffff09097812 */ /* 0x000fe400078ec0ff */
[----:B------:R-:W-:-:S05]  /*14f7a0*/  PRMT R2, R17, 0x7772, RZ ;  /* 0x0000777211027816 */ /* 0x000fca00000000ff */
[----:B---3--:R0:W-:Y:S02]  /*14f7b0*/  @P0 STG.E.U8 desc[UR44][R20.64], R2 ;  /* 0x0000000214000986 */ /* 0x0081e4000c10112c */
[----:B------:R-:W-:Y:S02]  /*14f7c0*/  @P6 LOP3.LUT R9, R9, 0x2000000, RZ, 0xfc, !PT ;  /* 0x0200000009096812 */ /* 0x000fe400078efcff */
[----:B------:R-:W-:Y:S02]  /*14f7d0*/  LOP3.LUT P6, RZ, R35, 0x10000, RZ, 0xc0, !PT ;  /* 0x0001000023ff7812 */ /* 0x000fe400078cc0ff */
[----:B0-----:R-:W-:Y:S02]  /*14f7e0*/  PRMT R2, R17, 0x7773, RZ ;  /* 0x0000777311027816 */ /* 0x001fe400000000ff */
[----:B------:R-:W-:-:S09]  /*14f7f0*/  LOP3.LUT R9, R9, 0xfbffffff, RZ, 0xc0, !PT ;  /* 0xfbffffff09097812 */ /* 0x000fd200078ec0ff */
[----:B------:R-:W-:Y:S02]  /*14f800*/  @P6 LOP3.LUT R9, R9, 0x4000000, RZ, 0xfc, !PT ;  /* 0x0400000009096812 */ /* 0x000fe400078efcff */
[C---:B------:R-:W-:Y:S01]  /*14f810*/  LOP3.LUT P6, RZ, R35.reuse, 0x8000, RZ, 0xc0, !PT ;  /* 0x0000800023ff7812 */ /* 0x040fe200078cc0ff */
[----:B--2---:R0:W-:Y:S04]  /*14f820*/  @P2 STG.E.U8 desc[UR44][R42.64], R2 ;  /* 0x000000022a002986 */ /* 0x0041e8000c10112c */
[----:B0-----:R-:W2:Y:S04]  /*14f830*/  LDL.LU R42, [R1+0x2c4] ;  /* 0x0002c400012a7983 */ /* 0x001ea80000300800 */
[----:B------:R-:W3:Y:S01]  /*14f840*/  LDL.LU.64 R22, [R1+0x4e0] ;  /* 0x0004e00001167983 */ /* 0x000ee20000300a00 */
[----:B------:R-:W-:-:S02]  /*14f850*/  LOP3.LUT P5, RZ, R35, 0x2000, RZ, 0xc0, !PT ;  /* 0x0000200023ff7812 */ /* 0x000fc400078ac0ff */
[----:B------:R-:W-:Y:S01]  /*14f860*/  LOP3.LUT R9, R9, 0xf7ffffff, RZ, 0xc0, !PT ;  /* 0xf7ffffff09097812 */ /* 0x000fe200078ec0ff */
[----:B------:R-:W3:Y:S03]  /*14f870*/  LDL.LU.64 R18, [R1+0x4d8] ;  /* 0x0004d80001127983 */ /* 0x000ee60000300a00 */
[----:B------:R-:W-:Y:S01]  /*14f880*/  @P6 LOP3.LUT R9, R9, 0x8000000, RZ, 0xfc, !PT ;  /* 0x0800000009096812 */ /* 0x000fe200078efcff */
[----:B------:R-:W3:Y:S01]  /*14f890*/  LDL.LU.64 R20, [R1+0x4d0] ;  /* 0x0004d00001147983 */ /* 0x000ee20000300a00 */
[----:B------:R-:W-:Y:S02]  /*14f8a0*/  LOP3.LUT P6, RZ, R35, 0x4000, RZ, 0xc0, !PT ;  /* 0x0000400023ff7812 */ /* 0x000fe400078cc0ff */
[C---:B------:R-:W-:Y:S01]  /*14f8b0*/  PRMT R2, R40.reuse, 0x7770, RZ ;  /* 0x0000777028027816 */ /* 0x040fe200000000ff */
[----:B------:R-:W3:Y:S04]  /*14f8c0*/  LDL.LU R43, [R1+0x2d8] ;  /* 0x0002d800012b7983 */ /* 0x000ee80000300800 */
[----:B------:R0:W-:Y:S04]  /*14f8d0*/  @P5 STG.E.U8 desc[UR44][R14.64], R2 ;  /* 0x000000020e005986 */ /* 0x0001e8000c10112c */
[----:B------:R-:W3:Y:S01]  /*14f8e0*/  LDL.LU.64 R16, [R1+0x4c8] ;  /* 0x0004c80001107983 */ /* 0x000ee20000300a00 */
[----:B0-----:R-:W-:-:S03]  /*14f8f0*/  PRMT R2, R40, 0x7771, RZ ;  /* 0x0000777128027816 */ /* 0x001fc600000000ff */
[----:B------:R-:W3:Y:S04]  /*14f900*/  LDL.LU.64 R14, [R1+0x4b0] ;  /* 0x0004b000010e7983 */ /* 0x000ee80000300a00 */
[----:B------:R0:W-:Y:S01]  /*14f910*/  @P6 STG.E.U8 desc[UR44][R12.64], R2 ;  /* 0x000000020c006986 */ /* 0x0001e2000c10112c */
[----:B------:R-:W-:-:S03]  /*14f920*/  LOP3.LUT P6, RZ, R9, 0x8000000, RZ, 0xc0, !PT ;  /* 0x0800000009ff7812 */ /* 0x000fc600078cc0ff */
[----:B0-----:R-:W3:Y:S01]  /*14f930*/  LDL.LU.64 R12, [R1+0x4a8] ;  /* 0x0004a800010c7983 */ /* 0x001ee20000300a00 */
[----:B------:R-:W-:-:S09]  /*14f940*/  PRMT R2, R40, 0x7772, RZ ;  /* 0x0000777228027816 */ /* 0x000fd200000000ff */
[----:B----4-:R0:W-:Y:S04]  /*14f950*/  @P6 STG.E.U8 desc[UR44][R36.64], R2 ;  /* 0x0000000224006986 */ /* 0x0101e8000c10112c */
[----:B0-----:R-:W4:Y:S01]  /*14f960*/  LDL.LU.64 R36, [R1+0x4a0] ;  /* 0x0004a00001247983 */ /* 0x001f220000300a00 */
        /* <DEDUP_REMOVED lines=18> */
[----:B--2---:R-:W-:-:S07]  /*14fa90*/  PRMT R2, R42, 0x7770, RZ ;  /* 0x000077702a027816 */ /* 0x004fce00000000ff */
[----:B---3--:R0:W-:Y:S01]  /*14faa0*/  @P6 STG.E.U8 desc[UR44][R22.64], R2 ;  /* 0x0000000216006986 */ /* 0x0081e2000c10112c */
        /* <DEDUP_REMOVED lines=31> */
[----:B------:R-:W-:Y:S02]  /*14fca0*/  LOP3.LUT P2, RZ, R35, 0x80000000, RZ, 0xc0, !PT ;  /* 0x8000000023ff7812 */ /* 0x000fe4000784c0ff */
[----:B--2---:R-:W-:-:S05]  /*14fcb0*/  PRMT R2, R21, 0x7770, RZ ;  /* 0x0000777015027816 */ /* 0x004fca00000000ff */
[----:B---3--:R0:W-:Y:S04]  /*14fcc0*/  @P3 STG.E.U8 desc[UR44][R42.64], R2 ;  /* 0x000000022a003986 */ /* 0x0081e8000c10112c */
[----:B0-----:R-:W2:Y:S01]  /*14fcd0*/  LDL.LU.64 R42, [R1+0x450] ;  /* 0x00045000012a7983 */ /* 0x001ea20000300a00 */
[----:B------:R-:W-:-:S03]  /*14fce0*/  LOP3.LUT P6, RZ, R32, 0x200, RZ, 0xc0, !PT ;  /* 0x0000020020ff7812 */ /* 0x000fc600078cc0ff */
[----:B------:R-:W3:Y:S04]  /*14fcf0*/  LDL.LU R16, [R1+0x2cc] ;  /* 0x0002cc0001107983 */ /* 0x000ee80000300800 */
[----:B------:R-:W3:Y:S04]  /*14fd00*/  LDL.LU.64 R44, [R1+0x448] ;  /* 0x00044800012c7983 */ /* 0x000ee80000300a00 */
[----:B------:R-:W3:Y:S02]  /*14fd10*/  LDL.LU.64 R52, [R1+0x430] ;  /* 0x0004300001347983 */ /* 0x000ee40000300a00 */
[----:B------:R-:W-:-:S02]  /*14fd20*/  @P6 LOP3.LUT R9, R9, 0x1000, RZ, 0xfc, !PT ;  /* 0x0000100009096812 */ /* 0x000fc400078efcff */
[----:B------:R-:W-:Y:S01]  /*14fd30*/  LOP3.LUT P6, RZ, R32, 0x100, RZ, 0xc0, !PT ;  /* 0x0000010020ff7812 */ /* 0x000fe200078cc0ff */
[----:B------:R-:W3:Y:S01]  /*14fd40*/  LDL.LU.64 R58, [R1+0x428] ;  /* 0x00042800013a7983 */ /* 0x000ee20000300a00 */
[----:B------:R-:W-:-:S03]  /*14fd50*/  LOP3.LUT R9, R9, 0xffffdfff, RZ, 0xc0, !PT ;  /* 0xffffdfff09097812 */ /* 0x000fc600078ec0ff */
[----:B------:R-:W3:Y:S01]  /*14fd60*/  LDL.LU.64 R6, [R1+0x420] ;  /* 0x0004200001067983 */ /* 0x000ee20000300a00 */
[----:B------:R-:W-:-:S03]  /*14fd70*/  PRMT R2, R21, 0x7771, RZ ;  /* 0x0000777115027816 */ /* 0x000fc600000000ff */
[----:B------:R-:W3:Y:S04]  /*14fd80*/  LDL.LU R17, [R1+0x2b0] ;  /* 0x0002b00001117983 */ /* 0x000ee80000300800 */
[----:B------:R-:W-:Y:S01]  /*14fd90*/  @P6 LOP3.LUT R9, R9, 0x2000, RZ, 0xfc, !PT ;  /* 0x0000200009096812 */ /* 0x000fe200078efcff */
[----:B------:R-:W3:Y:S01]  /*14fda0*/  LDL.LU.64 R4, [R1+0x418] ;  /* 0x0004180001047983 */ /* 0x000ee20000300a00 */
        /* <DEDUP_REMOVED lines=13> */
[----:B------:R-:W-:Y:S01]  /*14fe80*/  LOP3.LUT R9, R9, 0xfffbffff, RZ, 0xc0, !PT ;  /* 0xfffbffff09097812 */ /* 0x000fe200078ec0ff */
[----:B----4-:R0:W-:Y:S01]  /*14fe90*/  @P0 STG.E.U8 desc[UR44][R22.64], R2 ;  /* 0x0000000216000986 */ /* 0x0101e2000c10112c */
[----:B------:R-:W-:-:S09]  /*14fea0*/  LOP3.LUT P5, RZ, R32, 0x1, RZ, 0xc0, !PT ;  /* 0x0000000120ff7812 */ /* 0x000fd200078ac0ff */
[----:B------:R-:W-:Y:S02]  /*14feb0*/  @P6 LOP3.LUT R9, R9, 0x40000, RZ, 0xfc, !PT ;  /* 0x0004000009096812 */ /* 0x000fe400078efcff */
[----:B------:R-:W-:Y:S01]  /*14fec0*/  LOP3.LUT P6, RZ, R32, 0x4, RZ, 0xc0, !PT ;  /* 0x0000000420ff7812 */ /* 0x000fe200078cc0ff */
[----:B0-----:R-:W4:Y:S01]  /*14fed0*/  LDL.LU.64 R22, [R1+0x408] ;  /* 0x0004080001167983 */ /* 0x001f220000300a00 */
[----:B------:R-:W-:Y:S02]  /*14fee0*/  LOP3.LUT R9, R9, 0xfff7ffff, RZ, 0xc0, !PT ;  /* 0xfff7ffff09097812 */ /* 0x000fe400078ec0ff */
[----:B------:R-:W-:-:S05]  /*14fef0*/  PRMT R2, R21, 0x7772, RZ ;  /* 0x0000777215027816 */ /* 0x000fca00000000ff */
[----:B------:R0:W-:Y:S04]  /*14ff00*/  @P2 STG.E.U8 desc[UR44][R18.64], R2 ;  /* 0x0000000212002986 */ /* 0x0001e8000c10112c */
[----:B------:R-:W-:Y:S02]  /*14ff10*/  @P6 LOP3.LUT R9, R9, 0x80000, RZ, 0xfc, !PT ;  /* 0x0008000009096812 */ /* 0x000fe400078efcff */
[----:B------:R-:W-:Y:S02]  /*14ff20*/  LOP3.LUT P6, RZ, R32, 0x2, RZ, 0xc0, !PT ;  /* 0x0000000220ff7812 */ /* 0x000fe400078cc0ff */
[----:B0-----:R-:W-:Y:S01]  /*14ff30*/  PRMT R2, R21, 0x7773, RZ ;  /* 0x0000777315027816 */ /* 0x001fe200000000ff */
        /* <DEDUP_REMOVED lines=57> */
[----:B------:R-:W-:-:S03]  /*1502d0*/  PRMT R2, R60, 0x7773, RZ ;  /* 0x000077733c027816 */ /* 0x000fc600000000ff */
[----:B------:R-:W4:Y:S01]  /*1502e0*/  LDL.LU R40, [R1+0x2a4] ;  /* 0x0002a40001287983 */ /* 0x000f220000300800 */
[----:B------:R-:W-:-:S03]  /*1502f0*/  LOP3.LUT P3, RZ, R32, 0x10000, RZ, 0xc0, !PT ;  /* 0x0001000020ff7812 */ /* 0x000fc6000786c0ff */
[----:B------:R-:W4:Y:S04]  /*150300*/  LDL.LU R60, [R1+0x5830] ;  /* 0x00583000013c7983 */ /* 0x000f280000300800 */
        /* <DEDUP_REMOVED lines=103> */
[----:B------:R-:W-:-:S03]  /*150980*/  LOP3.LUT P3, RZ, R60, 0x8, RZ, 0xc0, !PT ;  /* 0x000000083cff7812 */ /* 0x000fc6000786c0ff */
[----:B------:R-:W4:Y:S01]  /*150990*/  LDL.LU.64 R36, [R1+0x608] ;  /* 0x0006080001247983 */ /* 0x000f220000300a00 */
[----:B------:R-:W-:-:S03]  /*1509a0*/  PRMT R2, R12, 0x7772, RZ ;  /* 0x000077720c027816 */ /* 0x000fc600000000ff */
[----:B------:R-:W4:Y:S01]  /*1509b0*/  LDL.LU R39, [R1+0x290] ;  /* 0x0002900001277983 */ /* 0x000f220000300800 */
        /* <DEDUP_REMOVED lines=16> */
[----:B------:R-:W-:-:S04]  /*150ac0*/  LOP3.LUT R9, R9, 0xfffffffe, RZ, 0xc0, !PT ;  /* 0xfffffffe09097812 */ /* 0x000fc800078ec0ff */
[----:B------:R-:W-:Y:S02]  /*150ad0*/  @P6 LOP3.LUT R9, R9, 0x1, RZ, 0xfc, !PT ;  /* 0x0000000109096812 */ /* 0x000fe400078efcff */
        /* <DEDUP_REMOVED lines=11> */
[----:B---3--:R4:W-:Y:S01]  /*150b90*/  @P0 STG.E.U8 desc[UR44][R20.64], R2 ;  /* 0x0000000214000986 */ /* 0x0089e2000c10112c */
[----:B------:R-:W-:Y:S02]  /*150ba0*/  LOP3.LUT R9, R9, 0xfffffff7, RZ, 0xc0, !PT ;  /* 0xfffffff709097812 */ /* 0x000fe400078ec0ff */
[----:B----4-:R-:W-:Y:S01]  /*150bb0*/  PRMT R2, R13, 0x7770, RZ ;  /* 0x000077700d027816 */ /* 0x010fe200000000ff */
[----:B------:R-:W3:Y:S06]  /*150bc0*/  LDL.LU R20, [R1+0x280] ;  /* 0x0002800001147983 */ /* 0x000eec0000300800 */
[----:B------:R-:W-:-:S02]  /*150bd0*/  @P6 LOP3.LUT R9, R9, 0x8, RZ, 0xfc, !PT ;  /* 0x0000000809096812 */ /* 0x000fc400078efcff */
[----:B------:R-:W-:Y:S01]  /*150be0*/  LOP3.LUT P6, RZ, R60, 0x80, RZ, 0xc0, !PT ;  /* 0x000000803cff7812 */ /* 0x000fe200078cc0ff */
[----:B------:R0:W-:Y:S04]  /*150bf0*/  @P2 STG.E.U8 desc[UR44][R4.64], R2 ;  /* 0x0000000204002986 */ /* 0x0001e8000c10112c */
[----:B------:R-:W4:Y:S04]  /*150c00*/  LDL.LU.64 R44, [R1+0x648] ;  /* 0x00064800012c7983 */ /* 0x000f280000300a00 */
[----:B------:R-:W3:Y:S01]  /*150c10*/  LDL.LU.64 R52, [R1+0x640] ;  /* 0x0006400001347983 */ /* 0x000ee20000300a00 */
[----:B0-----:R-:W-:-:S03]  /*150c20*/  PRMT R2, R13, 0x7771, RZ ;  /* 0x000077710d027816 */ /* 0x001fc600000000ff */
[----:B------:R-:W3:Y:S04]  /*150c30*/  LDL.LU.64 R58, [R1+0x650] ;  /* 0x00065000013a7983 */ /* 0x000ee80000300a00 */
[----:B------:R0:W-:Y:S04]  /*150c40*/  @P5 STG.E.U8 desc[UR44][R16.64], R2 ;  /* 0x0000000210005986 */ /* 0x0001e8000c10112c */
[----:B------:R-:W3:Y:S04]  /*150c50*/  LDL.LU.64 R6, [R1+0x668] ;  /* 0x0006680001067983 */ /* 0x000ee80000300a00 */
[----:B------:R-:W3:Y:S01]  /*150c60*/  LDL.LU.64 R4, [R1+0x680] ;  /* 0x0006800001047983 */ /* 0x000ee20000300a00 */
[----:B0-----:R-:W-:-:S03]  /*150c70*/  PRMT R2, R13, 0x7772, RZ ;  /* 0x000077720d027816 */ /* 0x001fc600000000ff */
[----:B------:R-:W3:Y:S04]  /*150c80*/  LDL.LU.64 R16, [R1+0x678] ;  /* 0x0006780001107983 */ /* 0x000ee80000300a00 */
[----:B------:R0:W-:Y:S01]  /*150c90*/  @P6 STG.E.U8 desc[UR44][R14.64], R2 ;  /* 0x000000020e006986 */ /* 0x0001e2000c10112c */
[----:B------:R-:W-:Y:S02]  /*150ca0*/  LOP3.LUT P6, RZ, R9, 0x8, RZ, 0xc0, !PT ;  /* 0x0000000809ff7812 */ /* 0x000fe400078cc0ff */
[----:B0-----:R-:W-:Y:S01]  /*150cb0*/  PRMT R2, R13, 0x7773, RZ ;  /* 0x000077730d027816 */ /* 0x001fe200000000ff */
[----:B------:R-:W3:Y:S10]  /*150cc0*/  LDL.LU.64 R14, [R1+0x688] ;  /* 0x00068800010e7983 */ /* 0x000ef40000300a00 */
[----:B------:R0:W-:Y:S01]  /*150cd0*/  @P6 STG.E.U8 desc[UR44][R36.64], R2 ;  /* 0x0000000224006986 */ /* 0x0001e2000c10112c */
[----:B------:R-:W-:-:S03]  /*150ce0*/  LOP3.LUT P6, RZ, R9, 0x4, RZ, 0xc0, !PT ;  /* 0x0000000409ff7812 */ /* 0x000fc600078cc0ff */
[----:B------:R-:W3:Y:S01]  /*150cf0*/  LDL.LU.64 R12, [R1+0x698] ;  /* 0x00069800010c7983 */ /* 0x000ee20000300a00 */
[----:B0-----:R-:W-:-:S03]  /*150d00*/  PRMT R2, R39, 0x7770, RZ ;  /* 0x0000777027027816 */ /* 0x001fc600000000ff */
[----:B------:R-:W3:Y:S04]  /*150d10*/  LDL.LU.64 R36, [R1+0x6a8] ;  /* 0x0006a80001247983 */ /* 0x000ee80000300a00 */
[----:B------:R-:W3:Y:S04]  /*150d20*/  LDL.LU R21, [R1+0x284] ;  /* 0x0002840001157983 */ /* 0x000ee80000300800 */
[----:B--2---:R0:W-:Y:S01]  /*150d30*/  @P6 STG.E.U8 desc[UR44][R42.64], R2 ;  /* 0x000000022a006986 */ /* 0x0041e2000c10112c */
[----:B------:R-:W-:Y:S02]  /*150d40*/  LOP3.LUT P6, RZ, R9, 0x2, RZ, 0xc0, !PT ;  /* 0x0000000209ff7812 */ /* 0x000fe400078cc0ff */
[----:B0-----:R-:W-:Y:S01]  /*150d50*/  PRMT R2, R39, 0x7771, RZ ;  /* 0x0000777127027816 */ /* 0x001fe200000000ff */
[----:B------:R-:W2:Y:S10]  /*150d60*/  LDL.LU.64 R42, [R1+0x6a0] ;  /* 0x0006a000012a7983 */ /* 0x000eb40000300a00 */
[----:B------:R0:W-:Y:S01]  /*150d70*/  @P6 STG.E.U8 desc[UR44][R18.64], R2 ;  /* 0x0000000212006986 */ /* 0x0001e2000c10112c */
[----:B------:R-:W-:-:S03]  /*150d80*/  LOP3.LUT P6, RZ, R9, 0x1, RZ, 0xc0, !PT ;  /* 0x0000000109ff7812 */ /* 0x000fc600078cc0ff */
[----:B0-----:R-:W2:Y:S04]  /*150d90*/  LDL.LU.64 R18, [R1+0x5820] ;  /* 0x0058200001127983 */ /* 0x001ea80000300a00 */
[----:B------:R-:W4:Y:S01]  /*150da0*/  LDL.LU.64 R8, [R1+0x630] ;  /* 0x0006300001087983 */ /* 0x000f220000300a00 */
[----:B------:R-:W-:Y:S02]  /*150db0*/  PRMT R2, R39, 0x7772, RZ ;  /* 0x0000777227027816 */ /* 0x000fe400000000ff */
[C---:B------:R-:W-:Y:S02]  /*150dc0*/  LOP3.LUT P1, RZ, R60.reuse, 0x10000, RZ, 0xc0, !PT ;  /* 0x000100003cff7812 */ /* 0x040fe4000782c0ff */
[C---:B------:R-:W-:Y:S02]  /*150dd0*/  LOP3.LUT P4, RZ, R60.reuse, 0x20000, RZ, 0xc0, !PT ;  /* 0x000200003cff7812 */ /* 0x040fe4000788c0ff */
[----:B------:R-:W-:-:S02]  /*150de0*/  LOP3.LUT P3, RZ, R60, 0x40000, RZ, 0xc0, !PT ;  /* 0x000400003cff7812 */ /* 0x000fc4000786c0ff */
[C---:B------:R-:W-:Y:S02]  /*150df0*/  LOP3.LUT P0, RZ, R60.reuse, 0x80000, RZ, 0xc0, !PT ;  /* 0x000800003cff7812 */ /* 0x040fe4000780c0ff */
[C---:B------:R-:W-:Y:S02]  /*150e00*/  LOP3.LUT P2, RZ, R60.reuse, 0x100000, RZ, 0xc0, !PT ;  /* 0x001000003cff7812 */ /* 0x040fe4000784c0ff */
[----:B------:R-:W-:Y:S01]  /*150e10*/  LOP3.LUT P5, RZ, R60, 0x200000, RZ, 0xc0, !PT ;  /* 0x002000003cff7812 */ /* 0x000fe200078ac0ff */
[----:B----4-:R0:W-:Y:S01]  /*150e20*/  @P6 STG.E.U8 desc[UR44][R8.64], R2 ;  /* 0x0000000208006986 */ /* 0x0101e2000c10112c */
[----:B------:R-:W-:Y:S02]  /*150e30*/  LOP3.LUT P6, RZ, R10, 0x80000000, RZ, 0xc0, !PT ;  /* 0x800000000aff7812 */ /* 0x000fe400078cc0ff */
[----:B0-----:R-:W-:-:S11]  /*150e40*/  PRMT R2, R39, 0x7773, RZ ;  /* 0x0000777327027816 */ /* 0x001fd600000000ff */
        /* <DEDUP_REMOVED lines=33> */
[C---:B------:R-:W-:Y:S02]  /*151060*/  LOP3.LUT P0, RZ, R60.reuse, 0x800000, RZ, 0xc0, !PT ;  /* 0x008000003cff7812 */ /* 0x040fe4000780c0ff */
[C---:B------:R-:W-:Y:S02]  /*151070*/  LOP3.LUT P2, RZ, R60.reuse, 0x1000000, RZ, 0xc0, !PT ;  /* 0x010000003cff7812 */ /* 0x040fe4000784c0ff */
[----:B------:R-:W-:-:S03]  /*151080*/  LOP3.LUT P5, RZ, R60, 0x2000000, RZ, 0xc0, !PT ;  /* 0x020000003cff7812 */ /* 0x000fc600078ac0ff */
[----:B--2---:R0:W-:Y:S04]  /*151090*/  @P3 STG.E.U8 desc[UR44][R42.64], R2 ;  /* 0x000000022a003986 */ /* 0x0041e8000c10112c */
[----:B0-----:R-:W2:Y:S01]  /*1510a0*/  LDL.LU.64 R42, [R1+0x740] ;  /* 0x00074000012a7983 */ /* 0x001ea20000300a00 */
[----:B---3--:R-:W-:-:S03]  /*1510b0*/  LOP3.LUT P6, RZ, R57, 0x4, RZ, 0xc0, !PT ;  /* 0x0000000439ff7812 */ /* 0x008fc600078cc0ff */
[----:B------:R-:W3:Y:S10]  /*1510c0*/  LDL.LU R39, [R1+0x288] ;  /* 0x0002880001277983 */ /* 0x000ef40000300800 */
        /* <DEDUP_REMOVED lines=23> */
[----:B------:R-:W3:Y:S04]  /*151240*/  LDL.LU.64 R60, [R1+0x738] ;  /* 0x00073800013c7983 */ /* 0x000ee80000300a00 */
[----:B------:R-:W3:Y:S04]  /*151250*/  LDL.LU.64 R8, [R1+0x748] ;  /* 0x0007480001087983 */ /* 0x000ee80000300a00 */
[----:B------:R-:W3:Y:S01]  /*151260*/  LDL.LU.64 R44, [R1+0x758] ;  /* 0x00075800012c7983 */ /* 0x000ee20000300a00 */
[----:B------:R-:W-:-:S03]  /*151270*/  PRMT R2, R21, 0x7772, RZ ;  /* 0x0000777215027816 */ /* 0x000fc600000000ff */
[----:B------:R-:W3:Y:S04]  /*151280*/  LDL.LU.64 R52, [R1+0x780] ;  /* 0x0007800001347983 */ /* 0x000ee80000300a00 */
[----:B----4-:R0:W-:Y:S02]  /*151290*/  @P0 STG.E.U8 desc[UR44][R4.64], R2 ;  /* 0x0000000204000986 */ /* 0x0101e4000c10112c */
[----:B0-----:R-:W-:-:S05]  /*1512a0*/  PRMT R2, R21, 0x7773, RZ ;  /* 0x0000777315027816 */ /* 0x001fca00000000ff */
[----:B------:R0:W-:Y:S04]  /*1512b0*/  @P2 STG.E.U8 desc[UR44][R36.64], R2 ;  /* 0x0000000224002986 */ /* 0x0001e8000c10112c */
[----:B0-----:R-:W4:Y:S04]  /*1512c0*/  LDL.LU R36, [R1+0x29c] ;  /* 0x00029c0001247983 */ /* 0x001f280000300800 */
[----:B------:R-:W4:Y:S01]  /*1512d0*/  LDL.LU.64 R58, [R1+0x778] ;  /* 0x00077800013a7983 */ /* 0x000f220000300a00 */
[----:B------:R-:W-:-:S03]  /*1512e0*/  PRMT R2, R40, 0x7770, RZ ;  /* 0x0000777028027816 */ /* 0x000fc600000000ff */
[----:B------:R-:W4:Y:S04]  /*1512f0*/  LDL.LU.64 R6, [R1+0x788] ;  /* 0x0007880001067983 */ /* 0x000f280000300a00 */
[----:B------:R0:W-:Y:S04]  /*151300*/  @P5 STG.E.U8 desc[UR44][R16.64], R2 ;  /* 0x0000000210005986 */ /* 0x0001e8000c10112c */
[----:B------:R-:W4:Y:S04]  /*151310*/  LDL.LU R37, [R1+0x28c] ;  /* 0x00028c0001257983 */ /* 0x000f280000300800 */
[----:B------:R-:W4:Y:S01]  /*151320*/  LDL.LU.64 R4, [R1+0x798] ;  /* 0x0007980001047983 */ /* 0x000f220000300a00 */
[----:B0-----:R-:W-:-:S03]  /*151330*/  PRMT R2, R40, 0x7771, RZ ;  /* 0x0000777128027816 */ /* 0x001fc600000000ff */
[----:B------:R-:W4:Y:S04]  /*151340*/  LDL.LU.64 R20, [R1+0x7a8] ;  /* 0x0007a80001147983 */ /* 0x000f280000300a00 */
[----:B------:R0:W-:Y:S01]  /*151350*/  @P6 STG.E.U8 desc[UR44][R14.64], R2 ;  /* 0x000000020e006986 */ /* 0x0001e2000c10112c */
[----:B------:R-:W-:-:S03]  /*151360*/  LOP3.LUT P6, RZ, R10, 0x8000000, RZ, 0xc0, !PT ;  /* 0x080000000aff7812 */ /* 0x000fc600078cc0ff */
[----:B------:R-:W4:Y:S01]  /*151370*/  LDL.LU.64 R16, [R1+0x7a0] ;  /* 0x0007a00001107983 */ /* 0x000f220000300a00 */
        /* <DEDUP_REMOVED lines=9> */
[----:B---3--:R-:W-:Y:S02]  /*151410*/  PRMT R2, R39, 0x7770, RZ ;  /* 0x0000777027027816 */ /* 0x008fe400000000ff */
[C---:B------:R-:W-:Y:S02]  /*151420*/  LOP3.LUT P1, RZ, R57.reuse, 0x8, RZ, 0xc0, !PT ;  /* 0x0000000839ff7812 */ /* 0x040fe4000782c0ff */
[----:B------:R-:W-:-:S02]  /*151430*/  LOP3.LUT P4, RZ, R57, 0x10, RZ, 0xc0, !PT ;  /* 0x0000001039ff7812 */ /* 0x000fc4000788c0ff */
[C---:B------:R-:W-:Y:S02]  /*151440*/  LOP3.LUT P3, RZ, R57.reuse, 0x20, RZ, 0xc0, !PT ;  /* 0x0000002039ff7812 */ /* 0x040fe4000786c0ff */
[C---:B------:R-:W-:Y:S02]  /*151450*/  LOP3.LUT P0, RZ, R57.reuse, 0x40, RZ, 0xc0, !PT ;  /* 0x0000004039ff7812 */ /* 0x040fe4000780c0ff */
[C---:B------:R-:W-:Y:S02]  /*151460*/  LOP3.LUT P2, RZ, R57.reuse, 0x80, RZ, 0xc0, !PT ;  /* 0x0000008039ff7812 */ /* 0x040fe4000784c0ff */
[----:B------:R-:W-:Y:S01]  /*151470*/  LOP3.LUT P5, RZ, R57, 0x100, RZ, 0xc0, !PT ;  /* 0x0000010039ff7812 */ /* 0x000fe200078ac0ff */
        /* <DEDUP_REMOVED lines=141> */
[C---:B------:R-:W-:Y:S01]  /*151d50*/  LOP3.LUT P3, RZ, R57.reuse, 0x10000000, RZ, 0xc0, !PT ;  /* 0x1000000039ff7812 */ /* 0x040fe2000786c0ff */
        /* <DEDUP_REMOVED lines=10> */
[----:B------:R-:W-:-:S11]  /*151e00*/  LOP3.LUT R10, R10, 0xffffffdf, RZ, 0xc0, !PT ;  /* 0xffffffdf0a0a7812 */ /* 0x000fd600078ec0ff */
[----:B------:R-:W-:Y:S02]  /*151e10*/  @P6 LOP3.LUT R10, R10, 0x20, RZ, 0xfc, !PT ;  /* 0x000000200a0a6812 */ /* 0x000fe400078efcff */
[----:B------:R-:W-:Y:S02]  /*151e20*/  LOP3.LUT P6, RZ, R0, 0x40, RZ, 0xc0, !PT ;  /* 0x0000004000ff7812 */ /* 0x000fe400078cc0ff */
[----:B------:R-:W-:-:S11]  /*151e30*/  LOP3.LUT R10, R10, 0xffffffbf, RZ, 0xc0, !PT ;  /* 0xffffffbf0a0a7812 */ /* 0x000fd600078ec0ff */
[----:B------:R-:W-:Y:S02]  /*151e40*/  @P6 LOP3.LUT R10, R10, 0x40, RZ, 0xfc, !PT ;  /* 0x000000400a0a6812 */ /* 0x000fe400078efcff */
[----:B------:R-:W-:Y:S02]  /*151e50*/  LOP3.LUT P6, RZ, R0, 0x20, RZ, 0xc0, !PT ;  /* 0x0000002000ff7812 */ /* 0x000fe400078cc0ff */
[----:B------:R-:W-:Y:S02]  /*151e60*/  LOP3.LUT R10, R10, 0xffffff7f, RZ, 0xc0, !PT ;  /* 0xffffff7f0a0a7812 */ /* 0x000fe400078ec0ff */
[----:B----4-:R-:W-:-:S09]  /*151e70*/  PRMT R2, R12, 0x7770, RZ ;  /* 0x000077700c027816 */ /* 0x010fd200000000ff */
[----:B------:R-:W-:Y:S02]  /*151e80*/  @P6 LOP3.LUT R10, R10, 0x80, RZ, 0xfc, !PT ;  /* 0x000000800a0a6812 */ /* 0x000fe400078efcff */
[----:B------:R-:W-:Y:S01]  /*151e90*/  LOP3.LUT P6, RZ, R0, 0x10, RZ, 0xc0, !PT ;  /* 0x0000001000ff7812 */ /* 0x000fe200078cc0ff */
[----:B------:R0:W-:Y:S01]  /*151ea0*/  @P0 STG.E.U8 desc[UR44][R16.64], R2 ;  /* 0x0000000210000986 */ /* 0x0001e2000c10112c */
[----:B------:R-:W-:-:S03]  /*151eb0*/  LOP3.LUT R10, R10, 0xfffffeff, RZ, 0xc0, !PT ;  /* 0xfffffeff0a0a7812 */ /* 0x000fc600078ec0ff */
[----:B0-----:R-:W4:Y:S08]  /*151ec0*/  LDL.LU.64 R16, [R1+0x9c0] ;  /* 0x0009c00001107983 */ /* 0x001f300000300a00 */
        /* <DEDUP_REMOVED lines=10> */
[----:B------:R-:W4:Y:S01]  /*151f70*/  LDL.LU R13, [R1+0x250] ;  /* 0x00025000010d7983 */ /* 0x000f220000300800 */
[----:B------:R-:W-:Y:S02]  /*151f80*/  LOP3.LUT P5, RZ, R57, 0x80000000, RZ, 0xc0, !PT ;  /* 0x8000000039ff7812 */ /* 0x000fe400078ac0ff */
[----:B------:R-:W-:Y:S01]  /*151f90*/  PRMT R2, R12, 0x7771, RZ ;  /* 0x000077710c027816 */ /* 0x000fe200000000ff */
[----:B------:R-:W4:Y:S06]  /*151fa0*/  LDL.LU.64 R52, [R1+0xa00] ;  /* 0x000a000001347983 */ /* 0x000f2c0000300a00 */
        /* <DEDUP_REMOVED lines=27> */
[----:B0-----:R-:W-:Y:S01]  /*152160*/  PRMT R2, R40, 0x7773, RZ ;  /* 0x0000777328027816 */ /* 0x001fe200000000ff */
[----:B------:R-:W3:Y:S10]  /*152170*/  LDL.LU.64 R20, [R1+0x5810] ;  /* 0x0058100001147983 */ /* 0x000ef40000300a00 */
[----:B----4-:R0:W-:Y:S01]  /*152180*/  @P6 STG.E.U8 desc[UR44][R16.64], R2 ;  /* 0x0000000210006986 */ /* 0x0101e2000c10112c */
[----:B------:R-:W-:-:S02]  /*152190*/  LOP3.LUT P6, RZ, R10, 0x80, RZ, 0xc0, !PT ;  /* 0x000000800aff7812 */ /* 0x000fc400078cc0ff */
[----:B0-----:R-:W-:Y:S01]  /*1521a0*/  PRMT R2, R39, 0x7770, RZ ;  /* 0x0000777027027816 */ /* 0x001fe200000000ff */
[----:B------:R-:W4:Y:S10]  /*1521b0*/  LDL.LU.64 R16, [R1+0x5808] ;  /* 0x0058080001107983 */ /* 0x000f340000300a00 */
        /* <DEDUP_REMOVED lines=53> */
[----:B0-----:R-:W2:Y:S01]  /*152510*/  LDL.LU.64 R42, [R1+0xac0] ;  /* 0x000ac000012a7983 */ /* 0x001ea20000300a00 */
[----:B------:R-:W-:-:S05]  /*152520*/  PRMT R2, R12, 0x7773, RZ ;  /* 0x000077730c027816 */ /* 0x000fca00000000ff */
[----:B---3--:R0:W-:Y:S04]  /*152530*/  @P0 STG.E.U8 desc[UR44][R14.64], R2 ;  /* 0x000000020e000986 */ /* 0x0081e8000c10112c */
[----:B0-----:R-:W3:Y:S01]  /*152540*/  LDL.LU.64 R14, [R1+0xae8] ;  /* 0x000ae800010e7983 */ /* 0x001ee20000300a00 */
[----:B------:R-:W-:-:S03]  /*152550*/  LOP3.LUT R10, R10, 0xfffffffe, RZ, 0xc0, !PT ;  /* 0xfffffffe0a0a7812 */ /* 0x000fc600078ec0ff */
[----:B------:R-:W3:Y:S01]  /*152560*/  LDL.LU.64 R56, [R1+0xaf8] ;  /* 0x000af80001387983 */ /* 0x000ee20000300a00 */
        /* <DEDUP_REMOVED lines=11> */
[----:B------:R-:W-:-:S09]  /*152620*/  LOP3.LUT P2, RZ, R0, 0x20000, RZ, 0xc0, !PT ;  /* 0x0002000000ff7812 */ /* 0x000fd2000784c0ff */
[----:B------:R-:W-:Y:S02]  /*152630*/  @P6 LOP3.LUT R10, R10, 0x4, RZ, 0xfc, !PT ;  /* 0x000000040a0a6812 */ /* 0x000fe400078efcff */
[C---:B------:R-:W-:Y:S02]  /*152640*/  LOP3.LUT P6, RZ, R0.reuse, 0x100000, RZ, 0xc0, !PT ;  /* 0x0010000000ff7812 */ /* 0x040fe400078cc0ff */
[----:B------:R-:W-:Y:S02]  /*152650*/  LOP3.LUT P5, RZ, R0, 0x40000, RZ, 0xc0, !PT ;  /* 0x0004000000ff7812 */ /* 0x000fe400078ac0ff */
[----:B------:R-:W-:Y:S02]  /*152660*/  LOP3.LUT R10, R10, 0xfffffff7, RZ, 0xc0, !PT ;  /* 0xfffffff70a0a7812 */ /* 0x000fe400078ec0ff */
[----:B----4-:R-:W-:-:S05]  /*152670*/  PRMT R2, R13, 0x7770, RZ ;  /* 0x000077700d027816 */ /* 0x010fca00000000ff */
[----:B------:R0:W-:Y:S02]  /*152680*/  @P2 STG.E.U8 desc[UR44][R58.64], R2 ;  /* 0x000000023a002986 */ /* 0x0001e4000c10112c */
        /* <DEDUP_REMOVED lines=14> */
[----:B0-----:R-:W4:Y:S01]  /*152770*/  LDL.LU.64 R36, [R1+0xb88] ;  /* 0x000b880001247983 */ /* 0x001f220000300a00 */
[----:B------:R-:W-:-:S03]  /*152780*/  PRMT R2, R40, 0x7770, RZ ;  /* 0x0000777028027816 */ /* 0x000fc600000000ff */
[----:B------:R-:W4:Y:S04]  /*152790*/  LDL.LU R48, [R1+0x25c] ;  /* 0x00025c0001307983 */ /* 0x000f280000300800 */
        /* <DEDUP_REMOVED lines=35> */
[----:B0-----:R-:W-:Y:S02]  /*1529d0*/  PRMT R2, R49, 0x7773, RZ ;  /* 0x0000777331027816 */ /* 0x001fe400000000ff */
[----:B------:R-:W4:Y:S04]  /*1529e0*/  LDL.LU R49, [R1+0x57fc] ;  /* 0x0057fc0001317983 */ /* 0x000f280000300800 */
[----:B------:R0:W-:Y:S02]  /*1529f0*/  @P2 STG.E.U8 desc[UR44][R36.64], R2 ;  /* 0x0000000224002986 */ /* 0x0001e4000c10112c */
[----:B0-----:R-:W-:-:S05]  /*152a00*/  PRMT R2, R48, 0x7770, RZ ;  /* 0x0000777030027816 */ /* 0x001fca00000000ff */
[----:B--2---:R0:W-:Y:S04]  /*152a10*/  @P5 STG.E.U8 desc[UR44][R42.64], R2 ;  /* 0x000000022a005986 */ /* 0x0041e8000c10112c */
[----:B0-----:R-:W2:Y:S04]  /*152a20*/  LDL.LU.64 R42, [R1+0xba8] ;  /* 0x000ba800012a7983 */ /* 0x001ea80000300a00 */
[----:B------:R-:W3:Y:S04]  /*152a30*/  LDL.LU.64 R58, [R1+0xbb8] ;  /* 0x000bb800013a7983 */ /* 0x000ee80000300a00 */
[----:B------:R-:W3:Y:S04]  /*152a40*/  LDL.LU.64 R36, [R1+0xbc8] ;  /* 0x000bc80001247983 */ /* 0x000ee80000300a00 */
[----:B------:R-:W3:Y:S04]  /*152a50*/  LDL.LU.64 R6, [R1+0xbc0] ;  /* 0x000bc00001067983 */ /* 0x000ee80000300a00 */
[----:B------:R-:W3:Y:S04]  /*152a60*/  LDL.LU.64 R4, [R1+0xbe8] ;  /* 0x000be80001047983 */ /* 0x000ee80000300a00 */
[----:B------:R-:W3:Y:S04]  /*152a70*/  LDL.LU.64 R12, [R1+0xbf8] ;  /* 0x000bf800010c7983 */ /* 0x000ee80000300a00 */
[----:B------:R-:W3:Y:S01]  /*152a80*/  LDL.LU R40, [R1+0x24c] ;  /* 0x00024c0001287983 */ /* 0x000ee20000300800 */
[----:B------:R-:W-:-:S02]  /*152a90*/  LOP3.LUT P3, RZ, R54, 0x80000, RZ, 0xc0, !PT ;  /* 0x0008000036ff7812 */ /* 0x000fc4000786c0ff */
[----:B------:R-:W-:Y:S02]  /*152aa0*/  PRMT R2, R48, 0x7771, RZ ;  /* 0x0000777130027816 */ /* 0x000fe400000000ff */
[----:B------:R-:W-:Y:S02]  /*152ab0*/  LOP3.LUT R32, R32, 0xffefffff, RZ, 0xc0, !PT ;  /* 0xffefffff20207812 */ /* 0x000fe400078ec0ff */
[----:B------:R-:W-:Y:S02]  /*152ac0*/  LOP3.LUT P5, RZ, R50, 0x10, RZ, 0xc0, !PT ;  /* 0x0000001032ff7812 */ /* 0x000fe400078ac0ff */
[C---:B------:R-:W-:Y:S02]  /*152ad0*/  LOP3.LUT P0, RZ, R54.reuse, 0x40000, RZ, 0xc0, !PT ;  /* 0x0004000036ff7812 */ /* 0x040fe4000780c0ff */
[----:B------:R-:W-:Y:S02]  /*152ae0*/  LOP3.LUT P2, RZ, R54, 0x4000, RZ, 0xc0, !PT ;  /* 0x0000400036ff7812 */ /* 0x000fe4000784c0ff */
[----:B----4-:R-:W-:-:S13]  /*152af0*/  LOP3.LUT P6, RZ, R49, 0x8000000, RZ, 0xc0, !PT ;  /* 0x0800000031ff7812 */ /* 0x010fda00078cc0ff */
[----:B------:R-:W-:Y:S02]  /*152b00*/  @P6 LOP3.LUT R32, R32, 0x100000, RZ, 0xfc, !PT ;  /* 0x0010000020206812 */ /* 0x000fe400078efcff */
[----:B------:R-:W-:Y:S02]  /*152b10*/  LOP3.LUT P6, RZ, R49, 0x10000000, RZ, 0xc0, !PT ;  /* 0x1000000031ff7812 */ /* 0x000fe400078cc0ff */
[----:B------:R-:W-:Y:S01]  /*152b20*/  LOP3.LUT R32, R32, 0xffdfffff, RZ, 0xc0, !PT ;  /* 0xffdfffff20207812 */ /* 0x000fe200078ec0ff */
[----:B--2---:R0:W-:Y:S04]  /*152b30*/  @P3 STG.E.U8 desc[UR44][R42.64], R2 ;  /* 0x000000022a003986 */ /* 0x0041e8000c10112c */
[----:B0-----:R-:W2:Y:S06]  /*152b40*/  LDL.LU.64 R42, [R1+0xc20] ;  /* 0x000c2000012a7983 */ /* 0x001eac0000300a00 */
[----:B------:R-:W-:-:S02]  /*152b50*/  @P6 LOP3.LUT R32, R32, 0x200000, RZ, 0xfc, !PT ;  /* 0x0020000020206812 */ /* 0x000fc400078efcff */
[----:B------:R-:W-:Y:S01]  /*152b60*/  LOP3.LUT P6, RZ, R49, 0x20000000, RZ, 0xc0, !PT ;  /* 0x2000000031ff7812 */ /* 0x000fe200078cc0ff */
[----:B------:R-:W4:Y:S01]  /*152b70*/  LDL.LU R39, [R1+0x230] ;  /* 0x0002300001277983 */ /* 0x000f220000300800 */
        /* <DEDUP_REMOVED lines=18> */
[----:B------:R-:W4:Y:S04]  /*152ca0*/  LDL.LU.64 R50, [R1+0xc18] ;  /* 0x000c180001327983 */ /* 0x000f280000300a00 */
[----:B------:R-:W4:Y:S04]  /*152cb0*/  LDL.LU.64 R54, [R1+0xc28] ;  /* 0x000c280001367983 */ /* 0x000f280000300a00 */
[----:B------:R-:W4:Y:S01]  /*152cc0*/  LDL.LU.64 R56, [R1+0xc38] ;  /* 0x000c380001387983 */ /* 0x000f220000300a00 */
[----:B------:R-:W-:-:S03]  /*152cd0*/  PRMT R2, R48, 0x7772, RZ ;  /* 0x0000777230027816 */ /* 0x000fc600000000ff */
[----:B------:R-:W4:Y:S04]  /*152ce0*/  LDL.LU.64 R60, [R1+0xc60] ;  /* 0x000c6000013c7983 */ /* 0x000f280000300a00 */
[----:B---3--:R0:W-:Y:S02]  /*152cf0*/  @P0 STG.E.U8 desc[UR44][R58.64], R2 ;  /* 0x000000023a000986 */ /* 0x0081e4000c10112c */
[----:B0-----:R-:W-:-:S05]  /*152d00*/  PRMT R2, R48, 0x7773, RZ ;  /* 0x0000777330027816 */ /* 0x001fca00000000ff */
[----:B------:R0:W-:Y:S04]  /*152d10*/  @P2 STG.E.U8 desc[UR44][R36.64], R2 ;  /* 0x0000000224002986 */ /* 0x0001e8000c10112c */
[----:B0-----:R-:W3:Y:S04]  /*152d20*/  LDL.LU R36, [R1+0x220] ;  /* 0x0002200001247983 */ /* 0x001ee80000300800 */
[----:B------:R-:W3:Y:S01]  /*152d30*/  LDL.LU.64 R8, [R1+0xc58] ;  /* 0x000c580001087983 */ /* 0x000ee20000300a00 */
[----:B------:R-:W-:-:S03]  /*152d40*/  PRMT R2, R40, 0x7770, RZ ;  /* 0x0000777028027816 */ /* 0x000fc600000000ff */
[----:B------:R-:W3:Y:S04]  /*152d50*/  LDL.LU.64 R44, [R1+0xc70] ;  /* 0x000c7000012c7983 */ /* 0x000ee80000300a00 */
[----:B------:R0:W-:Y:S04]  /*152d60*/  @P5 STG.E.U8 desc[UR44][R6.64], R2 ;  /* 0x0000000206005986 */ /* 0x0001e8000c10112c */
[----:B------:R-:W3:Y:S04]  /*152d70*/  LDL.LU R37, [R1+0x234] ;  /* 0x0002340001257983 */ /* 0x000ee80000300800 */
[----:B------:R-:W3:Y:S01]  /*152d80*/  LDL.LU.64 R52, [R1+0xc90] ;  /* 0x000c900001347983 */ /* 0x000ee20000300a00 */
[----:B0-----:R-:W-:-:S03]  /*152d90*/  PRMT R2, R40, 0x7771, RZ ;  /* 0x0000777128027816 */ /* 0x001fc600000000ff */
[----:B------:R-:W3:Y:S04]  /*152da0*/  LDL.LU.64 R58, [R1+0xca0] ;  /* 0x000ca000013a7983 */ /* 0x000ee80000300a00 */
[----:B------:R0:W-:Y:S01]  /*152db0*/  @P6 STG.E.U8 desc[UR44][R4.64], R2 ;  /* 0x0000000204006986 */ /* 0x0001e2000c10112c */
[----:B------:R-:W-:-:S03]  /*152dc0*/  LOP3.LUT P6, RZ, R32, 0x8000000, RZ, 0xc0, !PT ;  /* 0x0800000020ff7812 */ /* 0x000fc600078cc0ff */
[----:B------:R-:W3:Y:S01]  /*152dd0*/  LDL.LU.64 R6, [R1+0xc98] ;  /* 0x000c980001067983 */ /* 0x000ee20000300a00 */
[----:B0-----:R-:W-:-:S03]  /*152de0*/  PRMT R2, R40, 0x7772, RZ ;  /* 0x0000777228027816 */ /* 0x001fc600000000ff */
[----:B------:R-:W3:Y:S06]  /*152df0*/  LDL.LU.64 R4, [R1+0xcb0] ;  /* 0x000cb00001047983 */ /* 0x000eec0000300a00 */
[----:B------:R0:W-:Y:S01]  /*152e00*/  @P6 STG.E.U8 desc[UR44][R12.64], R2 ;  /* 0x000000020c006986 */ /* 0x0001e2000c10112c */
[----:B------:R-:W-:-:S03]  /*152e10*/  LOP3.LUT P6, RZ, R32, 0x4000000, RZ, 0xc0, !PT ;  /* 0x0400000020ff7812 */ /* 0x000fc600078cc0ff */
[----:B0-----:R-:W3:Y:S01]  /*152e20*/  LDL.LU.64 R12, [R1+0xcb8] ;  /* 0x000cb800010c7983 */ /* 0x001ee20000300a00 */
[----:B------:R-:W-:-:S09]  /*152e30*/  PRMT R2, R40, 0x7773, RZ ;  /* 0x0000777328027816 */ /* 0x000fd200000000ff */
[----:B--2---:R0:W-:Y:S04]  /*152e40*/  @P6 STG.E.U8 desc[UR44][R42.64], R2 ;  /* 0x000000022a006986 */ /* 0x0041e8000c10112c */
[----:B0-----:R-:W2:Y:S01]  /*152e50*/  LDL.LU.64 R42, [R1+0xce0] ;  /* 0x000ce000012a7983 */ /* 0x001ea20000300a00 */
[----:B------:R-:W-:Y:S02]  /*152e60*/  LOP3.LUT P6, RZ, R32, 0x2000000, RZ, 0xc0, !PT ;  /* 0x0200000020ff7812 */ /* 0x000fe400078cc0ff */
[----:B----4-:R-:W-:Y:S02]  /*152e70*/  PRMT R2, R39, 0x7770, RZ ;  /* 0x0000777027027816 */ /* 0x010fe400000000ff */
[C---:B------:R-:W-:Y:S02]  /*152e80*/  LOP3.LUT P1, RZ, R49.reuse, 0x4000000, RZ, 0xc0, !PT ;  /* 0x0400000031ff7812 */ /* 0x040fe4000782c0ff */
[----:B------:R-:W-:-:S07]  /*152e90*/  LOP3.LUT P4, RZ, R49, 0x2000000, RZ, 0xc0, !PT ;  /* 0x0200000031ff7812 */ /* 0x000fce000788c0ff */
        /* <DEDUP_REMOVED lines=57> */
[----:B------:R-:W-:-:S03]  /*153230*/  PRMT R2, R47, 0x7771, RZ ;  /* 0x000077712f027816 */ /* 0x000fc600000000ff */
[----:B------:R-:W2:Y:S04]  /*153240*/  LDL.LU R37, [R1+0x228] ;  /* 0x0002280001257983 */ /* 0x000ea80000300800 */
[----:B---3--:R0:W-:Y:S04]  /*153250*/  @P0 STG.E.U8 desc[UR44][R12.64], R2 ;  /* 0x000000020c000986 */ /* 0x0081e8000c10112c */
[----:B0-----:R-:W3:Y:S01]  /*153260*/  LDL.LU.64 R12, [R1+0xd60] ;  /* 0x000d6000010c7983 */ /* 0x001ee20000300a00 */
[----:B------:R-:W-:-:S03]  /*153270*/  LOP3.LUT R32, R32, 0xfffeffff, RZ, 0xc0, !PT ;  /* 0xfffeffff20207812 */ /* 0x000fc600078ec0ff */
[----:B------:R-:W3:Y:S01]  /*153280*/  LDL.LU.64 R50, [R1+0xd58] ;  /* 0x000d580001327983 */ /* 0x000ee20000300a00 */
[----:B------:R-:W-:Y:S02]  /*153290*/  @P6 LOP3.LUT R32, R32, 0x10000, RZ, 0xfc, !PT ;  /* 0x0001000020206812 */ /* 0x000fe400078efcff */
[C---:B------:R-:W-:Y:S01]  /*1532a0*/  LOP3.LUT P6, RZ, R49.reuse, 0x2000, RZ, 0xc0, !PT ;  /* 0x0000200031ff7812 */ /* 0x040fe200078cc0ff */
[----:B------:R-:W3:Y:S01]  /*1532b0*/  LDL.LU.64 R54, [R1+0xd70] ;  /* 0x000d700001367983 */ /* 0x000ee20000300a00 */
[----:B------:R-:W-:Y:S02]  /*1532c0*/  LOP3.LUT P2, RZ, R49, 0x40000, RZ, 0xc0, !PT ;  /* 0x0004000031ff7812 */ /* 0x000fe4000784c0ff */
[----:B------:R-:W-:Y:S02]  /*1532d0*/  LOP3.LUT R32, R32, 0xfffdffff, RZ, 0xc0, !PT ;  /* 0xfffdffff20207812 */ /* 0x000fe400078ec0ff */
[----:B------:R-:W-:-:S07]  /*1532e0*/  PRMT R2, R47, 0x7772, RZ ;  /* 0x000077722f027816 */ /* 0x000fce00000000ff */
[----:B------:R-:W-:Y:S02]  /*1532f0*/  @P6 LOP3.LUT R32, R32, 0x20000, RZ, 0xfc, !PT ;  /* 0x0002000020206812 */ /* 0x000fe400078efcff */
[----:B------:R-:W-:Y:S01]  /*153300*/  LOP3.LUT P6, RZ, R49, 0x4000, RZ, 0xc0, !PT ;  /* 0x0000400031ff7812 */ /* 0x000fe200078cc0ff */
[----:B----4-:R0:W-:Y:S01]  /*153310*/  @P2 STG.E.U8 desc[UR44][R52.64], R2 ;  /* 0x0000000234002986 */ /* 0x0101e2000c10112c */
[----:B------:R-:W-:Y:S02]  /*153320*/  LOP3.LUT R32, R32, 0xfffbffff, RZ, 0xc0, !PT ;  /* 0xfffbffff20207812 */ /* 0x000fe400078ec0ff */
[----:B0-----:R-:W-:Y:S02]  /*153330*/  PRMT R2, R47, 0x7773, RZ ;  /* 0x000077732f027816 */ /* 0x001fe400000000ff */
[----:B------:R-:W4:Y:S04]  /*153340*/  LDL.LU R47, [R1+0x57f8] ;  /* 0x0057f800012f7983 */ /* 0x000f280000300800 */
[----:B------:R-:W4:Y:S03]  /*153350*/  LDL.LU.64 R56, [R1+0xd78] ;  /* 0x000d780001387983 */ /* 0x000f260000300a00 */
[----:B------:R-:W-:-:S02]  /*153360*/  @P6 LOP3.LUT R32, R32, 0x40000, RZ, 0xfc, !PT ;  /* 0x0004000020206812 */ /* 0x000fc400078efcff */
[C---:B------:R-:W-:Y:S01]  /*153370*/  LOP3.LUT P6, RZ, R49.reuse, 0x8000, RZ, 0xc0, !PT ;  /* 0x0000800031ff7812 */ /* 0x040fe200078cc0ff */
[----:B------:R-:W4:Y:S01]  /*153380*/  LDL.LU.64 R60, [R1+0xda0] ;  /* 0x000da000013c7983 */ /* 0x000f220000300a00 */
[C---:B------:R-:W-:Y:S02]  /*153390*/  LOP3.LUT P5, RZ, R49.reuse, 0x20000, RZ, 0xc0, !PT ;  /* 0x0002000031ff7812 */ /* 0x040fe400078ac0ff */
[----:B------:R-:W-:Y:S01]  /*1533a0*/  LOP3.LUT R32, R32, 0xfff7ffff, RZ, 0xc0, !PT ;  /* 0xfff7ffff20207812 */ /* 0x000fe200078ec0ff */
[----:B------:R-:W4:Y:S04]  /*1533b0*/  LDL.LU.64 R8, [R1+0xd98] ;  /* 0x000d980001087983 */ /* 0x000f280000300a00 */
[----:B------:R-:W4:Y:S04]  /*1533c0*/  LDL.LU.64 R44, [R1+0xda8] ;  /* 0x000da800012c7983 */ /* 0x000f280000300a00 */
[----:B------:R-:W-:Y:S01]  /*1533d0*/  @P6 LOP3.LUT R32, R32, 0x80000, RZ, 0xfc, !PT ;  /* 0x0008000020206812 */ /* 0x000fe200078efcff */
[----:B------:R-:W4:Y:S01]  /*1533e0*/  LDL.LU.64 R52, [R1+0xdb0] ;  /* 0x000db00001347983 */ /* 0x000f220000300a00 */
[----:B------:R-:W-:-:S03]  /*1533f0*/  LOP3.LUT P6, RZ, R49, 0x10000, RZ, 0xc0, !PT ;  /* 0x0001000031ff7812 */ /* 0x000fc600078cc0ff */
[----:B------:R0:W-:Y:S02]  /*153400*/  @P5 STG.E.U8 desc[UR44][R58.64], R2 ;  /* 0x000000023a005986 */ /* 0x0001e4000c10112c */
[----:B0-----:R-:W-:Y:S02]  /*153410*/  PRMT R2, R39, 0x7770, RZ ;  /* 0x0000777027027816 */ /* 0x001fe400000000ff */
[----:B------:R-:W4:Y:S06]  /*153420*/  LDL.LU.64 R58, [R1+0xdc8] ;  /* 0x000dc800013a7983 */ /* 0x000f2c0000300a00 */
        /* <DEDUP_REMOVED lines=15> */
[----:B0-----:R-:W-:Y:S02]  /*153520*/  PRMT R2, R37, 0x7770, RZ ;  /* 0x0000777025027816 */ /* 0x001fe400000000ff */
[C---:B------:R-:W-:Y:S02]  /*153530*/  LOP3.LUT P1, RZ, R49.reuse, 0x80, RZ, 0xc0, !PT ;  /* 0x0000008031ff7812 */ /* 0x040fe4000782c0ff */
[C---:B------:R-:W-:Y:S02]  /*153540*/  LOP3.LUT P4, RZ, R49.reuse, 0x40, RZ, 0xc0, !PT ;  /* 0x0000004031ff7812 */ /* 0x040fe4000788c0ff */
[C---:B------:R-:W-:Y:S02]  /*153550*/  LOP3.LUT P3, RZ, R49.reuse, 0x20, RZ, 0xc0, !PT ;  /* 0x0000002031ff7812 */ /* 0x040fe4000786c0ff */
[----:B------:R-:W-:-:S03]  /*153560*/  LOP3.LUT P0, RZ, R49, 0x10, RZ, 0xc0, !PT ;  /* 0x0000001031ff7812 */ /* 0x000fc6000780c0ff */
[----:B------:R0:W-:Y:S01]  /*153570*/  @P6 STG.E.U8 desc[UR44][R50.64], R2 ;  /* 0x0000000232006986 */ /* 0x0001e2000c10112c */
[----:B------:R-:W-:Y:S02]  /*153580*/  LOP3.LUT P6, RZ, R32, 0x8000, RZ, 0xc0, !PT ;  /* 0x0000800020ff7812 */ /* 0x000fe400078cc0ff */
[C---:B------:R-:W-:Y:S02]  /*153590*/  LOP3.LUT P2, RZ, R49.reuse, 0x8, RZ, 0xc0, !PT ;  /* 0x0000000831ff7812 */ /* 0x040fe4000784c0ff */
[----:B------:R-:W-:Y:S01]  /*1535a0*/  LOP3.LUT P5, RZ, R49, 0x4, RZ, 0xc0, !PT ;  /* 0x0000000431ff7812 */ /* 0x000fe200078ac0ff */
[----:B------:R-:W3:Y:S01]  /*1535b0*/  LDL.LU.64 R12, [R1+0x57f0] ;  /* 0x0057f000010c7983 */ /* 0x000ee20000300a00 */
[----:B0-----:R-:W-:-:S07]  /*1535c0*/  PRMT R2, R37, 0x7771, RZ ;  /* 0x0000777125027816 */ /* 0x001fce00000000ff */
        /* <DEDUP_REMOVED lines=14> */
[----:B0-----:R-:W-:Y:S02]  /*1536b0*/  PRMT R2, R47, 0x7773, RZ ;  /* 0x000077732f027816 */ /* 0x001fe400000000ff */
[----:B------:R-:W4:Y:S04]  /*1536c0*/  LDL.LU R47, [R1+0x57e8] ;  /* 0x0057e800012f7983 */ /* 0x000f280000300800 */
        /* <DEDUP_REMOVED lines=9> */
[----:B------:R-:W3:Y:S04]  /*153760*/  LDL.LU.64 R52, [R1+0xe08] ;  /* 0x000e080001347983 */ /* 0x000ee80000300a00 */
[----:B------:R-:W3:Y:S04]  /*153770*/  LDL.LU.64 R58, [R1+0xe18] ;  /* 0x000e1800013a7983 */ /* 0x000ee80000300a00 */
[----:B------:R-:W3:Y:S04]  /*153780*/  LDL.LU R37, [R1+0x210] ;  /* 0x0002100001257983 */ /* 0x000ee80000300800 */
[----:B------:R-:W3:Y:S04]  /*153790*/  LDL.LU.64 R6, [R1+0xe28] ;  /* 0x000e280001067983 */ /* 0x000ee80000300a00 */
[----:B------:R-:W3:Y:S01]  /*1537a0*/  LDL.LU R40, [R1+0x200] ;  /* 0x0002000001287983 */ /* 0x000ee20000300800 */
[----:B------:R-:W-:-:S03]  /*1537b0*/  LOP3.LUT P3, RZ, R49, 0x2, RZ, 0xc0, !PT ;  /* 0x0000000231ff7812 */ /* 0x000fc6000786c0ff */
[----:B------:R-:W3:Y:S01]  /*1537c0*/  LDL.LU.64 R4, [R1+0xe20] ;  /* 0x000e200001047983 */ /* 0x000ee20000300a00 */
[----:B------:R-:W-:Y:S02]  /*1537d0*/  PRMT R2, R36, 0x7773, RZ ;  /* 0x0000777324027816 */ /* 0x000fe400000000ff */
[----:B------:R-:W-:Y:S02]  /*1537e0*/  LOP3.LUT R32, R32, 0xffffffef, RZ, 0xc0, !PT ;  /* 0xffffffef20207812 */ /* 0x000fe400078ec0ff */
[----:B------:R-:W-:Y:S02]  /*1537f0*/  LOP3.LUT P0, RZ, R49, 0x1, RZ, 0xc0, !PT ;  /* 0x0000000131ff7812 */ /* 0x000fe4000780c0ff */
[----:B----4-:R-:W-:-:S03]  /*153800*/  LOP3.LUT P6, RZ, R47, 0x200000, RZ, 0xc0, !PT ;  /* 0x002000002fff7812 */ /* 0x010fc600078cc0ff */
[----:B--2---:R0:W-:Y:S04]  /*153810*/  @P3 STG.E.U8 desc[UR44][R42.64], R2 ;  /* 0x000000022a003986 */ /* 0x0041e8000c10112c */
[----:B0-----:R-:W2:Y:S06]  /*153820*/  LDL.LU.64 R42, [R1+0xe48] ;  /* 0x000e4800012a7983 */ /* 0x001eac0000300a00 */
[----:B------:R-:W-:-:S02]  /*153830*/  @P6 LOP3.LUT R32, R32, 0x10, RZ, 0xfc, !PT ;  /* 0x0000001020206812 */ /* 0x000fc400078efcff */
[----:B------:R-:W-:Y:S01]  /*153840*/  LOP3.LUT P6, RZ, R47, 0x400000, RZ, 0xc0, !PT ;  /* 0x004000002fff7812 */ /* 0x000fe200078cc0ff */
[----:B------:R-:W4:Y:S04]  /*153850*/  LDL.LU.64 R48, [R1+0xe50] ;  /* 0x000e500001307983 */ /* 0x000f280000300a00 */
[----:B------:R-:W4:Y:S01]  /*153860*/  LDL.LU.64 R50, [R1+0xe60] ;  /* 0x000e600001327983 */ /* 0x000f220000300a00 */
[----:B------:R-:W-:-:S03]  /*153870*/  LOP3.LUT R32, R32, 0xffffffdf, RZ, 0xc0, !PT ;  /* 0xffffffdf20207812 */ /* 0x000fc600078ec0ff */
[----:B------:R-:W4:Y:S04]  /*153880*/  LDL.LU R39, [R1+0x214] ;  /* 0x0002140001277983 */ /* 0x000f280000300800 */
[----:B------:R-:W4:Y:S04]  /*153890*/  LDL.LU.64 R54, [R1+0xe58] ;  /* 0x000e580001367983 */ /* 0x000f280000300a00 */
[----:B------:R-:W4:Y:S01]  /*1538a0*/  LDL.LU.64 R56, [R1+0xe70] ;  /* 0x000e700001387983 */ /* 0x000f220000300a00 */
[----:B------:R-:W-:Y:S02]  /*1538b0*/  LOP3.LUT P2, RZ, R47, 0x80000000, RZ, 0xc0, !PT ;  /* 0x800000002fff7812 */ /* 0x000fe4000784c0ff */
[----:B---3--:R-:W-:Y:S01]  /*1538c0*/  PRMT R2, R37, 0x7770, RZ ;  /* 0x0000777025027816 */ /* 0x008fe200000000ff */
[----:B------:R-:W3:Y:S01]  /*1538d0*/  LDL.LU.64 R60, [R1+0xe78] ;  /* 0x000e7800013c7983 */ /* 0x000ee20000300a00 */
[----:B------:R-:W-:-:S03]  /*1538e0*/  LOP3.LUT P5, RZ, R47, 0x40000000, RZ, 0xc0, !PT ;  /* 0x400000002fff7812 */ /* 0x000fc600078ac0ff */
[----:B------:R-:W3:Y:S01]  /*1538f0*/  LDL.LU.64 R8, [R1+0xea0] ;  /* 0x000ea00001087983 */ /* 0x000ee20000300a00 */
[----:B------:R-:W-:Y:S02]  /*153900*/  @P6 LOP3.LUT R32, R32, 0x20, RZ, 0xfc, !PT ;  /* 0x0000002020206812 */ /* 0x000fe400078efcff */
[----:B------:R-:W-:Y:S01]  /*153910*/  LOP3.LUT P6, RZ, R47, 0x800000, RZ, 0xc0, !PT ;  /* 0x008000002fff7812 */ /* 0x000fe200078cc0ff */
[----:B------:R0:W-:Y:S04]  /*153920*/  @P0 STG.E.U8 desc[UR44][R44.64], R2 ;  /* 0x000000022c000986 */ /* 0x0001e8000c10112c */
[----:B------:R-:W3:Y:S01]  /*153930*/  LDL.LU R36, [R1+0x204] ;  /* 0x0002040001247983 */ /* 0x000ee20000300800 */
[----:B------:R-:W-:-:S07]  /*153940*/  LOP3.LUT R32, R32, 0xffffffbf, RZ, 0xc0, !PT ;  /* 0xffffffbf20207812 */ /* 0x000fce00078ec0ff */
[----:B------:R-:W-:Y:S02]  /*153950*/  @P6 LOP3.LUT R32, R32, 0x40, RZ, 0xfc, !PT ;  /* 0x0000004020206812 */ /* 0x000fe400078efcff */
[----:B------:R-:W-:Y:S02]  /*153960*/  LOP3.LUT P6, RZ, R47, 0x1000000, RZ, 0xc0, !PT ;  /* 0x010000002fff7812 */ /* 0x000fe400078cc0ff */
[----:B0-----:R-:W-:Y:S01]  /*153970*/  PRMT R2, R37, 0x7771, RZ ;  /* 0x0000777125027816 */ /* 0x001fe200000000ff */
[----:B------:R-:W3:Y:S01]  /*153980*/  LDL.LU.64 R44, [R1+0xe98] ;  /* 0x000e9800012c7983 */ /* 0x000ee20000300a00 */
[----:B------:R-:W-:-:S09]  /*153990*/  LOP3.LUT R32, R32, 0xffffff7f, RZ, 0xc0, !PT ;  /* 0xffffff7f20207812 */ /* 0x000fd200078ec0ff */
        /* <DEDUP_REMOVED lines=12> */
[----:B------:R0:W-:Y:S10]  /*153a60*/  @P2 STG.E.U8 desc[UR44][R52.64], R2 ;  /* 0x0000000234002986 */ /* 0x0001f4000c10112c */
[----:B------:R-:W-:-:S02]  /*153a70*/  @P6 LOP3.LUT R32, R32, 0x800, RZ, 0xfc, !PT ;  /* 0x0000080020206812 */ /* 0x000fc400078efcff */
[----:B------:R-:W-:Y:S02]  /*153a80*/  LOP3.LUT P6, RZ, R47, 0x20000000, RZ, 0xc0, !PT ;  /* 0x200000002fff7812 */ /* 0x000fe400078cc0ff */
[C---:B0-----:R-:W-:Y:S01]  /*153a90*/  PRMT R2, R37.reuse, 0x7772, RZ ;  /* 0x0000777225027816 */ /* 0x041fe200000000ff */
[----:B------:R-:W3:Y:S04]  /*153aa0*/  LDL.LU.64 R52, [R1+0xea8] ;  /* 0x000ea80001347983 */ /* 0x000ee80000300a00 */
[----:B------:R0:W-:Y:S02]  /*153ab0*/  @P5 STG.E.U8 desc[UR44][R58.64], R2 ;  /* 0x000000023a005986 */ /* 0x0001e4000c10112c */
[----:B0-----:R-:W-:Y:S02]  /*153ac0*/  PRMT R2, R37, 0x7773, RZ ;  /* 0x0000777325027816 */ /* 0x001fe400000000ff */
[----:B------:R-:W3:Y:S04]  /*153ad0*/  LDL.LU.64 R58, [R1+0xeb8] ;  /* 0x000eb800013a7983 */ /* 0x000ee80000300a00 */
[----:B------:R0:W-:Y:S01]  /*153ae0*/  @P6 STG.E.U8 desc[UR44][R6.64], R2 ;  /* 0x0000000206006986 */ /* 0x0001e2000c10112c */
[----:B------:R-:W-:-:S02]  /*153af0*/  LOP3.LUT P6, RZ, R32, 0x800, RZ, 0xc0, !PT ;  /* 0x0000080020ff7812 */ /* 0x000fc400078cc0ff */
[----:B0-----:R-:W-:Y:S01]  /*153b00*/  PRMT R2, R40, 0x7770, RZ ;  /* 0x0000777028027816 */ /* 0x001fe200000000ff */
[----:B------:R-:W3:Y:S04]  /*153b10*/  LDL.LU.64 R6, [R1+0xec8] ;  /* 0x000ec80001067983 */ /* 0x000ee80000300a00 */
[----:B------:R-:W3:Y:S06]  /*153b20*/  LDL.LU R37, [R1+0x218] ;  /* 0x0002180001257983 */ /* 0x000eec0000300800 */
[----:B------:R0:W-:Y:S01]  /*153b30*/  @P6 STG.E.U8 desc[UR44][R4.64], R2 ;  /* 0x0000000204006986 */ /* 0x0001e2000c10112c */
[----:B------:R-:W-:-:S03]  /*153b40*/  LOP3.LUT P6, RZ, R32, 0x400, RZ, 0xc0, !PT ;  /* 0x0000040020ff7812 */ /* 0x000fc600078cc0ff */
[----:B0-----:R-:W3:Y:S01]  /*153b50*/  LDL.LU.64 R4, [R1+0xec0] ;  /* 0x000ec00001047983 */ /* 0x001ee20000300a00 */
[----:B------:R-:W-:-:S09]  /*153b60*/  PRMT R2, R40, 0x7771, RZ ;  /* 0x0000777128027816 */ /* 0x000fd200000000ff */
[----:B--2---:R0:W-:Y:S04]  /*153b70*/  @P6 STG.E.U8 desc[UR44][R42.64], R2 ;  /* 0x000000022a006986 */ /* 0x0041e8000c10112c */
[----:B0-----:R-:W2:Y:S01]  /*153b80*/  LDL.LU.64 R42, [R1+0x57e0] ;  /* 0x0057e000012a7983 */ /* 0x001ea20000300a00 */
[----:B------:R-:W-:Y:S02]  /*153b90*/  LOP3.LUT P6, RZ, R32, 0x200, RZ, 0xc0, !PT ;  /* 0x0000020020ff7812 */ /* 0x000fe400078cc0ff */
[----:B------:R-:W-:-:S11]  /*153ba0*/  PRMT R2, R40, 0x7772, RZ ;  /* 0x0000777228027816 */ /* 0x000fd600000000ff */
        /* <DEDUP_REMOVED lines=12> */
[----:B---3--:R0:W-:Y:S01]  /*153c70*/  @P6 STG.E.U8 desc[UR44][R60.64], R2 ;  /* 0x000000023c006986 */ /* 0x0081e2000c10112c */
[----:B------:R-:W-:Y:S02]  /*153c80*/  LOP3.LUT P6, RZ, R32, 0x10, RZ, 0xc0, !PT ;  /* 0x0000001020ff7812 */ /* 0x000fe400078cc0ff */
[C---:B------:R-:W-:Y:S02]  /*153c90*/  LOP3.LUT P1, RZ, R47.reuse, 0x100000, RZ, 0xc0, !PT ;  /* 0x001000002fff7812 */ /* 0x040fe4000782c0ff */
[----:B------:R-:W-:Y:S02]  /*153ca0*/  LOP3.LUT P4, RZ, R47, 0x80000, RZ, 0xc0, !PT ;  /* 0x000800002fff7812 */ /* 0x000fe4000788c0ff */
[----:B0-----:R-:W-:-:S07]  /*153cb0*/  PRMT R2, R39, 0x7773, RZ ;  /* 0x0000777327027816 */ /* 0x001fce00000000ff */
[----:B------:R0:W-:Y:S01]  /*153cc0*/  @P6 STG.E.U8 desc[UR44][R8.64], R2 ;  /* 0x0000000208006986 */ /* 0x0001e2000c10112c */
        /* <DEDUP_REMOVED lines=19> */
[----:B------:R-:W2:Y:S04]  /*153e00*/  LDL.LU.64 R52, [R1+0xf00] ;  /* 0x000f000001347983 */ /* 0x000ea80000300a00 */
[----:B------:R-:W2:Y:S04]  /*153e10*/  LDL.LU.64 R58, [R1+0xf10] ;  /* 0x000f1000013a7983 */ /* 0x000ea80000300a00 */
[----:B------:R-:W2:Y:S04]  /*153e20*/  LDL.LU.64 R6, [R1+0xf20] ;  /* 0x000f200001067983 */ /* 0x000ea80000300a00 */
[----:B------:R-:W2:Y:S01]  /*153e30*/  LDL.LU R39, [R1+0x208] ;  /* 0x0002080001277983 */ /* 0x000ea20000300800 */
[----:B------:R-:W-:-:S03]  /*153e40*/  LOP3.LUT P3, RZ, R47, 0x4000, RZ, 0xc0, !PT ;  /* 0x000040002fff7812 */ /* 0x000fc6000786c0ff */
[----:B------:R-:W2:Y:S01]  /*153e50*/  LDL.LU.64 R4, [R1+0xf30] ;  /* 0x000f300001047983 */ /* 0x000ea20000300a00 */
[----:B------:R-:W-:-:S03]  /*153e60*/  PRMT R2, R37, 0x7772, RZ ;  /* 0x0000777225027816 */ /* 0x000fc600000000ff */
[----:B------:R-:W2:Y:S01]  /*153e70*/  LDL.LU R3, [R1+0x21c] ;  /* 0x00021c0001037983 */ /* 0x000ea20000300800 */
        /* <DEDUP_REMOVED lines=22> */
[----:B---3--:R0:W-:Y:S02]  /*153fe0*/  @P3 STG.E.U8 desc[UR44][R8.64], R2 ;  /* 0x0000000208003986 */ /* 0x0081e4000c10112c */
[----:B0-----:R-:W-:Y:S02]  /*153ff0*/  PRMT R2, R37, 0x7773, RZ ;  /* 0x0000777325027816 */ /* 0x001fe400000000ff */
[----:B------:R-:W3:Y:S01]  /*154000*/  LDL.LU.64 R36, [R1+0xf28] ;  /* 0x000f280001247983 */ /* 0x000ee20000300a00 */
[----:B------:R-:W-:Y:S02]  /*154010*/  LOP3.LUT R32, R32, 0xfffffff7, RZ, 0xc0, !PT ;  /* 0xfffffff720207812 */ /* 0x000fe400078ec0ff */
[----:B------:R-:W-:-:S02]  /*154020*/  LOP3.LUT P0, RZ, R47, 0x2000, RZ, 0xc0, !PT ;  /* 0x000020002fff7812 */ /* 0x000fc4000780c0ff */
[C---:B------:R-:W-:Y:S02]  /*154030*/  LOP3.LUT P2, RZ, R47.reuse, 0x1000, RZ, 0xc0, !PT ;  /* 0x000010002fff7812 */ /* 0x040fe4000784c0ff */
[C---:B------:R-:W-:Y:S02]  /*154040*/  LOP3.LUT P5, RZ, R47.reuse, 0x800, RZ, 0xc0, !PT ;  /* 0x000008002fff7812 */ /* 0x040fe400078ac0ff */
[----:B------:R-:W-:Y:S02]  /*154050*/  @P6 LOP3.LUT R32, R32, 0x8, RZ, 0xfc, !PT ;  /* 0x0000000820206812 */ /* 0x000fe400078efcff */
[C---:B------:R-:W-:Y:S02]  /*154060*/  LOP3.LUT P6, RZ, R47.reuse, 0x400, RZ, 0xc0, !PT ;  /* 0x000004002fff7812 */ /* 0x040fe400078cc0ff */
[C---:B------:R-:W-:Y:S02]  /*154070*/  LOP3.LUT P1, RZ, R47.reuse, 0x2, RZ, 0xc0, !PT ;  /* 0x000000022fff7812 */ /* 0x040fe4000782c0ff */
[----:B------:R-:W-:-:S02]  /*154080*/  LOP3.LUT P4, RZ, R47, 0x1, RZ, 0xc0, !PT ;  /* 0x000000012fff7812 */ /* 0x000fc4000788c0ff */
[----:B------:R-:W3:Y:S04]  /*154090*/  LDL.LU.64 R46, [R1+0xf50] ;  /* 0x000f5000012e7983 */ /* 0x000ee80000300a00 */
[----:B------:R-:W3:Y:S04]  /*1540a0*/  LDL.LU.64 R50, [R1+0xf58] ;  /* 0x000f580001327983 */ /* 0x000ee80000300a00 */
[----:B------:R-:W3:Y:S04]  /*1540b0*/  LDL.LU.64 R54, [R1+0xf70] ;  /* 0x000f700001367983 */ /* 0x000ee80000300a00 */
[----:B------:R-:W3:Y:S04]  /*1540c0*/  LDL.LU R48, [R1+0x20c] ;  /* 0x00020c0001307983 */ /* 0x000ee80000300800 */
[----:B------:R-:W3:Y:S04]  /*1540d0*/  LDL.LU.64 R56, [R1+0xf68] ;  /* 0x000f680001387983 */ /* 0x000ee80000300a00 */
[----:B------:R-:W3:Y:S04]  /*1540e0*/  LDL.LU.64 R60, [R1+0xf80] ;  /* 0x000f8000013c7983 */ /* 0x000ee80000300a00 */
[----:B----4-:R2:W-:Y:S04]  /*1540f0*/  @P0 STG.E.U8 desc[UR44][R44.64], R2 ;  /* 0x000000022c000986 */ /* 0x0105e8000c10112c */
[----:B------:R-:W4:Y:S04]  /*154100*/  LDL.LU R40, [R1+0x1f0] ;  /* 0x0001f00001287983 */ /* 0x000f280000300800 */
[----:B------:R-:W4:Y:S01]  /*154110*/  LDL.LU.64 R8, [R1+0xfa0] ;  /* 0x000fa00001087983 */ /* 0x000f220000300a00 */
[----:B--2---:R-:W-:-:S03]  /*154120*/  PRMT R2, R39, 0x7770, RZ ;  /* 0x0000777027027816 */ /* 0x004fc600000000ff */
[----:B------:R-:W2:Y:S04]  /*154130*/  LDL.LU.64 R44, [R1+0xfb0] ;  /* 0x000fb000012c7983 */ /* 0x000ea80000300a00 */
[----:B------:R0:W-:Y:S02]  /*154140*/  @P2 STG.E.U8 desc[UR44][R52.64], R2 ;  /* 0x0000000234002986 */ /* 0x0001e4000c10112c */
[C---:B0-----:R-:W-:Y:S02]  /*154150*/  PRMT R2, R39.reuse, 0x7771, RZ ;  /* 0x0000777127027816 */ /* 0x041fe400000000ff */
[----:B------:R-:W2:Y:S04]  /*154160*/  LDL.LU.64 R52, [R1+0xfa8] ;  /* 0x000fa80001347983 */ /* 0x000ea80000300a00 */
[----:B------:R0:W-:Y:S02]  /*154170*/  @P5 STG.E.U8 desc[UR44][R58.64], R2 ;  /* 0x000000023a005986 */ /* 0x0001e4000c10112c */
[----:B0-----:R-:W-:-:S02]  /*154180*/  PRMT R2, R39, 0x7772, RZ ;  /* 0x0000777227027816 */ /* 0x001fc400000000ff */
[----:B------:R-:W2:Y:S04]  /*154190*/  LDL.LU.64 R58, [R1+0xfb8] ;  /* 0x000fb800013a7983 */ /* 0x000ea80000300a00 */
[----:B------:R0:W-:Y:S01]  /*1541a0*/  @P6 STG.E.U8 desc[UR44][R6.64], R2 ;  /* 0x0000000206006986 */ /* 0x0001e2000c10112c */
[C---:B------:R-:W-:Y:S02]  /*1541b0*/  LOP3.LUT P6, RZ, R32.reuse, 0x8, RZ, 0xc0, !PT ;  /* 0x0000000820ff7812 */ /* 0x040fe400078cc0ff */
[----:B0-----:R-:W-:Y:S01]  /*1541c0*/  PRMT R2, R39, 0x7773, RZ ;  /* 0x0000777327027816 */ /* 0x001fe200000000ff */
[----:B------:R-:W2:Y:S10]  /*1541d0*/  LDL.LU.64 R6, [R1+0xfc0] ;  /* 0x000fc00001067983 */ /* 0x000eb40000300a00 */
[----:B------:R0:W-:Y:S01]  /*1541e0*/  @P6 STG.E.U8 desc[UR44][R4.64], R2 ;  /* 0x0000000204006986 */ /* 0x0001e2000c10112c */
[----:B------:R-:W-:-:S03]  /*1541f0*/  LOP3.LUT P6, RZ, R32, 0x4, RZ, 0xc0, !PT ;  /* 0x0000000420ff7812 */ /* 0x000fc600078cc0ff */
[----:B0-----:R-:W2:Y:S01]  /*154200*/  LDL.LU.64 R4, [R1+0xfd0] ;  /* 0x000fd00001047983 */ /* 0x001ea20000300a00 */
[----:B------:R-:W-:-:S03]  /*154210*/  PRMT R2, R3, 0x7770, RZ ;  /* 0x0000777003027816 */ /* 0x000fc600000000ff */
[----:B------:R-:W2:Y:S06]  /*154220*/  LDL.LU R39, [R1+0x1e0] ;  /* 0x0001e00001277983 */ /* 0x000eac0000300800 */
[----:B---3--:R0:W-:Y:S04]  /*154230*/  @P6 STG.E.U8 desc[UR44][R36.64], R2 ;  /* 0x0000000224006986 */ /* 0x0081e8000c10112c */
[----:B0-----:R-:W3:Y:S01]  /*154240*/  LDL.LU.64 R36, [R1+0xfc8] ;  /* 0x000fc80001247983 */ /* 0x001ee20000300a00 */
[----:B------:R-:W-:-:S02]  /*154250*/  LOP3.LUT P6, RZ, R32, 0x2, RZ, 0xc0, !PT ;  /* 0x0000000220ff7812 */ /* 0x000fc400078cc0ff */
        /* <DEDUP_REMOVED lines=17> */
[----:B----4-:R0:W-:Y:S01]  /*154370*/  @P6 STG.E.U8 desc[UR44][R8.64], R2 ;  /* 0x0000000208006986 */ /* 0x0101e2000c10112c */
[----:B------:R-:W-:Y:S02]  /*154380*/  LOP3.LUT P0, RZ, R43, 0x40000000, RZ, 0xc0, !PT ;  /* 0x400000002bff7812 */ /* 0x000fe4000780c0ff */
[----:B0-----:R-:W-:-:S05]  /*154390*/  PRMT R2, R48, 0x7773, RZ ;  /* 0x0000777330027816 */ /* 0x001fca00000000ff */
[----:B--2---:R0:W-:Y:S01]  /*1543a0*/  @P1 STG.E.U8 desc[UR44][R44.64], R2 ;  /* 0x000000022c001986 */ /* 0x0041e2000c10112c */
        /* <DEDUP_REMOVED lines=39> */
[----:B------:R-:W2:Y:S04]  /*154620*/  LDL.LU R40, [R1+0x1e4] ;  /* 0x0001e40001287983 */ /* 0x000ea80000300800 */
[----:B------:R-:W2:Y:S04]  /*154630*/  LDL.LU.64 R48, [R1+0x1010] ;  /* 0x0010100001307983 */ /* 0x000ea80000300a00 */
[----:B------:R-:W2:Y:S04]  /*154640*/  LDL.LU.64 R50, [R1+0x1020] ;  /* 0x0010200001327983 */ /* 0x000ea80000300a00 */
[----:B------:R-:W2:Y:S01]  /*154650*/  LDL.LU.64 R54, [R1+0x1028] ;  /* 0x0010280001367983 */ /* 0x000ea20000300a00 */
[----:B------:R-:W-:-:S02]  /*154660*/  LOP3.LUT R35, R35, 0xfdffffff, RZ, 0xc0, !PT ;  /* 0xfdffffff23237812 */ /* 0x000fc400078ec0ff */
[----:B------:R-:W-:Y:S01]  /*154670*/  LOP3.LUT P0, RZ, R43, 0x4000000, RZ, 0xc0, !PT ;  /* 0x040000002bff7812 */ /* 0x000fe2000780c0ff */
[----:B------:R-:W2:Y:S01]  /*154680*/  LDL.LU.64 R56, [R1+0x1038] ;  /* 0x0010380001387983 */ /* 0x000ea20000300a00 */
[----:B------:R-:W-:Y:S02]  /*154690*/  @P6 LOP3.LUT R35, R35, 0x2000000, RZ, 0xfc, !PT ;  /* 0x0200000023236812 */ /* 0x000fe400078efcff */
[----:B------:R-:W-:Y:S02]  /*1546a0*/  LOP3.LUT P6, RZ, R43, 0x200000, RZ, 0xc0, !PT ;  /* 0x002000002bff7812 */ /* 0x000fe400078cc0ff */
[----:B------:R-:W-:Y:S02]  /*1546b0*/  PRMT R2, R39, 0x7772, RZ ;  /* 0x0000777227027816 */ /* 0x000fe400000000ff */
[----:B------:R-:W-:Y:S02]  /*1546c0*/  LOP3.LUT R35, R35, 0xfbffffff, RZ, 0xc0, !PT ;  /* 0xfbffffff23237812 */ /* 0x000fe400078ec0ff */
[----:B------:R-:W-:-:S03]  /*1546d0*/  LOP3.LUT P2, RZ, R43, 0x2000000, RZ, 0xc0, !PT ;  /* 0x020000002bff7812 */ /* 0x000fc6000784c0ff */
[----:B---3--:R0:W-:Y:S04]  /*1546e0*/  @P0 STG.E.U8 desc[UR44][R44.64], R2 ;  /* 0x000000022c000986 */ /* 0x0081e8000c10112c */
[----:B------:R-:W-:Y:S02]  /*1546f0*/  @P6 LOP3.LUT R35, R35, 0x4000000, RZ, 0xfc, !PT ;  /* 0x0400000023236812 */ /* 0x000fe400078efcff */
[----:B------:R-:W-:Y:S02]  /*154700*/  LOP3.LUT P6, RZ, R43, 0x400000, RZ, 0xc0, !PT ;  /* 0x004000002bff7812 */ /* 0x000fe400078cc0ff */
[----:B0-----:R-:W-:Y:S02]  /*154710*/  PRMT R2, R39, 0x7773, RZ ;  /* 0x0000777327027816 */ /* 0x001fe400000000ff */
[----:B------:R-:W3:Y:S04]  /*154720*/  LDL.LU R39, [R1+0x1f8] ;  /* 0x0001f80001277983 */ /* 0x000ee80000300800 */
[----:B------:R-:W3:Y:S01]  /*154730*/  LDL.LU.64 R60, [R1+0x1030] ;  /* 0x00103000013c7983 */ /* 0x000ee20000300a00 */
[----:B------:R-:W-:-:S02]  /*154740*/  LOP3.LUT P5, RZ, R43, 0x1000000, RZ, 0xc0, !PT ;  /* 0x010000002bff7812 */ /* 0x000fc400078ac0ff */
[----:B------:R-:W-:Y:S01]  /*154750*/  LOP3.LUT R35, R35, 0xf7ffffff, RZ, 0xc0, !PT ;  /* 0xf7ffffff23237812 */ /* 0x000fe200078ec0ff */
[----:B----4-:R0:W-:Y:S04]  /*154760*/  @P2 STG.E.U8 desc[UR44][R52.64], R2 ;  /* 0x0000000234002986 */ /* 0x0101e8000c10112c */
[----:B------:R-:W4:Y:S04]  /*154770*/  LDL.LU.64 R8, [R1+0x1040] ;  /* 0x0010400001087983 */ /* 0x000f280000300a00 */
[----:B------:R-:W4:Y:S01]  /*154780*/  LDL.LU.64 R44, [R1+0x1050] ;  /* 0x00105000012c7983 */ /* 0x000f220000300a00 */
[----:B------:R-:W-:-:S02]  /*154790*/  @P6 LOP3.LUT R35, R35, 0x8000000, RZ, 0xfc, !PT ;  /* 0x0800000023236812 */ /* 0x000fc400078efcff */
[----:B------:R-:W-:Y:S02]  /*1547a0*/  LOP3.LUT P6, RZ, R43, 0x800000, RZ, 0xc0, !PT ;  /* 0x008000002bff7812 */ /* 0x000fe400078cc0ff */
[C---:B0-----:R-:W-:Y:S01]  /*1547b0*/  PRMT R2, R3.reuse, 0x7770, RZ ;  /* 0x0000777003027816 */ /* 0x041fe200000000ff */
        /* <DEDUP_REMOVED lines=50> */
[----:B------:R-:W4:Y:S04]  /*154ae0*/  LDL.LU.64 R4, [R1+0x1158] ;  /* 0x0011580001047983 */ /* 0x000f280000300a00 */
[----:B--2---:R0:W-:Y:S04]  /*154af0*/  @P5 STG.E.U8 desc[UR44][R36.64], R2 ;  /* 0x0000000224005986 */ /* 0x0041e8000c10112c */
[----:B0-----:R-:W2:Y:S04]  /*154b00*/  LDL.LU.64 R36, [R1+0x1188] ;  /* 0x0011880001247983 */ /* 0x001ea80000300a00 */
[----:B------:R-:W2:Y:S04]  /*154b10*/  LDL.LU.64 R44, [R1+0x11a8] ;  /* 0x0011a800012c7983 */ /* 0x000ea80000300a00 */
[----:B------:R-:W3:Y:S04]  /*154b20*/  LDL.LU R39, [R1+0x1fc] ;  /* 0x0001fc0001277983 */ /* 0x000ee80000300800 */
[----:B------:R-:W2:Y:S04]  /*154b30*/  LDL.LU.64 R52, [R1+0x11a0] ;  /* 0x0011a00001347983 */ /* 0x000ea80000300a00 */
[----:B------:R-:W2:Y:S04]  /*154b40*/  LDL.LU.64 R58, [R1+0x1198] ;  /* 0x00119800013a7983 */ /* 0x000ea80000300a00 */
[----:B------:R-:W2:Y:S04]  /*154b50*/  LDL.LU.64 R6, [R1+0x11d0] ;  /* 0x0011d00001067983 */ /* 0x000ea80000300a00 */
[----:B------:R-:W2:Y:S01]  /*154b60*/  LDL.LU R3, [R1+0x1ec] ;  /* 0x0001ec0001037983 */ /* 0x000ea20000300800 */
[----:B------:R-:W-:-:S02]  /*154b70*/  LOP3.LUT P3, RZ, R43, 0x100, RZ, 0xc0, !PT ;  /* 0x000001002bff7812 */ /* 0x000fc4000786c0ff */
[----:B------:R-:W-:Y:S02]  /*154b80*/  LOP3.LUT R35, R35, 0xffffefff, RZ, 0xc0, !PT ;  /* 0xffffefff23237812 */ /* 0x000fe400078ec0ff */
[C---:B------:R-:W-:Y:S02]  /*154b90*/  LOP3.LUT P0, RZ, R43.reuse, 0x80, RZ, 0xc0, !PT ;  /* 0x000000802bff7812 */ /* 0x040fe4000780c0ff */
[C---:B------:R-:W-:Y:S02]  /*154ba0*/  LOP3.LUT P2, RZ, R43.reuse, 0x40, RZ, 0xc0, !PT ;  /* 0x000000402bff7812 */ /* 0x040fe4000784c0ff */
[----:B------:R-:W-:Y:S02]  /*154bb0*/  LOP3.LUT P5, RZ, R43, 0x20, RZ, 0xc0, !PT ;  /* 0x000000202bff7812 */ /* 0x000fe400078ac0ff */
[----:B---3--:R-:W-:-:S05]  /*154bc0*/  PRMT R2, R39, 0x7770, RZ ;  /* 0x0000777027027816 */ /* 0x008fca00000000ff */
[----:B----4-:R0:W-:Y:S04]  /*154bd0*/  @P3 STG.E.U8 desc[UR44][R4.64], R2 ;  /* 0x0000000204003986 */ /* 0x0101e8000c10112c */
[----:B0-----:R-:W3:Y:S01]  /*154be0*/  LDL.LU.64 R4, [R1+0x11f0] ;  /* 0x0011f00001047983 */ /* 0x001ee20000300a00 */
[----:B------:R-:W-:-:S13]  /*154bf0*/  LOP3.LUT P6, RZ, R42, 0x10000000, RZ, 0xc0, !PT ;  /* 0x100000002aff7812 */ /* 0x000fda00078cc0ff */
        /* <DEDUP_REMOVED lines=8> */
[----:B------:R-:W-:Y:S01]  /*154c80*/  LOP3.LUT P6, RZ, R42, 0x80000000, RZ, 0xc0, !PT ;  /* 0x800000002aff7812 */ /* 0x000fe200078cc0ff */
[----:B--2---:R0:W-:Y:S01]  /*154c90*/  @P0 STG.E.U8 desc[UR44][R36.64], R2 ;  /* 0x0000000224000986 */ /* 0x0041e2000c10112c */
[----:B------:R-:W-:-:S03]  /*154ca0*/  LOP3.LUT R35, R35, 0xffff7fff, RZ, 0xc0, !PT ;  /* 0xffff7fff23237812 */ /* 0x000fc600078ec0ff */
[----:B0-----:R-:W2:Y:S08]  /*154cb0*/  LDL.LU.64 R36, [R1+0x11e8] ;  /* 0x0011e80001247983 */ /* 0x001eb00000300a00 */
[----:B------:R-:W-:Y:S02]  /*154cc0*/  @P6 LOP3.LUT R35, R35, 0x8000, RZ, 0xfc, !PT ;  /* 0x0000800023236812 */ /* 0x000fe400078efcff */
[----:B------:R-:W-:Y:S01]  /*154cd0*/  LOP3.LUT P6, RZ, R43, 0x1, RZ, 0xc0, !PT ;  /* 0x000000012bff7812 */ /* 0x000fe200078cc0ff */
[----:B------:R-:W4:Y:S04]  /*154ce0*/  LDL.LU.64 R46, [R1+0x11e0] ;  /* 0x0011e000012e7983 */ /* 0x000f280000300a00 */
[----:B------:R-:W4:Y:S01]  /*154cf0*/  LDL.LU R48, [R1+0x1d0] ;  /* 0x0001d00001307983 */ /* 0x000f220000300800 */
[----:B------:R-:W-:-:S03]  /*154d00*/  LOP3.LUT R35, R35, 0xfffeffff, RZ, 0xc0, !PT ;  /* 0xfffeffff23237812 */ /* 0x000fc600078ec0ff */
[----:B------:R-:W4:Y:S04]  /*154d10*/  LDL.LU.64 R50, [R1+0x1210] ;  /* 0x0012100001327983 */ /* 0x000f280000300a00 */
[----:B------:R-:W4:Y:S04]  /*154d20*/  LDL.LU.64 R54, [R1+0x1230] ;  /* 0x0012300001367983 */ /* 0x000f280000300a00 */
[----:B------:R-:W4:Y:S01]  /*154d30*/  LDL.LU.64 R56, [R1+0x1228] ;  /* 0x0012280001387983 */ /* 0x000f220000300a00 */
[----:B------:R-:W-:-:S03]  /*154d40*/  PRMT R2, R39, 0x7772, RZ ;  /* 0x0000777227027816 */ /* 0x000fc600000000ff */
[----:B------:R-:W4:Y:S04]  /*154d50*/  LDL.LU R40, [R1+0x1c0] ;  /* 0x0001c00001287983 */ /* 0x000f280000300800 */
[----:B------:R-:W4:Y:S04]  /*154d60*/  LDL.LU.64 R60, [R1+0x1220] ;  /* 0x00122000013c7983 */ /* 0x000f280000300a00 */
[----:B------:R-:W4:Y:S01]  /*154d70*/  LDL.LU.64 R8, [R1+0x1250] ;  /* 0x0012500001087983 */ /* 0x000f220000300a00 */
        /* <DEDUP_REMOVED lines=12> */
[----:B0-----:R-:W-:Y:S01]  /*154e40*/  PRMT R2, R39, 0x7773, RZ ;  /* 0x0000777327027816 */ /* 0x001fe200000000ff */
[----:B------:R-:W4:Y:S04]  /*154e50*/  LDL.LU.64 R44, [R1+0x1270] ;  /* 0x00127000012c7983 */ /* 0x000f280000300a00 */
[----:B------:R0:W-:Y:S02]  /*154e60*/  @P5 STG.E.U8 desc[UR44][R52.64], R2 ;  /* 0x0000000234005986 */ /* 0x0001e4000c10112c */
[----:B0-----:R-:W-:Y:S02]  /*154e70*/  PRMT R2, R3, 0x7770, RZ ;  /* 0x0000777003027816 */ /* 0x001fe400000000ff */
[----:B------:R-:W4:Y:S04]  /*154e80*/  LDL.LU.64 R52, [R1+0x1268] ;  /* 0x0012680001347983 */ /* 0x000f280000300a00 */
[----:B------:R-:W4:Y:S04]  /*154e90*/  LDL.LU R39, [R1+0x1d4] ;  /* 0x0001d40001277983 */ /* 0x000f280000300800 */
        /* <DEDUP_REMOVED lines=12> */
[----:B--2---:R4:W-:Y:S01]  /*154f60*/  @P6 STG.E.U8 desc[UR44][R36.64], R2 ;  /* 0x0000000224006986 */ /* 0x0049e2000c10112c */
[----:B------:R-:W-:Y:S02]  /*154f70*/  LOP3.LUT P6, RZ, R35, 0x10000, RZ, 0xc0, !PT ;  /* 0x0001000023ff7812 */ /* 0x000fe400078cc0ff */
[----:B----4-:R-:W-:Y:S02]  /*154f80*/  PRMT R2, R48, 0x7770, RZ ;  /* 0x0000777030027816 */ /* 0x010fe400000000ff */
        /* <DEDUP_REMOVED lines=8> */
[----:B------:R-:W2:Y:S01]  /*155010*/  LDL.LU.64 R36, [R1+0x57c8] ;  /* 0x0057c80001247983 */ /* 0x000ea20000300a00 */
[----:B0-----:R-:W-:-:S07]  /*155020*/  PRMT R2, R48, 0x7771, RZ ;  /* 0x0000777130027816 */ /* 0x001fce00000000ff */
        /* <DEDUP_REMOVED lines=31> */
[C---:B------:R-:W-:Y:S02]  /*155220*/  LOP3.LUT P0, RZ, R42.reuse, 0x100000, RZ, 0xc0, !PT ;  /* 0x001000002aff7812 */ /* 0x040fe4000780c0ff */
[C---:B------:R-:W-:Y:S02]  /*155230*/  LOP3.LUT P2, RZ, R42.reuse, 0x80000, RZ, 0xc0, !PT ;  /* 0x000800002aff7812 */ /* 0x040fe4000784c0ff */
[C---:B------:R-:W-:Y:S02]  /*155240*/  LOP3.LUT P5, RZ, R42.reuse, 0x40000, RZ, 0xc0, !PT ;  /* 0x000400002aff7812 */ /* 0x040fe400078ac0ff */
        /* <DEDUP_REMOVED lines=18> */
[----:B0-----:R-:W3:Y:S04]  /*155370*/  LDL.LU.64 R4, [R1+0x1310] ;  /* 0x0013100001047983 */ /* 0x001ee80000300a00 */
[----:B------:R-:W3:Y:S04]  /*155380*/  LDL.LU.64 R46, [R1+0x1330] ;  /* 0x00133000012e7983 */ /* 0x000ee80000300a00 */
[----:B------:R-:W3:Y:S04]  /*155390*/  LDL.LU.64 R48, [R1+0x1328] ;  /* 0x0013280001307983 */ /* 0x000ee80000300a00 */
[----:B------:R-:W3:Y:S04]  /*1553a0*/  LDL.LU R39, [R1+0x1c8] ;  /* 0x0001c80001277983 */ /* 0x000ee80000300800 */
[----:B------:R-:W3:Y:S04]  /*1553b0*/  LDL.LU.64 R50, [R1+0x1320] ;  /* 0x0013200001327983 */ /* 0x000ee80000300a00 */
[----:B------:R-:W3:Y:S01]  /*1553c0*/  LDL.LU.64 R54, [R1+0x1350] ;  /* 0x0013500001367983 */ /* 0x000ee20000300a00 */
[----:B------:R-:W-:-:S03]  /*1553d0*/  PRMT R2, R41, 0x7770, RZ ;  /* 0x0000777029027816 */ /* 0x000fc600000000ff */
[----:B------:R-:W3:Y:S04]  /*1553e0*/  LDL.LU.64 R56, [R1+0x1370] ;  /* 0x0013700001387983 */ /* 0x000ee80000300a00 */
[----:B----4-:R0:W-:Y:S02]  /*1553f0*/  @P0 STG.E.U8 desc[UR44][R8.64], R2 ;  /* 0x0000000208000986 */ /* 0x0101e4000c10112c */
[----:B0-----:R-:W-:-:S05]  /*155400*/  PRMT R2, R41, 0x7771, RZ ;  /* 0x0000777129027816 */ /* 0x001fca00000000ff */
[----:B--2---:R0:W-:Y:S02]  /*155410*/  @P2 STG.E.U8 desc[UR44][R44.64], R2 ;  /* 0x000000022c002986 */ /* 0x0041e4000c10112c */
[----:B0-----:R-:W-:-:S05]  /*155420*/  PRMT R2, R41, 0x7772, RZ ;  /* 0x0000777229027816 */ /* 0x001fca00000000ff */
[----:B------:R0:W-:Y:S02]  /*155430*/  @P5 STG.E.U8 desc[UR44][R52.64], R2 ;  /* 0x0000000234005986 */ /* 0x0001e4000c10112c */
[----:B0-----:R-:W-:Y:S02]  /*155440*/  PRMT R2, R41, 0x7773, RZ ;  /* 0x0000777329027816 */ /* 0x001fe400000000ff */
[----:B------:R-:W2:Y:S04]  /*155450*/  LDL.LU R41, [R1+0x57c4] ;  /* 0x0057c40001297983 */ /* 0x000ea80000300800 */
[----:B------:R-:W4:Y:S04]  /*155460*/  LDL.LU.64 R60, [R1+0x1368] ;  /* 0x00136800013c7983 */ /* 0x000f280000300a00 */
[----:B------:R-:W2:Y:S04]  /*155470*/  LDL.LU.64 R8, [R1+0x1360] ;  /* 0x0013600001087983 */ /* 0x000ea80000300a00 */
[----:B------:R-:W2:Y:S04]  /*155480*/  LDL.LU.64 R44, [R1+0x1390] ;  /* 0x00139000012c7983 */ /* 0x000ea80000300a00 */
[----:B------:R-:W2:Y:S01]  /*155490*/  LDL.LU.64 R52, [R1+0x13b0] ;  /* 0x0013b00001347983 */ /* 0x000ea20000300a00 */
[----:B------:R-:W-:-:S02]  /*1554a0*/  @P6 LOP3.LUT R35, R35, 0x200, RZ, 0xfc, !PT ;  /* 0x0000020023236812 */ /* 0x000fc400078efcff */
[----:B------:R-:W-:Y:S01]  /*1554b0*/  LOP3.LUT P6, RZ, R42, 0x8000, RZ, 0xc0, !PT ;  /* 0x000080002aff7812 */ /* 0x000fe200078cc0ff */
[----:B------:R-:W2:Y:S01]  /*1554c0*/  LDL.LU R40, [R1+0x1cc] ;  /* 0x0001cc0001287983 */ /* 0x000ea20000300800 */
[----:B------:R-:W-:-:S11]  /*1554d0*/  LOP3.LUT R35, R35, 0xfffffbff, RZ, 0xc0, !PT ;  /* 0xfffffbff23237812 */ /* 0x000fd600078ec0ff */
[----:B------:R-:W-:Y:S02]  /*1554e0*/  @P6 LOP3.LUT R35, R35, 0x400, RZ, 0xfc, !PT ;  /* 0x0000040023236812 */ /* 0x000fe400078efcff */
[----:B------:R-:W-:Y:S02]  /*1554f0*/  LOP3.LUT P6, RZ, R42, 0x10000, RZ, 0xc0, !PT ;  /* 0x000100002aff7812 */ /* 0x000fe400078cc0ff */
[----:B------:R-:W-:-:S11]  /*155500*/  LOP3.LUT R35, R35, 0xfffff7ff, RZ, 0xc0, !PT ;  /* 0xfffff7ff23237812 */ /* 0x000fd600078ec0ff */
[----:B------:R-:W-:Y:S02]  /*155510*/  @P6 LOP3.LUT R35, R35, 0x800, RZ, 0xfc, !PT ;  /* 0x0000080023236812 */ /* 0x000fe400078efcff */
[----:B------:R-:W-:-:S13]  /*155520*/  LOP3.LUT P6, RZ, R42, 0x20000, RZ, 0xc0, !PT ;  /* 0x000200002aff7812 */ /* 0x000fda00078cc0ff */
[----:B------:R0:W-:Y:S01]  /*155530*/  @P6 STG.E.U8 desc[UR44][R58.64], R2 ;  /* 0x000000023a006986 */ /* 0x0001e2000c10112c */
[----:B------:R-:W-:Y:S02]  /*155540*/  LOP3.LUT P6, RZ, R35, 0x800, RZ, 0xc0, !PT ;  /* 0x0000080023ff7812 */ /* 0x000fe400078cc0ff */
[----:B0-----:R-:W-:Y:S01]  /*155550*/  PRMT R2, R3, 0x7770, RZ ;  /* 0x0000777003027816 */ /* 0x001fe200000000ff */
[----:B------:R-:W2:Y:S10]  /*155560*/  LDL.LU.64 R58, [R1+0x13a8] ;  /* 0x0013a800013a7983 */ /* 0x000eb40000300a00 */
[----:B------:R0:W-:Y:S04]  /*155570*/  @P6 STG.E.U8 desc[UR44][R6.64], R2 ;  /* 0x0000000206006986 */ /* 0x0001e8000c10112c */
[----:B0-----:R-:W2:Y:S01]  /*155580*/  LDL.LU.64 R6, [R1+0x13a0] ;  /* 0x0013a00001067983 */ /* 0x001ea20000300a00 */
[----:B------:R-:W-:-:S02]  /*155590*/  LOP3.LUT P6, RZ, R35, 0x400, RZ, 0xc0, !PT ;  /* 0x0000040023ff7812 */ /* 0x000fc400078cc0ff */
[----:B------:R-:W-:Y:S02]  /*1555a0*/  PRMT R2, R3, 0x7771, RZ ;  /* 0x0000777103027816 */ /* 0x000fe400000000ff */
[C---:B------:R-:W-:Y:S02]  /*1555b0*/  LOP3.LUT P1, RZ, R42.reuse, 0x100, RZ, 0xc0, !PT ;  /* 0x000001002aff7812 */ /* 0x040fe4000782c0ff */
[C---:B------:R-:W-:Y:S02]  /*1555c0*/  LOP3.LUT P4, RZ, R42.reuse, 0x80, RZ, 0xc0, !PT ;  /* 0x000000802aff7812 */ /* 0x040fe4000788c0ff */
[----:B------:R-:W-:-:S05]  /*1555d0*/  LOP3.LUT P3, RZ, R42, 0x40, RZ, 0xc0, !PT ;  /* 0x000000402aff7812 */ /* 0x000fca000786c0ff */
        /* <DEDUP_REMOVED lines=19> */
[----:B----4-:R2:W-:Y:S02]  /*155710*/  @P6 STG.E.U8 desc[UR44][R60.64], R2 ;  /* 0x000000023c006986 */ /* 0x0105e4000c10112c */
[----:B--2---:R-:W-:-:S05]  /*155720*/  PRMT R2, R41, 0x7770, RZ ;  /* 0x0000777029027816 */ /* 0x004fca00000000ff */
[----:B------:R0:W-:Y:S02]  /*155730*/  @P1 STG.E.U8 desc[UR44][R8.64], R2 ;  /* 0x0000000208001986 */ /* 0x0001e4000c10112c */
[----:B0-----:R-:W-:-:S05]  /*155740*/  PRMT R2, R41, 0x7771, RZ ;  /* 0x0000777129027816 */ /* 0x001fca00000000ff */
[----:B------:R0:W-:Y:S02]  /*155750*/  @P4 STG.E.U8 desc[UR44][R44.64], R2 ;  /* 0x000000022c004986 */ /* 0x0001e4000c10112c */
[----:B0-----:R-:W-:-:S05]  /*155760*/  PRMT R2, R41, 0x7772, RZ ;  /* 0x0000777229027816 */ /* 0x001fca00000000ff */
[----:B------:R0:W-:Y:S02]  /*155770*/  @P3 STG.E.U8 desc[UR44][R52.64], R2 ;  /* 0x0000000234003986 */ /* 0x0001e4000c10112c */
[----:B0-----:R-:W-:Y:S02]  /*155780*/  PRMT R2, R41, 0x7773, RZ ;  /* 0x0000777329027816 */ /* 0x001fe400000000ff */
[----:B------:R-:W2:Y:S01]  /*155790*/  LDL.LU R41, [R1+0x57c0] ;  /* 0x0057c00001297983 */ /* 0x000ea20000300800 */
[C---:B------:R-:W-:Y:S02]  /*1557a0*/  LOP3.LUT P0, RZ, R42.reuse, 0x20, RZ, 0xc0, !PT ;  /* 0x000000202aff7812 */ /* 0x040fe4000780c0ff */
[----:B------:R-:W-:Y:S01]  /*1557b0*/  LOP3.LUT P2, RZ, R42, 0x10, RZ, 0xc0, !PT ;  /* 0x000000102aff7812 */ /* 0x000fe2000784c0ff */
[----:B------:R-:W4:Y:S04]  /*1557c0*/  LDL.LU.64 R8, [R1+0x13f0] ;  /* 0x0013f00001087983 */ /* 0x000f280000300a00 */
[----:B------:R-:W4:Y:S04]  /*1557d0*/  LDL.LU.64 R44, [R1+0x13e8] ;  /* 0x0013e800012c7983 */ /* 0x000f280000300a00 */
        /* <DEDUP_REMOVED lines=9> */
[----:B---3--:R0:W-:Y:S04]  /*155870*/  @P5 STG.E.U8 desc[UR44][R4.64], R2 ;  /* 0x0000000204005986 */ /* 0x0081e8000c10112c */
[----:B0-----:R-:W3:Y:S01]  /*155880*/  LDL.LU.64 R4, [R1+0x1428] ;  /* 0x0014280001047983 */ /* 0x001ee20000300a00 */
[----:B------:R-:W-:-:S03]  /*155890*/  LOP3.LUT R38, R38, 0xefffffff, RZ, 0xc0, !PT ;  /* 0xefffffff26267812 */ /* 0x000fc600078ec0ff */
[----:B------:R-:W3:Y:S01]  /*1558a0*/  LDL.LU R3, [R1+0x1a0] ;  /* 0x0001a00001037983 */ /* 0x000ee20000300800 */
[C---:B------:R-:W-:Y:S02]  /*1558b0*/  LOP3.LUT P3, RZ, R42.reuse, 0x4, RZ, 0xc0, !PT ;  /* 0x000000042aff7812 */ /* 0x040fe4000786c0ff */
[C---:B------:R-:W-:Y:S02]  /*1558c0*/  LOP3.LUT P0, RZ, R42.reuse, 0x2, RZ, 0xc0, !PT ;  /* 0x000000022aff7812 */ /* 0x040fe4000780c0ff */
[----:B------:R-:W-:Y:S02]  /*1558d0*/  LOP3.LUT P2, RZ, R42, 0x1, RZ, 0xc0, !PT ;  /* 0x000000012aff7812 */ /* 0x000fe4000784c0ff */
[----:B------:R-:W3:Y:S04]  /*1558e0*/  LDL.LU.64 R42, [R1+0x1420] ;  /* 0x00142000012a7983 */ /* 0x000ee80000300a00 */
[----:B------:R-:W3:Y:S04]  /*1558f0*/  LDL.LU.64 R46, [R1+0x1450] ;  /* 0x00145000012e7983 */ /* 0x000ee80000300a00 */
[----:B------:R-:W3:Y:S01]  /*155900*/  LDL.LU.64 R50, [R1+0x1470] ;  /* 0x0014700001327983 */ /* 0x000ee20000300a00 */
[----:B------:R-:W-:-:S03]  /*155910*/  LOP3.LUT R35, R35, 0xfffffffe, RZ, 0xc0, !PT ;  /* 0xfffffffe23237812 */ /* 0x000fc600078ec0ff */
[----:B------:R-:W3:Y:S04]  /*155920*/  LDL.LU R48, [R1+0x1b4] ;  /* 0x0001b40001307983 */ /* 0x000ee80000300800 */
[----:B------:R-:W3:Y:S04]  /*155930*/  LDL.LU.64 R54, [R1+0x1468] ;  /* 0x0014680001367983 */ /* 0x000ee80000300a00 */
[----:B------:R-:W3:Y:S01]  /*155940*/  LDL.LU.64 R56, [R1+0x1460] ;  /* 0x0014600001387983 */ /* 0x000ee20000300a00 */
[----:B------:R-:W-:-:S03]  /*155950*/  PRMT R2, R40, 0x7772, RZ ;  /* 0x0000777228027816 */ /* 0x000fc600000000ff */
[----:B------:R-:W3:Y:S01]  /*155960*/  LDL.LU.64 R60, [R1+0x1490] ;  /* 0x00149000013c7983 */ /* 0x000ee20000300a00 */
        /* <DEDUP_REMOVED lines=20> */
[C---:B------:R-:W-:Y:S02]  /*155ab0*/  LOP3.LUT P6, RZ, R41.reuse, 0x20000000, RZ, 0xc0, !PT ;  /* 0x2000000029ff7812 */ /* 0x040fe400078cc0ff */
[----:B0-----:R-:W-:Y:S02]  /*155ac0*/  PRMT R2, R40, 0x7773, RZ ;  /* 0x0000777328027816 */ /* 0x001fe400000000ff */
[----:B------:R-:W-:Y:S02]  /*155ad0*/  LOP3.LUT P5, RZ, R41, 0x80000000, RZ, 0xc0, !PT ;  /* 0x8000000029ff7812 */ /* 0x000fe400078ac0ff */
[----:B------:R-:W-:Y:S01]  /*155ae0*/  LOP3.LUT R35, R35, 0xfffffff7, RZ, 0xc0, !PT ;  /* 0xfffffff723237812 */ /* 0x000fe200078ec0ff */
[----:B------:R-:W2:Y:S04]  /*155af0*/  LDL.LU.64 R8, [R1+0x14b0] ;  /* 0x0014b00001087983 */ /* 0x000ea80000300a00 */
[----:B------:R0:W-:Y:S04]  /*155b00*/  @P0 STG.E.U8 desc[UR44][R44.64], R2 ;  /* 0x000000022c000986 */ /* 0x0001e8000c10112c */
[----:B------:R-:W4:Y:S01]  /*155b10*/  LDL.LU R40, [R1+0x1a4] ;  /* 0x0001a40001287983 */ /* 0x000f220000300800 */
[----:B------:R-:W-:-:S02]  /*155b20*/  @P6 LOP3.LUT R35, R35, 0x8, RZ, 0xfc, !PT ;  /* 0x0000000823236812 */ /* 0x000fc400078efcff */
[----:B------:R-:W-:Y:S02]  /*155b30*/  LOP3.LUT P6, RZ, R41, 0x40000000, RZ, 0xc0, !PT ;  /* 0x4000000029ff7812 */ /* 0x000fe400078cc0ff */
[C---:B0-----:R-:W-:Y:S01]  /*155b40*/  PRMT R2, R39.reuse, 0x7770, RZ ;  /* 0x0000777027027816 */ /* 0x041fe200000000ff */
[----:B------:R-:W4:Y:S04]  /*155b50*/  LDL.LU.64 R44, [R1+0x14a8] ;  /* 0x0014a800012c7983 */ /* 0x000f280000300a00 */
[----:B------:R0:W-:Y:S02]  /*155b60*/  @P2 STG.E.U8 desc[UR44][R52.64], R2 ;  /* 0x0000000234002986 */ /* 0x0001e4000c10112c */
        /* <DEDUP_REMOVED lines=9> */
[----:B---3--:R0:W-:Y:S04]  /*155c00*/  @P6 STG.E.U8 desc[UR44][R4.64], R2 ;  /* 0x0000000204006986 */ /* 0x0081e8000c10112c */
[----:B0-----:R-:W3:Y:S04]  /*155c10*/  LDL.LU.64 R4, [R1+0x14e8] ;  /* 0x0014e80001047983 */ /* 0x001ee80000300a00 */
[----:B------:R-:W3:Y:S01]  /*155c20*/  LDL.LU R39, [R1+0x1b8] ;  /* 0x0001b80001277983 */ /* 0x000ee20000300800 */
        /* <DEDUP_REMOVED lines=21> */
[----:B0-----:R-:W-:Y:S02]  /*155d80*/  PRMT R2, R48, 0x7772, RZ ;  /* 0x0000777230027816 */ /* 0x001fe400000000ff */
[C---:B------:R-:W-:Y:S02]  /*155d90*/  LOP3.LUT P3, RZ, R41.reuse, 0x80000, RZ, 0xc0, !PT ;  /* 0x0008000029ff7812 */ /* 0x040fe4000786c0ff */
[----:B------:R-:W-:-:S02]  /*155da0*/  LOP3.LUT P0, RZ, R41, 0x40000, RZ, 0xc0, !PT ;  /* 0x0004000029ff7812 */ /* 0x000fc4000780c0ff */
[C---:B------:R-:W-:Y:S02]  /*155db0*/  LOP3.LUT P2, RZ, R41.reuse, 0x20000, RZ, 0xc0, !PT ;  /* 0x0002000029ff7812 */ /* 0x040fe4000784c0ff */
[----:B------:R-:W-:Y:S01]  /*155dc0*/  LOP3.LUT P5, RZ, R41, 0x10000, RZ, 0xc0, !PT ;  /* 0x0001000029ff7812 */ /* 0x000fe200078ac0ff */
[----:B--2---:R0:W-:Y:S02]  /*155dd0*/  @P6 STG.E.U8 desc[UR44][R8.64], R2 ;  /* 0x0000000208006986 */ /* 0x0041e4000c10112c */
[----:B0-----:R-:W-:-:S05]  /*155de0*/  PRMT R2, R48, 0x7773, RZ ;  /* 0x0000777330027816 */ /* 0x001fca00000000ff */
[----:B----4-:R0:W-:Y:S02]  /*155df0*/  @P1 STG.E.U8 desc[UR44][R44.64], R2 ;  /* 0x000000022c001986 */ /* 0x0101e4000c10112c */
[----:B0-----:R-:W-:-:S05]  /*155e00*/  PRMT R2, R40, 0x7770, RZ ;  /* 0x0000777028027816 */ /* 0x001fca00000000ff */
[----:B------:R0:W-:Y:S02]  /*155e10*/  @P4 STG.E.U8 desc[UR44][R52.64], R2 ;  /* 0x0000000234004986 */ /* 0x0001e4000c10112c */
[----:B0-----:R-:W-:-:S05]  /*155e20*/  PRMT R2, R40, 0x7771, RZ ;  /* 0x0000777128027816 */ /* 0x001fca00000000ff */
[----:B------:R0:W-:Y:S02]  /*155e30*/  @P3 STG.E.U8 desc[UR44][R58.64], R2 ;  /* 0x000000023a003986 */ /* 0x0001e4000c10112c */
[----:B0-----:R-:W-:-:S05]  /*155e40*/  PRMT R2, R40, 0x7772, RZ ;  /* 0x0000777228027816 */ /* 0x001fca00000000ff */
[----:B------:R0:W-:Y:S02]  /*155e50*/  @P0 STG.E.U8 desc[UR44][R6.64], R2 ;  /* 0x0000000206000986 */ /* 0x0001e4000c10112c */
[----:B0-----:R-:W-:-:S05]  /*155e60*/  PRMT R2, R40, 0x7773, RZ ;  /* 0x0000777328027816 */ /* 0x001fca00000000ff */
[----:B---3--:R0:W-:Y:S02]  /*155e70*/  @P2 STG.E.U8 desc[UR44][R4.64], R2 ;  /* 0x0000000204002986 */ /* 0x0081e4000c10112c */
        /* <DEDUP_REMOVED lines=31> */
[----:B------:R-:W3:Y:S04]  /*156070*/  LDL.LU.64 R42, [R1+0x1560] ;  /* 0x00156000012a7983 */ /* 0x000ee80000300a00 */
[----:B------:R-:W3:Y:S04]  /*156080*/  LDL.LU.64 R46, [R1+0x1590] ;  /* 0x00159000012e7983 */ /* 0x000ee80000300a00 */
[----:B------:R-:W3:Y:S01]  /*156090*/  LDL.LU.64 R50, [R1+0x15b0] ;  /* 0x0015b00001327983 */ /* 0x000ee20000300a00 */
[----:B------:R-:W-:-:S03]  /*1560a0*/  LOP3.LUT R38, R38, 0xfdffffff, RZ, 0xc0, !PT ;  /* 0xfdffffff26267812 */ /* 0x000fc600078ec0ff */
[----:B------:R-:W3:Y:S01]  /*1560b0*/  LDL.LU.64 R54, [R1+0x15a8] ;  /* 0x0015a80001367983 */ /* 0x000ee20000300a00 */
[----:B------:R-:W-:-:S03]  /*1560c0*/  LOP3.LUT P0, RZ, R41, 0x4000, RZ, 0xc0, !PT ;  /* 0x0000400029ff7812 */ /* 0x000fc6000780c0ff */
[----:B------:R-:W3:Y:S01]  /*1560d0*/  LDL.LU R40, [R1+0x1ac] ;  /* 0x0001ac0001287983 */ /* 0x000ee20000300800 */
[----:B------:R-:W-:Y:S02]  /*1560e0*/  @P6 LOP3.LUT R38, R38, 0x2000000, RZ, 0xfc, !PT ;  /* 0x0200000026266812 */ /* 0x000fe400078efcff */
[C---:B------:R-:W-:Y:S02]  /*1560f0*/  LOP3.LUT P6, RZ, R41.reuse, 0x200, RZ, 0xc0, !PT ;  /* 0x0000020029ff7812 */ /* 0x040fe400078cc0ff */
[----:B------:R-:W-:Y:S02]  /*156100*/  LOP3.LUT P2, RZ, R41, 0x2000, RZ, 0xc0, !PT ;  /* 0x0000200029ff7812 */ /* 0x000fe4000784c0ff */
[----:B------:R-:W-:Y:S02]  /*156110*/  PRMT R2, R39, 0x7772, RZ ;  /* 0x0000777227027816 */ /* 0x000fe400000000ff */
[----:B------:R-:W-:Y:S01]  /*156120*/  LOP3.LUT R38, R38, 0xfbffffff, RZ, 0xc0, !PT ;  /* 0xfbffffff26267812 */ /* 0x000fe200078ec0ff */
[----:B------:R-:W3:Y:S01]  /*156130*/  LDL.LU.64 R56, [R1+0x15a0] ;  /* 0x0015a00001387983 */ /* 0x000ee20000300a00 */
[----:B------:R-:W-:-:S03]  /*156140*/  LOP3.LUT P5, RZ, R41, 0x1000, RZ, 0xc0, !PT ;  /* 0x0000100029ff7812 */ /* 0x000fc600078ac0ff */
[----:B------:R-:W3:Y:S02]  /*156150*/  LDL.LU.64 R60, [R1+0x15d0] ;  /* 0x0015d000013c7983 */ /* 0x000ee40000300a00 */
[----:B------:R-:W-:Y:S02]  /*156160*/  @P6 LOP3.LUT R38, R38, 0x4000000, RZ, 0xfc, !PT ;  /* 0x0400000026266812 */ /* 0x000fe400078efcff */
[----:B------:R-:W-:Y:S01]  /*156170*/  LOP3.LUT P6, RZ, R41, 0x400, RZ, 0xc0, !PT ;  /* 0x0000040029ff7812 */ /* 0x000fe200078cc0ff */
[----:B----4-:R0:W-:Y:S01]  /*156180*/  @P0 STG.E.U8 desc[UR44][R8.64], R2 ;  /* 0x0000000208000986 */ /* 0x0101e2000c10112c */
[----:B------:R-:W-:Y:S02]  /*156190*/  LOP3.LUT R38, R38, 0xf7ffffff, RZ, 0xc0, !PT ;  /* 0xf7ffffff26267812 */ /* 0x000fe400078ec0ff */
[----:B0-----:R-:W-:-:S09]  /*1561a0*/  PRMT R2, R39, 0x7773, RZ ;  /* 0x0000777327027816 */ /* 0x001fd200000000ff */
[----:B------:R-:W-:Y:S02]  /*1561b0*/  @P6 LOP3.LUT R38, R38, 0x8000000, RZ, 0xfc, !PT ;  /* 0x0800000026266812 */ /* 0x000fe400078efcff */
[----:B------:R-:W-:Y:S01]  /*1561c0*/  LOP3.LUT P6, RZ, R41, 0x800, RZ, 0xc0, !PT ;  /* 0x0000080029ff7812 */ /* 0x000fe200078cc0ff */
[----:B------:R-:W4:Y:S04]  /*1561d0*/  LDL.LU R39, [R1+0xf0] ;  /* 0x0000f00001277983 */ /* 0x000f280000300800 */
[----:B--2---:R0:W-:Y:S04]  /*1561e0*/  @P2 STG.E.U8 desc[UR44][R44.64], R2 ;  /* 0x000000022c002986 */ /* 0x0041e8000c10112c */
[----:B------:R-:W2:Y:S01]  /*1561f0*/  LDL.LU.64 R8, [R1+0x15f0] ;  /* 0x0015f00001087983 */ /* 0x000ea20000300a00 */
        /* <DEDUP_REMOVED lines=36> */
[----:B------:R-:W-:Y:S02]  /*156440*/  LOP3.LUT P0, RZ, R37, 0x80000000, RZ, 0xc0, !PT ;  /* 0x8000000025ff7812 */ /* 0x000fe4000780c0ff */
[----:B0-----:R-:W-:-:S05]  /*156450*/  PRMT R2, R40, 0x7772, RZ ;  /* 0x0000777228027816 */ /* 0x001fca00000000ff */
[----:B--2---:R0:W-:Y:S01]  /*156460*/  @P1 STG.E.U8 desc[UR44][R8.64], R2 ;  /* 0x0000000208001986 */ /* 0x0041e2000c10112c */
[----:B------:R-:W-:Y:S02]  /*156470*/  LOP3.LUT P2, RZ, R37, 0x40000000, RZ, 0xc0, !PT ;  /* 0x4000000025ff7812 */ /* 0x000fe4000784c0ff */
[----:B0-----:R-:W-:-:S05]  /*156480*/  PRMT R2, R40, 0x7773, RZ ;  /* 0x0000777328027816 */ /* 0x001fca00000000ff */
[----:B----4-:R0:W-:Y:S01]  /*156490*/  @P4 STG.E.U8 desc[UR44][R44.64], R2 ;  /* 0x000000022c004986 */ /* 0x0101e2000c10112c */
        /* <DEDUP_REMOVED lines=35> */
[----:B------:R-:W-:Y:S01]  /*1566d0*/  LOP3.LUT P6, RZ, R37, 0x200000, RZ, 0xc0, !PT ;  /* 0x0020000025ff7812 */ /* 0x000fe200078cc0ff */
[----:B--2---:R0:W-:Y:S04]  /*1566e0*/  @P3 STG.E.U8 desc[UR44][R4.64], R2 ;  /* 0x0000000204003986 */ /* 0x0041e8000c10112c */
[----:B0-----:R-:W2:Y:S04]  /*1566f0*/  LDL.LU.64 R4, [R1+0x16b0] ;  /* 0x0016b00001047983 */ /* 0x001ea80000300a00 */
[----:B------:R-:W2:Y:S04]  /*156700*/  LDL.LU R39, [R1+0x54] ;  /* 0x0000540001277983 */ /* 0x000ea80000300800 */
[----:B------:R-:W2:Y:S04]  /*156710*/  LDL.LU.64 R46, [R1+0x16a8] ;  /* 0x0016a800012e7983 */ /* 0x000ea80000300a00 */
[----:B------:R-:W2:Y:S01]  /*156720*/  LDL.LU.64 R48, [R1+0x16a0] ;  /* 0x0016a00001307983 */ /* 0x000ea20000300a00 */
[----:B------:R-:W-:-:S03]  /*156730*/  PRMT R2, R36, 0x7771, RZ ;  /* 0x0000777124027816 */ /* 0x000fc600000000ff */
[----:B------:R-:W2:Y:S01]  /*156740*/  LDL.LU.64 R50, [R1+0x16d0] ;  /* 0x0016d00001327983 */ /* 0x000ea20000300a00 */
[----:B------:R-:W-:-:S03]  /*156750*/  LOP3.LUT R38, R38, 0xfffdffff, RZ, 0xc0, !PT ;  /* 0xfffdffff26267812 */ /* 0x000fc600078ec0ff */
[----:B---3--:R0:W-:Y:S01]  /*156760*/  @P0 STG.E.U8 desc[UR44][R8.64], R2 ;  /* 0x0000000208000986 */ /* 0x0081e2000c10112c */
[----:B------:R-:W-:Y:S02]  /*156770*/  @P6 LOP3.LUT R38, R38, 0x20000, RZ, 0xfc, !PT ;  /* 0x0002000026266812 */ /* 0x000fe400078efcff */
[----:B------:R-:W-:Y:S02]  /*156780*/  LOP3.LUT P6, RZ, R37, 0x400000, RZ, 0xc0, !PT ;  /* 0x0040000025ff7812 */ /* 0x000fe400078cc0ff */
[----:B0-----:R-:W-:-:S05]  /*156790*/  PRMT R2, R36, 0x7772, RZ ;  /* 0x0000777224027816 */ /* 0x001fca00000000ff */
[----:B----4-:R0:W-:Y:S01]  /*1567a0*/  @P2 STG.E.U8 desc[UR44][R44.64], R2 ;  /* 0x000000022c002986 */ /* 0x0101e2000c10112c */
[----:B------:R-:W-:Y:S02]  /*1567b0*/  LOP3.LUT R38, R38, 0xfffbffff, RZ, 0xc0, !PT ;  /* 0xfffbffff26267812 */ /* 0x000fe400078ec0ff */
[----:B0-----:R-:W-:Y:S02]  /*1567c0*/  PRMT R2, R36, 0x7773, RZ ;  /* 0x0000777324027816 */ /* 0x001fe400000000ff */
[----:B------:R-:W3:Y:S04]  /*1567d0*/  LDL.LU R36, [R1+0x57b4] ;  /* 0x0057b40001247983 */ /* 0x000ee80000300800 */
[----:B------:R-:W4:Y:S01]  /*1567e0*/  LDL.LU.64 R54, [R1+0x16f0] ;  /* 0x0016f00001367983 */ /* 0x000f220000300a00 */
[----:B------:R-:W-:-:S02]  /*1567f0*/  @P6 LOP3.LUT R38, R38, 0x40000, RZ, 0xfc, !PT ;  /* 0x0004000026266812 */ /* 0x000fc400078efcff */
[C---:B------:R-:W-:Y:S01]  /*156800*/  LOP3.LUT P6, RZ, R37.reuse, 0x800000, RZ, 0xc0, !PT ;  /* 0x0080000025ff7812 */ /* 0x040fe200078cc0ff */
[----:B------:R-:W3:Y:S01]  /*156810*/  LDL.LU.64 R56, [R1+0x16e8] ;  /* 0x0016e80001387983 */ /* 0x000ee20000300a00 */
[----:B------:R-:W-:Y:S02]  /*156820*/  LOP3.LUT P5, RZ, R37, 0x2000000, RZ, 0xc0, !PT ;  /* 0x0200000025ff7812 */ /* 0x000fe400078ac0ff */
[----:B------:R-:W-:Y:S01]  /*156830*/  LOP3.LUT R38, R38, 0xfff7ffff, RZ, 0xc0, !PT ;  /* 0xfff7ffff26267812 */ /* 0x000fe200078ec0ff */
[----:B------:R-:W3:Y:S04]  /*156840*/  LDL.LU.64 R60, [R1+0x16e0] ;  /* 0x0016e000013c7983 */ /* 0x000ee80000300a00 */
[----:B------:R-:W3:Y:S04]  /*156850*/  LDL.LU.64 R8, [R1+0x1710] ;  /* 0x0017100001087983 */ /* 0x000ee80000300a00 */
[----:B------:R-:W3:Y:S01]  /*156860*/  LDL.LU.64 R44, [R1+0x1728] ;  /* 0x00172800012c7983 */ /* 0x000ee20000300a00 */
[----:B------:R-:W-:-:S02]  /*156870*/  @P6 LOP3.LUT R38, R38, 0x80000, RZ, 0xfc, !PT ;  /* 0x0008000026266812 */ /* 0x000fc400078efcff */
[----:B------:R-:W-:Y:S01]  /*156880*/  LOP3.LUT P6, RZ, R37, 0x1000000, RZ, 0xc0, !PT ;  /* 0x0100000025ff7812 */ /* 0x000fe200078cc0ff */
[----:B------:R0:W-:Y:S02]  /*156890*/  @P5 STG.E.U8 desc[UR44][R52.64], R2 ;  /* 0x0000000234005986 */ /* 0x0001e4000c10112c */
[----:B0-----:R-:W-:Y:S02]  /*1568a0*/  PRMT R2, R3, 0x7770, RZ ;  /* 0x0000777003027816 */ /* 0x001fe400000000ff */
[----:B------:R-:W3:Y:S04]  /*1568b0*/  LDL.LU.64 R52, [R1+0x1720] ;  /* 0x0017200001347983 */ /* 0x000ee80000300a00 */
[----:B------:R-:W3:Y:S04]  /*1568c0*/  LDL.LU R40, [R1+0x58] ;  /* 0x0000580001287983 */ /* 0x000ee80000300800 */
[----:B------:R0:W-:Y:S01]  /*1568d0*/  @P6 STG.E.U8 desc[UR44][R58.64], R2 ;  /* 0x000000023a006986 */ /* 0x0001e2000c10112c */
[----:B------:R-:W-:-:S02]  /*1568e0*/  LOP3.LUT P6, RZ, R38, 0x80000, RZ, 0xc0, !PT ;  /* 0x0008000026ff7812 */ /* 0x000fc400078cc0ff */
[----:B0-----:R-:W-:Y:S01]  /*1568f0*/  PRMT R2, R3, 0x7771, RZ ;  /* 0x0000777103027816 */ /* 0x001fe200000000ff */
[----:B------:R-:W3:Y:S10]  /*156900*/  LDL.LU.64 R58, [R1+0x10b8] ;  /* 0x0010b800013a7983 */ /* 0x000ef40000300a00 */
        /* <DEDUP_REMOVED lines=34> */
[----:B0-----:R-:W-:Y:S02]  /*156b30*/  PRMT R2, R36, 0x7773, RZ ;  /* 0x0000777324027816 */ /* 0x001fe400000000ff */
        /* <DEDUP_REMOVED lines=14> */
[----:B------:R-:W4:Y:S04]  /*156c20*/  LDL.LU.64 R58, [R1+0x1798] ;  /* 0x00179800013a7983 */ /* 0x000f280000300a00 */
[----:B------:R-:W4:Y:S01]  /*156c30*/  LDL.LU R48, [R1+0x5c] ;  /* 0x00005c0001307983 */ /* 0x000f220000300800 */
[----:B------:R-:W-:-:S03]  /*156c40*/  LOP3.LUT P4, RZ, R37, 0x200, RZ, 0xc0, !PT ;  /* 0x0000020025ff7812 */ /* 0x000fc6000788c0ff */
[----:B------:R-:W4:Y:S01]  /*156c50*/  LDL.LU.64 R6, [R1+0x17c8] ;  /* 0x0017c80001067983 */ /* 0x000f220000300a00 */
[----:B------:R-:W-:Y:S02]  /*156c60*/  PRMT R2, R40, 0x7773, RZ ;  /* 0x0000777328027816 */ /* 0x000fe400000000ff */
[----:B------:R-:W-:Y:S02]  /*156c70*/  LOP3.LUT R38, R38, 0xffffffdf, RZ, 0xc0, !PT ;  /* 0xffffffdf26267812 */ /* 0x000fe400078ec0ff */
[C---:B------:R-:W-:Y:S02]  /*156c80*/  LOP3.LUT P2, RZ, R37.reuse, 0x100, RZ, 0xc0, !PT ;  /* 0x0000010025ff7812 */ /* 0x040fe4000784c0ff */
[C---:B------:R-:W-:Y:S02]  /*156c90*/  LOP3.LUT P3, RZ, R37.reuse, 0x80, RZ, 0xc0, !PT ;  /* 0x0000008025ff7812 */ /* 0x040fe4000786c0ff */
[C---:B------:R-:W-:Y:S02]  /*156ca0*/  LOP3.LUT P0, RZ, R37.reuse, 0x40, RZ, 0xc0, !PT ;  /* 0x0000004025ff7812 */ /* 0x040fe4000780c0ff */
[----:B------:R-:W-:-:S02]  /*156cb0*/  LOP3.LUT P5, RZ, R37, 0x20, RZ, 0xc0, !PT ;  /* 0x0000002025ff7812 */ /* 0x000fc400078ac0ff */
[----:B---3--:R-:W-:Y:S01]  /*156cc0*/  LOP3.LUT P6, RZ, R36, 0x20000000, RZ, 0xc0, !PT ;  /* 0x2000000024ff7812 */ /* 0x008fe200078cc0ff */
[----:B--2---:R0:W-:Y:S04]  /*156cd0*/  @P4 STG.E.U8 desc[UR44][R4.64], R2 ;  /* 0x0000000204004986 */ /* 0x0041e8000c10112c */
[----:B0-----:R-:W2:Y:S08]  /*156ce0*/  LDL.LU.64 R4, [R1+0x17e8] ;  /* 0x0017e80001047983 */ /* 0x001eb00000300a00 */
[----:B------:R-:W-:-:S02]  /*156cf0*/  @P6 LOP3.LUT R38, R38, 0x20, RZ, 0xfc, !PT ;  /* 0x0000002026266812 */ /* 0x000fc400078efcff */
[----:B------:R-:W-:Y:S02]  /*156d00*/  LOP3.LUT P6, RZ, R36, 0x40000000, RZ, 0xc0, !PT ;  /* 0x4000000024ff7812 */ /* 0x000fe400078cc0ff */
[----:B----4-:R-:W-:Y:S01]  /*156d10*/  PRMT R2, R39, 0x7770, RZ ;  /* 0x0000777027027816 */ /* 0x010fe200000000ff */
[----:B------:R-:W3:Y:S01]  /*156d20*/  LDL.LU R40, [R1] ;  /* 0x0000000001287983 */ /* 0x000ee20000300800 */
[----:B------:R-:W-:-:S03]  /*156d30*/  LOP3.LUT R38, R38, 0xffffffbf, RZ, 0xc0, !PT ;  /* 0xffffffbf26267812 */ /* 0x000fc600078ec0ff */
[----:B------:R-:W4:Y:S04]  /*156d40*/  LDL.LU.64 R50, [R1+0x17d8] ;  /* 0x0017d80001327983 */ /* 0x000f280000300a00 */
[----:B------:R-:W4:Y:S04]  /*156d50*/  LDL.LU.64 R54, [R1+0x1808] ;  /* 0x0018080001367983 */ /* 0x000f280000300a00 */
[----:B------:R0:W-:Y:S04]  /*156d60*/  @P2 STG.E.U8 desc[UR44][R60.64], R2 ;  /* 0x000000023c002986 */ /* 0x0001e8000c10112c */
[----:B------:R-:W4:Y:S01]  /*156d70*/  LDL.LU.64 R56, [R1+0x1828] ;  /* 0x0018280001387983 */ /* 0x000f220000300a00 */
[----:B------:R-:W-:-:S02]  /*156d80*/  @P6 LOP3.LUT R38, R38, 0x40, RZ, 0xfc, !PT ;  /* 0x0000004026266812 */ /* 0x000fc400078efcff */
[----:B------:R-:W-:Y:S02]  /*156d90*/  LOP3.LUT P6, RZ, R36, 0x80000000, RZ, 0xc0, !PT ;  /* 0x8000000024ff7812 */ /* 0x000fe400078cc0ff */
[----:B------:R-:W-:Y:S02]  /*156da0*/  LOP3.LUT R38, R38, 0xffffff7f, RZ, 0xc0, !PT ;  /* 0xffffff7f26267812 */ /* 0x000fe400078ec0ff */
[----:B0-----:R-:W-:Y:S01]  /*156db0*/  PRMT R2, R39, 0x7771, RZ ;  /* 0x0000777127027816 */ /* 0x001fe200000000ff */
[----:B------:R-:W4:Y:S08]  /*156dc0*/  LDL.LU.64 R60, [R1+0x1820] ;  /* 0x00182000013c7983 */ /* 0x000f300000300a00 */
        /* <DEDUP_REMOVED lines=11> */
[----:B------:R0:W-:Y:S01]  /*156e80*/  @P3 STG.E.U8 desc[UR44][R8.64], R2 ;  /* 0x0000000208003986 */ /* 0x0001e2000c10112c */
[----:B------:R-:W-:Y:S02]  /*156e90*/  LOP3.LUT R38, R38, 0xfffff7ff, RZ, 0xc0, !PT ;  /* 0xfffff7ff26267812 */ /* 0x000fe400078ec0ff */
[----:B0-----:R-:W-:-:S09]  /*156ea0*/  PRMT R2, R39, 0x7772, RZ ;  /* 0x0000777227027816 */ /* 0x001fd200000000ff */
[----:B------:R-:W-:Y:S02]  /*156eb0*/  @P6 LOP3.LUT R38, R38, 0x800, RZ, 0xfc, !PT ;  /* 0x0000080026266812 */ /* 0x000fe400078efcff */
[----:B------:R-:W-:Y:S01]  /*156ec0*/  LOP3.LUT P6, RZ, R37, 0x10, RZ, 0xc0, !PT ;  /* 0x0000001025ff7812 */ /* 0x000fe200078cc0ff */
[----:B------:R-:W4:Y:S04]  /*156ed0*/  LDL.LU.64 R8, [R1+0x1818] ;  /* 0x0018180001087983 */ /* 0x000f280000300a00 */
[----:B------:R0:W-:Y:S02]  /*156ee0*/  @P0 STG.E.U8 desc[UR44][R44.64], R2 ;  /* 0x000000022c000986 */ /* 0x0001e4000c10112c */
[----:B0-----:R-:W-:Y:S02]  /*156ef0*/  PRMT R2, R39, 0x7773, RZ ;  /* 0x0000777327027816 */ /* 0x001fe400000000ff */
[----:B------:R-:W4:Y:S04]  /*156f00*/  LDL.LU.64 R44, [R1+0x1848] ;  /* 0x00184800012c7983 */ /* 0x000f280000300a00 */
[----:B------:R0:W-:Y:S02]  /*156f10*/  @P5 STG.E.U8 desc[UR44][R52.64], R2 ;  /* 0x0000000234005986 */ /* 0x0001e4000c10112c */
[----:B0-----:R-:W-:-:S02]  /*156f20*/  PRMT R2, R48, 0x7770, RZ ;  /* 0x0000777030027816 */ /* 0x001fc400000000ff */
[----:B------:R-:W4:Y:S04]  /*156f30*/  LDL.LU.64 R52, [R1+0x1868] ;  /* 0x0018680001347983 */ /* 0x000f280000300a00 */
[----:B------:R0:W-:Y:S01]  /*156f40*/  @P6 STG.E.U8 desc[UR44][R58.64], R2 ;  /* 0x000000023a006986 */ /* 0x0001e2000c10112c */
[----:B------:R-:W-:Y:S02]  /*156f50*/  LOP3.LUT P6, RZ, R38, 0x800, RZ, 0xc0, !PT ;  /* 0x0000080026ff7812 */ /* 0x000fe400078cc0ff */
[----:B0-----:R-:W-:Y:S01]  /*156f60*/  PRMT R2, R48, 0x7771, RZ ;  /* 0x0000777130027816 */ /* 0x001fe200000000ff */
[----:B------:R-:W4:Y:S04]  /*156f70*/  LDL.LU.64 R58, [R1+0x1860] ;  /* 0x00186000013a7983 */ /* 0x000f280000300a00 */
[----:B------:R-:W4:Y:S06]  /*156f80*/  LDL.LU R39, [R1+0x4] ;  /* 0x0000040001277983 */ /* 0x000f2c0000300800 */
[----:B------:R0:W-:Y:S01]  /*156f90*/  @P6 STG.E.U8 desc[UR44][R6.64], R2 ;  /* 0x0000000206006986 */ /* 0x0001e2000c10112c */
[----:B------:R-:W-:-:S02]  /*156fa0*/  LOP3.LUT P6, RZ, R38, 0x400, RZ, 0xc0, !PT ;  /* 0x0000040026ff7812 */ /* 0x000fc400078cc0ff */
[----:B0-----:R-:W-:Y:S01]  /*156fb0*/  PRMT R2, R48, 0x7772, RZ ;  /* 0x0000777230027816 */ /* 0x001fe200000000ff */
[----:B------:R-:W4:Y:S10]  /*156fc0*/  LDL.LU.64 R6, [R1+0x1858] ;  /* 0x0018580001067983 */ /* 0x000f340000300a00 */
[----:B--2---:R0:W-:Y:S01]  /*156fd0*/  @P6 STG.E.U8 desc[UR44][R4.64], R2 ;  /* 0x0000000204006986 */ /* 0x0041e2000c10112c */
[----:B------:R-:W-:-:S02]  /*156fe0*/  LOP3.LUT P6, RZ, R38, 0x200, RZ, 0xc0, !PT ;  /* 0x0000020026ff7812 */ /* 0x000fc400078cc0ff */
[----:B0-----:R-:W-:Y:S01]  /*156ff0*/  PRMT R2, R48, 0x7773, RZ ;  /* 0x0000777330027816 */ /* 0x001fe200000000ff */
[----:B------:R-:W2:Y:S10]  /*157000*/  LDL.LU.64 R4, [R1+0x1888] ;  /* 0x0018880001047983 */ /* 0x000eb40000300a00 */
[----:B------:R0:W-:Y:S04]  /*157010*/  @P6 STG.E.U8 desc[UR44][R12.64], R2 ;  /* 0x000000020c006986 */ /* 0x0001e8000c10112c */
[----:B0-----:R-:W2:Y:S01]  /*157020*/  LDL.LU.64 R12, [R1+0x57a8] ;  /* 0x0057a800010c7983 */ /* 0x001ea20000300a00 */
[----:B------:R-:W-:-:S02]  /*157030*/  LOP3.LUT P6, RZ, R38, 0x100, RZ, 0xc0, !PT ;  /* 0x0000010026ff7812 */ /* 0x000fc400078cc0ff */
[----:B---3--:R-:W-:-:S11]  /*157040*/  PRMT R2, R40, 0x7770, RZ ;  /* 0x0000777028027816 */ /* 0x008fd600000000ff */
        /* <DEDUP_REMOVED lines=12> */
[C---:B------:R-:W-:Y:S02]  /*157110*/  LOP3.LUT P2, RZ, R36.reuse, 0x4000000, RZ, 0xc0, !PT ;  /* 0x0400000024ff7812 */ /* 0x040fe4000784c0ff */
[C---:B------:R-:W-:Y:S02]  /*157120*/  LOP3.LUT P3, RZ, R36.reuse, 0x2000000, RZ, 0xc0, !PT ;  /* 0x0200000024ff7812 */ /* 0x040fe4000786c0ff */
[C---:B------:R-:W-:Y:S02]  /*157130*/  LOP3.LUT P0, RZ, R36.reuse, 0x1000000, RZ, 0xc0, !PT ;  /* 0x0100000024ff7812 */ /* 0x040fe4000780c0ff */
[----:B------:R-:W-:Y:S01]  /*157140*/  LOP3.LUT P5, RZ, R36, 0x800000, RZ, 0xc0, !PT ;  /* 0x0080000024ff7812 */ /* 0x000fe200078ac0ff */
[----:B0-----:R-:W3:Y:S01]  /*157150*/  LDL.LU.64 R60, [R1+0x18a0] ;  /* 0x0018a000013c7983 */ /* 0x001ee20000300a00 */
[----:B--2---:R-:W-:-:S05]  /*157160*/  PRMT R2, R12, 0x7770, RZ ;  /* 0x000077700c027816 */ /* 0x004fca00000000ff */
[----:B------:R0:W-:Y:S02]  /*157170*/  @P1 STG.E.U8 desc[UR44][R8.64], R2 ;  /* 0x0000000208001986 */ /* 0x0001e4000c10112c */
[----:B0-----:R-:W-:-:S05]  /*157180*/  PRMT R2, R12, 0x7771, RZ ;  /* 0x000077710c027816 */ /* 0x001fca00000000ff */
[----:B------:R0:W-:Y:S02]  /*157190*/  @P4 STG.E.U8 desc[UR44][R44.64], R2 ;  /* 0x000000022c004986 */ /* 0x0001e4000c10112c */
[C---:B0-----:R-:W-:Y:S02]  /*1571a0*/  PRMT R2, R12.reuse, 0x7772, RZ ;  /* 0x000077720c027816 */ /* 0x041fe400000000ff */
[----:B------:R-:W-:-:S03]  /*1571b0*/  PRMT R12, R12, 0x7773, RZ ;  /* 0x000077730c0c7816 */ /* 0x000fc600000000ff */
[----:B------:R0:W-:Y:S04]  /*1571c0*/  @P2 STG.E.U8 desc[UR44][R52.64], R2 ;  /* 0x0000000234002986 */ /* 0x0001e8000c10112c */
[----:B------:R-:W-:Y:S01]  /*1571d0*/  @P3 STG.E.U8 desc[UR44][R58.64], R12 ;  /* 0x0000000c3a003986 */ /* 0x000fe2000c10112c */
[----:B0-----:R-:W-:-:S05]  /*1571e0*/  PRMT R2, R39, 0x7770, RZ ;  /* 0x0000777027027816 */ /* 0x001fca00000000ff */
[----:B------:R0:W-:Y:S02]  /*1571f0*/  @P0 STG.E.U8 desc[UR44][R6.64], R2 ;  /* 0x0000000206000986 */ /* 0x0001e4000c10112c */
[----:B0-----:R-:W-:-:S05]  /*157200*/  PRMT R2, R39, 0x7771, RZ ;  /* 0x0000777127027816 */ /* 0x001fca00000000ff */
[----:B------:R0:W-:Y:S04]  /*157210*/  @P5 STG.E.U8 desc[UR44][R4.64], R2 ;  /* 0x0000000204005986 */ /* 0x0001e8000c10112c */
[----:B0-----:R-:W2:Y:S04]  /*157220*/  LDL.LU.64 R4, [R1+0x1898] ;  /* 0x0018980001047983 */ /* 0x001ea80000300a00 */
[----:B------:R-:W4:Y:S04]  /*157230*/  LDL.LU.64 R8, [R1+0x10d0] ;  /* 0x0010d00001087983 */ /* 0x000f280000300a00 */
[----:B------:R-:W4:Y:S04]  /*157240*/  LDL.LU.64 R44, [R1+0x18c0] ;  /* 0x0018c000012c7983 */ /* 0x000f280000300a00 */
[----:B------:R-:W4:Y:S04]  /*157250*/  LDL.LU.64 R52, [R1+0x18e0] ;  /* 0x0018e00001347983 */ /* 0x000f280000300a00 */
[----:B------:R-:W4:Y:S04]  /*157260*/  LDL.LU.64 R58, [R1+0x18d8] ;  /* 0x0018d800013a7983 */ /* 0x000f280000300a00 */
[----:B------:R-:W4:Y:S01]  /*157270*/  LDL.LU.64 R6, [R1+0x18d0] ;  /* 0x0018d00001067983 */ /* 0x000f220000300a00 */
[----:B------:R-:W-:-:S02]  /*157280*/  LOP3.LUT P2, RZ, R36, 0x400000, RZ, 0xc0, !PT ;  /* 0x0040000024ff7812 */ /* 0x000fc4000784c0ff */
[----:B------:R-:W-:Y:S01]  /*157290*/  LOP3.LUT P3, RZ, R36, 0x200000, RZ, 0xc0, !PT ;  /* 0x0020000024ff7812 */ /* 0x000fe2000786c0ff */
[----:B------:R-:W4:Y:S01]  /*1572a0*/  LDL.LU.64 R50, [R1+0x1920] ;  /* 0x0019200001327983 */ /* 0x000f220000300a00 */
[----:B------:R-:W-:-:S09]  /*1572b0*/  PRMT R2, R39, 0x7772, RZ ;  /* 0x0000777227027816 */ /* 0x000fd200000000ff */
[----:B---3--:R0:W-:Y:S02]  /*1572c0*/  @P2 STG.E.U8 desc[UR44][R60.64], R2 ;  /* 0x000000023c002986 */ /* 0x0081e4000c10112c */
[----:B0-----:R-:W-:Y:S02]  /*1572d0*/  PRMT R2, R39, 0x7773, RZ ;  /* 0x0000777327027816 */ /* 0x001fe400000000ff */
[C---:B------:R-:W-:Y:S02]  /*1572e0*/  LOP3.LUT P6, RZ, R36.reuse, 0x400, RZ, 0xc0, !PT ;  /* 0x0000040024ff7812 */ /* 0x040fe400078cc0ff */
[----:B------:R-:W-:Y:S02]  /*1572f0*/  LOP3.LUT P1, RZ, R36, 0x10000, RZ, 0xc0, !PT ;  /* 0x0001000024ff7812 */ /* 0x000fe4000782c0ff */
[----:B------:R-:W-:Y:S02]  /*157300*/  LOP3.LUT R0, R0, 0x7fffffff, RZ, 0xc0, !PT ;  /* 0x7fffffff00007812 */ /* 0x000fe400078ec0ff */
[----:B------:R-:W-:-:S07]  /*157310*/  LOP3.LUT R38, R38, 0xffffffef, RZ, 0xc0, !PT ;  /* 0xffffffef26267812 */ /* 0x000fce00078ec0ff */
[----:B------:R-:W-:Y:S02]  /*157320*/  @P6 LOP3.LUT R0, R0, 0x80000000, RZ, 0xfc, !PT ;  /* 0x8000000000006812 */ /* 0x000fe400078efcff */
[----:B------:R-:W-:Y:S02]  /*157330*/  LOP3.LUT P6, RZ, R36, 0x800, RZ, 0xc0, !PT ;  /* 0x0000080024ff7812 */ /* 0x000fe400078cc0ff */
[----:B------:R-:W-:-:S04]  /*157340*/  @P1 LOP3.LUT R38, R38, 0x10, RZ, 0xfc, !PT ;  /* 0x0000001026261812 */ /* 0x000fc800078efcff */
[----:B------:R-:W-:-:S07]  /*157350*/  LOP3.LUT R38, R38, 0xfffffffe, RZ, 0xc0, !PT ;  /* 0xfffffffe26267812 */ /* 0x000fce00078ec0ff */
        /* <DEDUP_REMOVED lines=8> */
[C---:B------:R-:W-:Y:S02]  /*1573e0*/  LOP3.LUT P5, RZ, R36.reuse, 0x40000, RZ, 0xc0, !PT ;  /* 0x0004000024ff7812 */ /* 0x040fe400078ac0ff */
[----:B------:R-:W-:-:S05]  /*1573f0*/  LOP3.LUT P1, RZ, R36, 0x20000, RZ, 0xc0, !PT ;  /* 0x0002000024ff7812 */ /* 0x000fca000782c0ff */
[----:B------:R-:W-:Y:S02]  /*157400*/  @P6 LOP3.LUT R38, R38, 0x4, RZ, 0xfc, !PT ;  /* 0x0000000426266812 */ /* 0x000fe400078efcff */
[----:B------:R-:W-:Y:S01]  /*157410*/  LOP3.LUT P6, RZ, R36, 0x4000, RZ, 0xc0, !PT ;  /* 0x0000400024ff7812 */ /* 0x000fe200078cc0ff */
[----:B--2---:R0:W-:Y:S04]  /*157420*/  @P3 STG.E.U8 desc[UR44][R4.64], R2 ;  /* 0x0000000204003986 */ /* 0x0041e8000c10112c */
[----:B0-----:R-:W2:Y:S01]  /*157430*/  LDL.LU.64 R4, [R1+0x1918] ;  /* 0x0019180001047983 */ /* 0x001ea20000300a00 */
[----:B------:R-:W-:Y:S02]  /*157440*/  PRMT R2, R13, 0x7770, RZ ;  /* 0x000077700d027816 */ /* 0x000fe400000000ff */
[----:B------:R-:W-:Y:S01]  /*157450*/  LOP3.LUT R38, R38, 0xfffffff7, RZ, 0xc0, !PT ;  /* 0xfffffff726267812 */ /* 0x000fe200078ec0ff */
[----:B------:R-:W3:Y:S04]  /*157460*/  LDL.LU.64 R54, [R1+0x1910] ;  /* 0x0019100001367983 */ /* 0x000ee80000300a00 */
[----:B------:R-:W3:Y:S04]  /*157470*/  LDL.LU.64 R56, [R1+0x1940] ;  /* 0x0019400001387983 */ /* 0x000ee80000300a00 */
[----:B----4-:R0:W-:Y:S01]  /*157480*/  @P4 STG.E.U8 desc[UR44][R8.64], R2 ;  /* 0x0000000208004986 */ /* 0x0101e2000c10112c */
[----:B------:R-:W-:-:S03]  /*157490*/  @P6 LOP3.LUT R38, R38, 0x8, RZ, 0xfc, !PT ;  /* 0x0000000826266812 */ /* 0x000fc600078efcff */
[----:B------:R-:W4:Y:S01]  /*1574a0*/  LDL.LU.64 R60, [R1+0x1960] ;  /* 0x00196000013c7983 */ /* 0x000f220000300a00 */
[C---:B0-----:R-:W-:Y:S02]  /*1574b0*/  PRMT R2, R13.reuse, 0x7771, RZ ;  /* 0x000077710d027816 */ /* 0x041fe400000000ff */
[----:B------:R-:W-:Y:S01]  /*1574c0*/  LOP3.LUT P6, RZ, R36, 0x8000, RZ, 0xc0, !PT ;  /* 0x0000800024ff7812 */ /* 0x000fe200078cc0ff */
[----:B------:R-:W4:Y:S04]  /*1574d0*/  LDL.LU.64 R8, [R1+0x1958] ;  /* 0x0019580001087983 */ /* 0x000f280000300a00 */
[----:B------:R0:W-:Y:S04]  /*1574e0*/  @P0 STG.E.U8 desc[UR44][R44.64], R2 ;  /* 0x000000022c000986 */ /* 0x0001e8000c10112c */
[----:B------:R-:W4:Y:S01]  /*1574f0*/  LDL.LU R39, [R1+0xc] ;  /* 0x00000c0001277983 */ /* 0x000f220000300800 */
[----:B0-----:R-:W-:-:S02]  /*157500*/  PRMT R2, R13, 0x7772, RZ ;  /* 0x000077720d027816 */ /* 0x001fc400000000ff */
[----:B------:R-:W-:Y:S01]  /*157510*/  PRMT R13, R13, 0x7773, RZ ;  /* 0x000077730d0d7816 */ /* 0x000fe200000000ff */
[----:B------:R-:W4:Y:S04]  /*157520*/  LDL.LU.64 R44, [R1+0x1950] ;  /* 0x00195000012c7983 */ /* 0x000f280000300a00 */
[----:B------:R0:W-:Y:S04]  /*157530*/  @P5 STG.E.U8 desc[UR44][R52.64], R2 ;  /* 0x0000000234005986 */ /* 0x0001e8000c10112c */
[----:B------:R1:W-:Y:S01]  /*157540*/  @P1 STG.E.U8 desc[UR44][R58.64], R13 ;  /* 0x0000000d3a001986 */ /* 0x0003e2000c10112c */
[----:B------:R-:W-:-:S02]  /*157550*/  LOP3.LUT P1, RZ, R38, 0x10, RZ, 0xc0, !PT ;  /* 0x0000001026ff7812 */ /* 0x000fc4000782c0ff */
[C---:B0-----:R-:W-:Y:S01]  /*157560*/  PRMT R2, R34.reuse, 0x7770, RZ ;  /* 0x0000777022027816 */ /* 0x041fe200000000ff */
[----:B------:R-:W4:Y:S04]  /*157570*/  LDL.LU.64 R52, [R1+0x1980] ;  /* 0x0019800001347983 */ /* 0x000f280000300a00 */
[----:B-1----:R-:W4:Y:S06]  /*157580*/  LDL.LU.64 R58, [R1+0x1990] ;  /* 0x00199000013a7983 */ /* 0x002f2c0000300a00 */
[----:B------:R0:W-:Y:S02]  /*157590*/  @P1 STG.E.U8 desc[UR44][R6.64], R2 ;  /* 0x0000000206001986 */ /* 0x0001e4000c10112c */
[----:B0-----:R-:W-:-:S05]  /*1575a0*/  PRMT R2, R34, 0x7771, RZ ;  /* 0x0000777122027816 */ /* 0x001fca00000000ff */
[----:B------:R0:W-:Y:S04]  /*1575b0*/  @P6 STG.E.U8 desc[UR44][R14.64], R2 ;  /* 0x000000020e006986 */ /* 0x0001e8000c10112c */
[----:B0-----:R-:W3:Y:S01]  /*1575c0*/  LDL.LU.64 R14, [R1+0x57a0] ;  /* 0x0057a000010e7983 */ /* 0x001ee20000300a00 */
[----:B------:R-:W-:Y:S02]  /*1575d0*/  LOP3.LUT P6, RZ, R38, 0x8, RZ, 0xc0, !PT ;  /* 0x0000000826ff7812 */ /* 0x000fe400078cc0ff */
[----:B------:R-:W-:Y:S01]  /*1575e0*/  PRMT R2, R34, 0x7772, RZ ;  /* 0x0000777222027816 */ /* 0x000fe200000000ff */
[----:B------:R-:W4:Y:S10]  /*1575f0*/  LDL.LU.64 R6, [R1+0x10e0] ;  /* 0x0010e00001067983 */ /* 0x000f340000300a00 */
[----:B------:R0:W-:Y:S01]  /*157600*/  @P6 STG.E.U8 desc[UR44][R50.64], R2 ;  /* 0x0000000232006986 */ /* 0x0001e2000c10112c */
[----:B------:R-:W-:-:S02]  /*157610*/  LOP3.LUT P6, RZ, R38, 0x4, RZ, 0xc0, !PT ;  /* 0x0000000426ff7812 */ /* 0x000fc400078cc0ff */
[----:B0-----:R-:W-:Y:S02]  /*157620*/  PRMT R2, R34, 0x7773, RZ ;  /* 0x0000777322027816 */ /* 0x001fe400000000ff */
[----:B------:R-:W4:Y:S09]  /*157630*/  LDL.LU R34, [R1+0x5798] ;  /* 0x0057980001227983 */ /* 0x000f320000300800 */
[----:B--2---:R0:W-:Y:S04]  /*157640*/  @P6 STG.E.U8 desc[UR44][R4.64], R2 ;  /* 0x0000000204006986 */ /* 0x0041e8000c10112c */
[----:B0-----:R-:W2:Y:S01]  /*157650*/  LDL.LU.64 R4, [R1+0x19d0] ;  /* 0x0019d00001047983 */ /* 0x001ea20000300a00 */
        /* <DEDUP_REMOVED lines=13> */
[C---:B0-----:R-:W-:Y:S02]  /*157730*/  PRMT R2, R14.reuse, 0x7772, RZ ;  /* 0x000077720e027816 */ /* 0x041fe400000000ff */
[----:B------:R-:W-:Y:S02]  /*157740*/  PRMT R14, R14, 0x7773, RZ ;  /* 0x000077730e0e7816 */ /* 0x000fe400000000ff */
[----:B------:R-:W-:Y:S01]  /*157750*/  PRMT R3, R15, 0x7770, RZ ;  /* 0x000077700f037816 */ /* 0x000fe200000000ff */
[----:B------:R-:W3:Y:S06]  /*157760*/  LDL.LU.64 R56, [R1+0x1af8] ;  /* 0x001af80001387983 */ /* 0x000eec0000300a00 */
[----:B----4-:R0:W-:Y:S04]  /*157770*/  @P6 STG.E.U8 desc[UR44][R60.64], R2 ;  /* 0x000000023c006986 */ /* 0x0101e8000c10112c */
[----:B------:R-:W-:Y:S01]  /*157780*/  @P2 STG.E.U8 desc[UR44][R8.64], R14 ;  /* 0x0000000e08002986 */ /* 0x000fe2000c10112c */
[----:B0-----:R-:W-:-:S03]  /*157790*/  PRMT R2, R39, 0x7770, RZ ;  /* 0x0000777027027816 */ /* 0x001fc600000000ff */
[----:B------:R-:W4:Y:S04]  /*1577a0*/  LDL.LU.64 R60, [R1+0x1af0] ;  /* 0x001af000013c7983 */ /* 0x000f280000300a00 */
[----:B------:R0:W-:Y:S01]  /*1577b0*/  @P3 STG.E.U8 desc[UR44][R44.64], R2 ;  /* 0x000000022c003986 */ /* 0x0001e2000c10112c */
[----:B------:R-:W-:Y:S02]  /*1577c0*/  LOP3.LUT P6, RZ, R36, 0x8, RZ, 0xc0, !PT ;  /* 0x0000000824ff7812 */ /* 0x000fe400078cc0ff */
[----:B0-----:R-:W-:Y:S02]  /*1577d0*/  PRMT R2, R39, 0x7771, RZ ;  /* 0x0000777127027816 */ /* 0x001fe400000000ff */
[----:B------:R-:W-:Y:S01]  /*1577e0*/  PRMT R8, R15, 0x7771, RZ ;  /* 0x000077710f087816 */ /* 0x000fe200000000ff */
[----:B------:R-:W4:Y:S04]  /*1577f0*/  LDL.LU.64 R44, [R1+0x1ae8] ;  /* 0x001ae800012c7983 */ /* 0x000f280000300a00 */
[----:B------:R0:W-:Y:S02]  /*157800*/  @P4 STG.E.U8 desc[UR44][R52.64], R2 ;  /* 0x0000000234004986 */ /* 0x0001e4000c10112c */
[----:B0-----:R-:W-:-:S02]  /*157810*/  PRMT R2, R39, 0x7772, RZ ;  /* 0x0000777227027816 */ /* 0x001fc400000000ff */
[----:B------:R-:W4:Y:S04]  /*157820*/  LDL.LU.64 R52, [R1+0x1b30] ;  /* 0x001b300001347983 */ /* 0x000f280000300a00 */
[----:B------:R0:W-:Y:S02]  /*157830*/  @P0 STG.E.U8 desc[UR44][R58.64], R2 ;  /* 0x000000023a000986 */ /* 0x0001e4000c10112c */
[----:B0-----:R-:W-:Y:S02]  /*157840*/  PRMT R2, R39, 0x7773, RZ ;  /* 0x0000777327027816 */ /* 0x001fe400000000ff */
[----:B------:R-:W4:Y:S04]  /*157850*/  LDL.LU.64 R58, [R1+0x1b28] ;  /* 0x001b2800013a7983 */ /* 0x000f280000300a00 */
[----:B------:R-:W-:Y:S04]  /*157860*/  @P5 STG.E.U8 desc[UR44][R6.64], R2 ;  /* 0x0000000206005986 */ /* 0x000fe8000c10112c */
[----:B--2---:R-:W-:Y:S04]  /*157870*/  @P1 STG.E.U8 desc[UR44][R4.64], R3 ;  /* 0x0000000304001986 */ /* 0x004fe8000c10112c */
[----:B------:R0:W-:Y:S04]  /*157880*/  @P6 STG.E.U8 desc[UR44][R16.64], R8 ;  /* 0x0000000810006986 */ /* 0x0001e8000c10112c */
[----:B0-----:R-:W2:Y:S01]  /*157890*/  LDL.LU.64 R16, [R1+0x5790] ;  /* 0x0057900001107983 */ /* 0x001ea20000300a00 */
[----:B------:R-:W-:-:S02]  /*1578a0*/  LOP3.LUT P2, RZ, R36, 0x4, RZ, 0xc0, !PT ;  /* 0x0000000424ff7812 */ /* 0x000fc4000784c0ff */
[C---:B------:R-:W-:Y:S02]  /*1578b0*/  LOP3.LUT P3, RZ, R36.reuse, 0x2, RZ, 0xc0, !PT ;  /* 0x0000000224ff7812 */ /* 0x040fe4000786c0ff */
[----:B------:R-:W-:Y:S02]  /*1578c0*/  LOP3.LUT P4, RZ, R36, 0x1, RZ, 0xc0, !PT ;  /* 0x0000000124ff7812 */ /* 0x000fe4000788c0ff */
[C---:B------:R-:W-:Y:S02]  /*1578d0*/  PRMT R8, R15.reuse, 0x7772, RZ ;  /* 0x000077720f087816 */ /* 0x040fe400000000ff */
[C---:B------:R-:W-:Y:S02]  /*1578e0*/  LOP3.LUT P0, RZ, R34.reuse, 0x80000000, RZ, 0xc0, !PT ;  /* 0x8000000022ff7812 */ /* 0x040fe4000780c0ff */
[----:B------:R-:W-:Y:S01]  /*1578f0*/  PRMT R15, R15, 0x7773, RZ ;  /* 0x000077730f0f7816 */ /* 0x000fe200000000ff */
[----:B------:R-:W2:Y:S04]  /*157900*/  LDL.LU.64 R40, [R1+0x10e8] ;  /* 0x0010e80001287983 */ /* 0x000ea80000300a00 */
[----:B------:R-:W2:Y:S04]  /*157910*/  LDL.LU.64 R42, [R1+0x1b50] ;  /* 0x001b5000012a7983 */ /* 0x000ea80000300a00 */
[----:B------:R-:W2:Y:S04]  /*157920*/  LDL.LU.64 R46, [R1+0x1b70] ;  /* 0x001b7000012e7983 */ /* 0x000ea80000300a00 */
[----:B------:R-:W2:Y:S04]  /*157930*/  LDL.LU.64 R48, [R1+0x1b68] ;  /* 0x001b680001307983 */ /* 0x000ea80000300a00 */
[----:B------:R-:W2:Y:S04]  /*157940*/  LDL.LU.64 R50, [R1+0x1b60] ;  /* 0x001b600001327983 */ /* 0x000ea80000300a00 */
[----:B------:R-:W2:Y:S01]  /*157950*/  LDL.LU.64 R54, [R1+0x1b90] ;  /* 0x001b900001367983 */ /* 0x000ea20000300a00 */
[----:B------:R-:W-:-:S03]  /*157960*/  LOP3.LUT P5, RZ, R34, 0x20000000, RZ, 0xc0, !PT ;  /* 0x2000000022ff7812 */ /* 0x000fc600078ac0ff */
[----:B---3--:R2:W-:Y:S04]  /*157970*/  @P2 STG.E.U8 desc[UR44][R56.64], R8 ;  /* 0x0000000838002986 */ /* 0x0085e8000c10112c */
[----:B----4-:R-:W-:Y:S01]  /*157980*/  @P3 STG.E.U8 desc[UR44][R60.64], R15 ;  /* 0x0000000f3c003986 */ /* 0x010fe2000c10112c */
[----:B------:R-:W-:Y:S02]  /*157990*/  P2R R2, PR, RZ, 0x20 ;  /* 0x00000020ff027803 */ /* 0x000fe40000000000 */
[----:B------:R-:W-:Y:S02]  /*1579a0*/  LOP3.LUT P5, RZ, R34, 0x40000000, RZ, 0xc0, !PT ;  /* 0x4000000022ff7812 */ /* 0x000fe400078ac0ff */
[----:B--2---:R-:W-:-:S05]  /*1579b0*/  PRMT R8, R16, 0x7770, RZ ;  /* 0x0000777010087816 */ /* 0x004fca00000000ff */
[----:B------:R0:W-:Y:S02]  /*1579c0*/  @P4 STG.E.U8 desc[UR44][R44.64], R8 ;  /* 0x000000082c004986 */ /* 0x0001e4000c10112c */
[----:B0-----:R-:W-:-:S05]  /*1579d0*/  PRMT R8, R16, 0x7771, RZ ;  /* 0x0000777110087816 */ /* 0x001fca00000000ff */
[----:B------:R0:W-:Y:S04]  /*1579e0*/  @P0 STG.E.U8 desc[UR44][R20.64], R8 ;  /* 0x0000000814000986 */ /* 0x0001e8000c10112c */
[----:B0-----:R-:W2:Y:S01]  /*1579f0*/  LDL.LU.64 R20, [R1+0x5788] ;  /* 0x0057880001147983 */ /* 0x001ea20000300a00 */
[----:B------:R-:W-:-:S03]  /*157a00*/  PRMT R8, R16, 0x7772, RZ ;  /* 0x0000777210087816 */ /* 0x000fc600000000ff */
[----:B------:R-:W3:Y:S04]  /*157a10*/  LDL.LU.64 R56, [R1+0x1bb0] ;  /* 0x001bb00001387983 */ /* 0x000ee80000300a00 */
[----:B------:R-:W4:Y:S04]  /*157a20*/  LDL.LU.64 R60, [R1+0x1ba8] ;  /* 0x001ba800013c7983 */ /* 0x000f280000300a00 */
[----:B------:R-:W4:Y:S04]  /*157a30*/  LDL.LU.64 R44, [R1+0x1ba0] ;  /* 0x001ba000012c7983 */ /* 0x000f280000300a00 */
[----:B------:R0:W-:Y:S01]  /*157a40*/  @P5 STG.E.U8 desc[UR44][R52.64], R8 ;  /* 0x0000000834005986 */ /* 0x0001e2000c10112c */
[----:B------:R-:W-:-:S02]  /*157a50*/  ISETP.NE.AND P5, PT, R2, RZ, PT ;  /* 0x000000ff0200720c */ /* 0x000fc40003fa5270 */
[----:B------:R-:W-:Y:S01]  /*157a60*/  PRMT R16, R16, 0x7773, RZ ;  /* 0x0000777310107816 */ /* 0x000fe200000000ff */
[----:B0-----:R-:W4:Y:S10]  /*157a70*/  LDL.LU.64 R52, [R1+0x1c10] ;  /* 0x001c100001347983 */ /* 0x001f340000300a00 */
[----:B------:R0:W-:Y:S04]  /*157a80*/  @P5 STG.E.U8 desc[UR44][R58.64], R16 ;  /* 0x000000103a005986 */ /* 0x0001e8000c10112c */
[----:B0-----:R-:W4:Y:S01]  /*157a90*/  LDL.LU.64 R58, [R1+0x1c58] ;  /* 0x001c5800013a7983 */ /* 0x001f220000300a00 */
[----:B------:R-:W-:-:S04]  /*157aa0*/  LOP3.LUT P1, RZ, R34, 0x800000, RZ, 0xc0, !PT ;  /* 0x0080000022ff7812 */ /* 0x000fc8000782c0ff */
[----:B------:R-:W-:Y:S02]  /*157ab0*/  P2R R3, PR, RZ, 0x2 ;  /* 0x00000002ff037803 */ /* 0x000fe40000000000 */
        /* <DEDUP_REMOVED lines=8> */
[C---:B------:R-:W-:Y:S02]  /*157b40*/  LOP3.LUT P1, RZ, R34.reuse, 0x10000000, RZ, 0xc0, !PT ;  /* 0x1000000022ff7812 */ /* 0x040fe4000782c0ff */
[C---:B------:R-:W-:Y:S02]  /*157b50*/  LOP3.LUT P6, RZ, R34.reuse, 0x400000, RZ, 0xc0, !PT ;  /* 0x0040000022ff7812 */ /* 0x040fe400078cc0ff */
[C---:B------:R-:W-:Y:S02]  /*157b60*/  LOP3.LUT P2, RZ, R34.reuse, 0x200000, RZ, 0xc0, !PT ;  /* 0x0020000022ff7812 */ /* 0x040fe4000784c0ff */
[C---:B------:R-:W-:Y:S02]  /*157b70*/  LOP3.LUT P3, RZ, R34.reuse, 0x100000, RZ, 0xc0, !PT ;  /* 0x0010000022ff7812 */ /* 0x040fe4000786c0ff */
[----:B------:R-:W-:-:S02]  /*157b80*/  LOP3.LUT P4, RZ, R34, 0x80000, RZ, 0xc0, !PT ;  /* 0x0008000022ff7812 */ /* 0x000fc4000788c0ff */
[C---:B------:R-:W-:Y:S02]  /*157b90*/  LOP3.LUT P0, RZ, R34.reuse, 0x40000, RZ, 0xc0, !PT ;  /* 0x0004000022ff7812 */ /* 0x040fe4000780c0ff */
[----:B------:R-:W-:Y:S02]  /*157ba0*/  LOP3.LUT P5, RZ, R34, 0x20000, RZ, 0xc0, !PT ;  /* 0x0002000022ff7812 */ /* 0x000fe400078ac0ff */
[----:B--2---:R-:W-:-:S05]  /*157bb0*/  PRMT R2, R20, 0x7770, RZ ;  /* 0x0000777014027816 */ /* 0x004fca00000000ff */
[----:B------:R0:W-:Y:S01]  /*157bc0*/  @P1 STG.E.U8 desc[UR44][R40.64], R2 ;  /* 0x0000000228001986 */ /* 0x0001e2000c10112c */
[----:B------:R-:W-:Y:S02]  /*157bd0*/  ISETP.NE.AND P1, PT, R7, RZ, PT ;  /* 0x000000ff0700720c */ /* 0x000fe40003f25270 */
[----:B0-----:R-:W-:-:S11]  /*157be0*/  PRMT R2, R20, 0x7771, RZ ;  /* 0x0000777114027816 */ /* 0x001fd600000000ff */
[----:B------:R0:W-:Y:S01]  /*157bf0*/  @P1 STG.E.U8 desc[UR44][R42.64], R2 ;  /* 0x000000022a001986 */ /* 0x0001e2000c10112c */
[----:B------:R-:W-:Y:S02]  /*157c00*/  ISETP.NE.AND P1, PT, R6, RZ, PT ;  /* 0x000000ff0600720c */ /* 0x000fe40003f25270 */
[----:B0-----:R-:W-:-:S11]  /*157c10*/  PRMT R2, R20, 0x7772, RZ ;  /* 0x0000777214027816 */ /* 0x001fd600000000ff */
[----:B------:R0:W-:Y:S01]  /*157c20*/  @P1 STG.E.U8 desc[UR44][R46.64], R2 ;  /* 0x000000022e001986 */ /* 0x0001e2000c10112c */
[----:B------:R-:W-:Y:S02]  /*157c30*/  ISETP.NE.AND P1, PT, R5, RZ, PT ;  /* 0x000000ff0500720c */ /* 0x000fe40003f25270 */
[----:B------:R-:W-:-:S11]  /*157c40*/  PRMT R20, R20, 0x7773, RZ ;  /* 0x0000777314147816 */ /* 0x000fd600000000ff */
[----:B------:R-:W-:Y:S01]  /*157c50*/  @P1 STG.E.U8 desc[UR44][R48.64], R20 ;  /* 0x0000001430001986 */ /* 0x000fe2000c10112c */
[----:B------:R-:W-:Y:S02]  /*157c60*/  ISETP.NE.AND P1, PT, R4, RZ, PT ;  /* 0x000000ff0400720c */ /* 0x000fe40003f25270 */
[----:B0-----:R-:W-:-:S11]  /*157c70*/  PRMT R2, R17, 0x7770, RZ ;  /* 0x0000777011027816 */ /* 0x001fd600000000ff */
[----:B------:R0:W-:Y:S01]  /*157c80*/  @P1 STG.E.U8 desc[UR44][R50.64], R2 ;  /* 0x0000000232001986 */ /* 0x0001e2000c10112c */
[----:B------:R-:W-:Y:S02]  /*157c90*/  ISETP.NE.AND P1, PT, R3, RZ, PT ;  /* 0x000000ff0300720c */ /* 0x000fe40003f25270 */
[----:B0-----:R-:W-:-:S11]  /*157ca0*/  PRMT R2, R17, 0x7771, RZ ;  /* 0x0000777111027816 */ /* 0x001fd600000000ff */
[----:B------:R0:W-:Y:S02]  /*157cb0*/  @P1 STG.E.U8 desc[UR44][R54.64], R2 ;  /* 0x0000000236001986 */ /* 0x0001e4000c10112c */
[C---:B0-----:R-:W-:Y:S02]  /*157cc0*/  PRMT R2, R17.reuse, 0x7772, RZ ;  /* 0x0000777211027816 */ /* 0x041fe400000000ff */
[----:B------:R-:W-:Y:S01]  /*157cd0*/  PRMT R17, R17, 0x7773, RZ ;  /* 0x0000777311117816 */ /* 0x000fe200000000ff */
[----:B------:R-:W2:Y:S04]  /*157ce0*/  LDL.LU.64 R54, [R1+0x1d28] ;  /* 0x001d280001367983 */ /* 0x000ea80000300a00 */
[----:B---3--:R0:W-:Y:S04]  /*157cf0*/  @P6 STG.E.U8 desc[UR44][R56.64], R2 ;  /* 0x0000000238006986 */ /* 0x0081e8000c10112c */
[----:B----4-:R-:W-:Y:S01]  /*157d00*/  @P2 STG.E.U8 desc[UR44][R60.64], R17 ;  /* 0x000000113c002986 */ /* 0x010fe2000c10112c */
[----:B0-----:R-:W-:-:S03]  /*157d10*/  PRMT R2, R21, 0x7770, RZ ;  /* 0x0000777015027816 */ /* 0x001fc600000000ff */
[----:B------:R-:W3:Y:S04]  /*157d20*/  LDL.LU.64 R56, [R1+0x1d80] ;  /* 0x001d800001387983 */ /* 0x000ee80000300a00 */
[----:B------:R0:W-:Y:S02]  /*157d30*/  @P3 STG.E.U8 desc[UR44][R44.64], R2 ;  /* 0x000000022c003986 */ /* 0x0001e4000c10112c */
[----:B0-----:R-:W-:-:S05]  /*157d40*/  PRMT R2, R21, 0x7771, RZ ;  /* 0x0000777115027816 */ /* 0x001fca00000000ff */
[----:B------:R0:W-:Y:S02]  /*157d50*/  @P4 STG.E.U8 desc[UR44][R52.64], R2 ;  /* 0x0000000234004986 */ /* 0x0001e4000c10112c */
[C---:B0-----:R-:W-:Y:S02]  /*157d60*/  PRMT R2, R21.reuse, 0x7772, RZ ;  /* 0x0000777215027816 */ /* 0x041fe400000000ff */
[----:B------:R-:W-:-:S03]  /*157d70*/  PRMT R21, R21, 0x7773, RZ ;  /* 0x0000777315157816 */ /* 0x000fc600000000ff */
[----:B------:R-:W-:Y:S04]  /*157d80*/  @P0 STG.E.U8 desc[UR44][R58.64], R2 ;  /* 0x000000023a000986 */ /* 0x000fe8000c10112c */
[----:B------:R0:W-:Y:S04]  /*157d90*/  @P5 STG.E.U8 desc[UR44][R18.64], R21 ;  /* 0x0000001512005986 */ /* 0x0001e8000c10112c */
[----:B0-----:R-:W4:Y:S01]  /*157da0*/  LDL.LU.64 R18, [R1+0x5780] ;  /* 0x0057800001127983 */ /* 0x001f220000300a00 */
[C---:B------:R-:W-:Y:S02]  /*157db0*/  LOP3.LUT P1, RZ, R34.reuse, 0x10000, RZ, 0xc0, !PT ;  /* 0x0001000022ff7812 */ /* 0x040fe4000782c0ff */
[----:B------:R-:W-:Y:S01]  /*157dc0*/  LOP3.LUT P2, RZ, R34, 0x8000, RZ, 0xc0, !PT ;  /* 0x0000800022ff7812 */ /* 0x000fe2000784c0ff */
[----:B------:R-:W3:Y:S04]  /*157dd0*/  LDL.LU.64 R60, [R1+0x1d78] ;  /* 0x001d7800013c7983 */ /* 0x000ee80000300a00 */
[----:B------:R-:W3:Y:S04]  /*157de0*/  LDL.LU.64 R52, [R1+0x1d70] ;  /* 0x001d700001347983 */ /* 0x000ee80000300a00 */
[----:B------:R-:W3:Y:S04]  /*157df0*/  LDL.LU.64 R44, [R1+0x1d90] ;  /* 0x001d9000012c7983 */ /* 0x000ee80000300a00 */
[----:B------:R-:W3:Y:S04]  /*157e00*/  LDL.LU.64 R58, [R1+0x1dc0] ;  /* 0x001dc000013a7983 */ /* 0x000ee80000300a00 */
[----:B------:R-:W3:Y:S04]  /*157e10*/  LDL.LU.64 R42, [R1+0x1db8] ;  /* 0x001db800012a7983 */ /* 0x000ee80000300a00 */
[----:B------:R-:W3:Y:S01]  /*157e20*/  LDL.LU.64 R46, [R1+0x1db0] ;  /* 0x001db000012e7983 */ /* 0x000ee20000300a00 */
[----:B----4-:R-:W-:-:S02]  /*157e30*/  PRMT R8, R18, 0x7770, RZ ;  /* 0x0000777012087816 */ /* 0x010fc400000000ff */
[----:B------:R-:W-:-:S03]  /*157e40*/  PRMT R9, R18, 0x7771, RZ ;  /* 0x0000777112097816 */ /* 0x000fc600000000ff */
[----:B--2---:R-:W-:Y:S04]  /*157e50*/  @P1 STG.E.U8 desc[UR44][R54.64], R8 ;  /* 0x0000000836001986 */ /* 0x004fe8000c10112c */
[----:B------:R0:W-:Y:S04]  /*157e60*/  @P2 STG.E.U8 desc[UR44][R22.64], R9 ;  /* 0x0000000916002986 */ /* 0x0001e8000c10112c */
[----:B0-----:R-:W2:Y:S04]  /*157e70*/  LDL.LU.64 R22, [R1+0x5778] ;  /* 0x0057780001167983 */ /* 0x001ea80000300a00 */
[----:B------:R-:W4:Y:S04]  /*157e80*/  LDL.LU.64 R48, [R1+0x1dd0] ;  /* 0x001dd00001307983 */ /* 0x000f280000300a00 */
[----:B------:R-:W4:Y:S01]  /*157e90*/  LDL.LU.64 R50, [R1+0x1e00] ;  /* 0x001e000001327983 */ /* 0x000f220000300a00 */
[----:B------:R-:W-:-:S02]  /*157ea0*/  LOP3.LUT P3, RZ, R34, 0x4000, RZ, 0xc0, !PT ;  /* 0x0000400022ff7812 */ /* 0x000fc4000786c0ff */
[C---:B------:R-:W-:Y:S02]  /*157eb0*/  LOP3.LUT P0, RZ, R34.reuse, 0x800, RZ, 0xc0, !PT ;  /* 0x0000080022ff7812 */ /* 0x040fe4000780c0ff */
[C---:B------:R-:W-:Y:S02]  /*157ec0*/  LOP3.LUT P5, RZ, R34.reuse, 0x20, RZ, 0xc0, !PT ;  /* 0x0000002022ff7812 */ /* 0x040fe400078ac0ff */
[----:B------:R-:W-:Y:S02]  /*157ed0*/  LOP3.LUT P4, RZ, R34, 0x2000, RZ, 0xc0, !PT ;  /* 0x0000200022ff7812 */ /* 0x000fe4000788c0ff */
[----:B------:R-:W-:Y:S02]  /*157ee0*/  PRMT R9, R18, 0x7772, RZ ;  /* 0x0000777212097816 */ /* 0x000fe400000000ff */
[----:B------:R-:W-:Y:S02]  /*157ef0*/  P2R R2, PR, RZ, 0x1 ;  /* 0x00000001ff027803 */ /* 0x000fe40000000000 */
[----:B------:R-:W-:-:S02]  /*157f00*/  P2R R3, PR, RZ, 0x20 ;  /* 0x00000020ff037803 */ /* 0x000fc40000000000 */
[C---:B------:R-:W-:Y:S02]  /*157f10*/  LOP3.LUT P0, RZ, R34.reuse, 0x1000, RZ, 0xc0, !PT ;  /* 0x0000100022ff7812 */ /* 0x040fe4000780c0ff */
[----:B------:R-:W-:Y:S02]  /*157f20*/  LOP3.LUT P5, RZ, R34, 0x40, RZ, 0xc0, !PT ;  /* 0x0000004022ff7812 */ /* 0x000fe400078ac0ff */
[----:B------:R-:W-:Y:S01]  /*157f30*/  PRMT R18, R18, 0x7773, RZ ;  /* 0x0000777312127816 */ /* 0x000fe200000000ff */
[----:B------:R-:W4:Y:S01]  /*157f40*/  LDL.LU.64 R54, [R1+0x1df0] ;  /* 0x001df00001367983 */ /* 0x000f220000300a00 */
[----:B------:R-:W-:Y:S02]  /*157f50*/  P2R R4, PR, RZ, 0x20 ;  /* 0x00000020ff047803 */ /* 0x000fe40000000000 */
[----:B------:R-:W-:Y:S01]  /*157f60*/  LOP3.LUT P5, RZ, R34, 0x80, RZ, 0xc0, !PT ;  /* 0x0000008022ff7812 */ /* 0x000fe200078ac0ff */
[----:B---3--:R0:W-:Y:S03]  /*157f70*/  @P3 STG.E.U8 desc[UR44][R56.64], R9 ;  /* 0x0000000938003986 */ /* 0x0081e6000c10112c */
[----:B------:R-:W-:-:S02]  /*157f80*/  P2R R5, PR, RZ, 0x20 ;  /* 0x00000020ff057803 */ /* 0x000fc40000000000 */
[C---:B------:R-:W-:Y:S01]  /*157f90*/  LOP3.LUT P5, RZ, R34.reuse, 0x100, RZ, 0xc0, !PT ;  /* 0x0000010022ff7812 */ /* 0x040fe200078ac0ff */
[----:B------:R-:W-:Y:S03]  /*157fa0*/  @P4 STG.E.U8 desc[UR44][R60.64], R18 ;  /* 0x000000123c004986 */ /* 0x000fe6000c10112c */
[----:B------:R-:W-:Y:S02]  /*157fb0*/  P2R R6, PR, RZ, 0x20 ;  /* 0x00000020ff067803 */ /* 0x000fe40000000000 */
[----:B------:R-:W-:Y:S01]  /*157fc0*/  LOP3.LUT P5, RZ, R34, 0x200, RZ, 0xc0, !PT ;  /* 0x0000020022ff7812 */ /* 0x000fe200078ac0ff */
[----:B0-----:R-:W3:Y:S03]  /*157fd0*/  LDL.LU.64 R56, [R1+0x1e10] ;  /* 0x001e100001387983 */ /* 0x001ee60000300a00 */
[----:B------:R-:W-:-:S02]  /*157fe0*/  P2R R7, PR, RZ, 0x20 ;  /* 0x00000020ff077803 */ /* 0x000fc40000000000 */
[----:B------:R-:W-:Y:S02]  /*157ff0*/  LOP3.LUT P5, RZ, R34, 0x400, RZ, 0xc0, !PT ;  /* 0x0000040022ff7812 */ /* 0x000fe400078ac0ff */
[----:B--2---:R-:W-:-:S05]  /*158000*/  PRMT R9, R22, 0x7770, RZ ;  /* 0x0000777016097816 */ /* 0x004fca00000000ff */
[----:B------:R0:W-:Y:S01]  /*158010*/  @P0 STG.E.U8 desc[UR44][R52.64], R9 ;  /* 0x0000000934000986 */ /* 0x0001e2000c10112c */
[----:B------:R-:W-:Y:S02]  /*158020*/  ISETP.NE.AND P0, PT, R2, RZ, PT ;  /* 0x000000ff0200720c */ /* 0x000fe40003f05270 */
[C---:B------:R-:W-:Y:S01]  /*158030*/  PRMT R2, R22.reuse, 0x7771, RZ ;  /* 0x0000777116027816 */ /* 0x040fe200000000ff */
[----:B0-----:R-:W2:Y:S10]  /*158040*/  LDL.LU.64 R52, [R1+0x1e40] ;  /* 0x001e400001347983 */ /* 0x001eb40000300a00 */
[----:B------:R0:W-:Y:S04]  /*158050*/  @P0 STG.E.U8 desc[UR44][R44.64], R2 ;  /* 0x000000022c000986 */ /* 0x0001e8000c10112c */
[----:B------:R-:W2:Y:S01]  /*158060*/  LDL.LU.64 R60, [R1+0x1e38] ;  /* 0x001e3800013c7983 */ /* 0x000ea20000300a00 */
[----:B0-----:R-:W-:-:S03]  /*158070*/  PRMT R2, R22, 0x7772, RZ ;  /* 0x0000777216027816 */ /* 0x001fc600000000ff */
[----:B------:R-:W2:Y:S04]  /*158080*/  LDL.LU.64 R44, [R1+0x1e30] ;  /* 0x001e3000012c7983 */ /* 0x000ea80000300a00 */
[----:B------:R0:W-:Y:S01]  /*158090*/  @P5 STG.E.U8 desc[UR44][R58.64], R2 ;  /* 0x000000023a005986 */ /* 0x0001e2000c10112c */
[----:B------:R-:W-:Y:S02]  /*1580a0*/  ISETP.NE.AND P5, PT, R7, RZ, PT ;  /* 0x000000ff0700720c */ /* 0x000fe40003fa5270 */
[----:B------:R-:W-:Y:S02]  /*1580b0*/  PRMT R22, R22, 0x7773, RZ ;  /* 0x0000777316167816 */ /* 0x000fe400000000ff */
[----:B0-----:R-:W-:Y:S01]  /*1580c0*/  PRMT R2, R19, 0x7770, RZ ;  /* 0x0000777013027816 */ /* 0x001fe200000000ff */
[----:B------:R-:W2:Y:S08]  /*1580d0*/  LDL.LU.64 R58, [R1+0x1e50] ;  /* 0x001e5000013a7983 */ /* 0x000eb00000300a00 */
[----:B------:R-:W-:Y:S01]  /*1580e0*/  @P5 STG.E.U8 desc[UR44][R42.64], R22 ;  /* 0x000000162a005986 */ /* 0x000fe2000c10112c */
[----:B------:R-:W-:-:S13]  /*1580f0*/  ISETP.NE.AND P5, PT, R6, RZ, PT ;  /* 0x000000ff0600720c */ /* 0x000fda0003fa5270 */
[----:B------:R0:W-:Y:S01]  /*158100*/  @P5 STG.E.U8 desc[UR44][R46.64], R2 ;  /* 0x000000022e005986 */ /* 0x0001e2000c10112c */
[----:B------:R-:W-:Y:S02]  /*158110*/  ISETP.NE.AND P5, PT, R5, RZ, PT ;  /* 0x000000ff0500720c */ /* 0x000fe40003fa5270 */
[----:B0-----:R-:W-:-:S11]  /*158120*/  PRMT R2, R19, 0x7771, RZ ;  /* 0x0000777113027816 */ /* 0x001fd600000000ff */
[----:B----4-:R0:W-:Y:S01]  /*158130*/  @P5 STG.E.U8 desc[UR44][R48.64], R2 ;  /* 0x0000000230005986 */ /* 0x0101e2000c10112c */
[----:B------:R-:W-:Y:S02]  /*158140*/  ISETP.NE.AND P5, PT, R4, RZ, PT ;  /* 0x000000ff0400720c */ /* 0x000fe40003fa5270 */
[----:B0-----:R-:W-:-:S11]  /*158150*/  PRMT R2, R19, 0x7772, RZ ;  /* 0x0000777213027816 */ /* 0x001fd600000000ff */
[----:B------:R-:W-:Y:S01]  /*158160*/  @P5 STG.E.U8 desc[UR44][R50.64], R2 ;  /* 0x0000000232005986 */ /* 0x000fe2000c10112c */
[----:B------:R-:W-:Y:S02]  /*158170*/  ISETP.NE.AND P5, PT, R3, RZ, PT ;  /* 0x000000ff0300720c */ /* 0x000fe40003fa5270 */
[----:B------:R-:W-:-:S11]  /*158180*/  PRMT R19, R19, 0x7773, RZ ;  /* 0x0000777313137816 */ /* 0x000fd600000000ff */
[----:B------:R0:W-:Y:S04]  /*158190*/  @P5 STG.E.U8 desc[UR44][R24.64], R19 ;  /* 0x0000001318005986 */ /* 0x0001e8000c10112c */
[----:B0-----:R-:W4:Y:S01]  /*1581a0*/  LDL.LU.64 R24, [R1+0x5770] ;  /* 0x0057700001187983 */ /* 0x001f220000300a00 */
[----:B------:R-:W-:-:S04]  /*1581b0*/  LOP3.LUT P6, RZ, R34, 0x8, RZ, 0xc0, !PT ;  /* 0x0000000822ff7812 */ /* 0x000fc800078cc0ff */
[----:B------:R-:W-:Y:S02]  /*1581c0*/  P2R R8, PR, RZ, 0x40 ;  /* 0x00000040ff087803 */ /* 0x000fe40000000000 */
[C---:B------:R-:W-:Y:S02]  /*1581d0*/  LOP3.LUT P6, RZ, R34.reuse, 0x10, RZ, 0xc0, !PT ;  /* 0x0000001022ff7812 */ /* 0x040fe400078cc0ff */
[----:B------:R-:W-:Y:S02]  /*1581e0*/  PRMT R2, R23, 0x7770, RZ ;  /* 0x0000777017027816 */ /* 0x000fe400000000ff */
[----:B------:R-:W-:-:S09]  /*1581f0*/  LOP3.LUT P2, RZ, R34, 0x4, RZ, 0xc0, !PT ;  /* 0x0000000422ff7812 */ /* 0x000fd2000784c0ff */
[----:B------:R0:W-:Y:S01]  /*158200*/  @P6 STG.E.U8 desc[UR44][R54.64], R2 ;  /* 0x0000000236006986 */ /* 0x0001e2000c10112c */
[----:B------:R-:W-:Y:S02]  /*158210*/  ISETP.NE.AND P6, PT, R8, RZ, PT ;  /* 0x000000ff0800720c */ /* 0x000fe40003fc5270 */
[C---:B------:R-:W-:Y:S02]  /*158220*/  LOP3.LUT P1, RZ, R34.reuse, 0x2, RZ, 0xc0, !PT ;  /* 0x0000000222ff7812 */ /* 0x040fe4000782c0ff */
[----:B------:R-:W-:Y:S02]  /*158230*/  LOP3.LUT P3, RZ, R34, 0x1, RZ, 0xc0, !PT ;  /* 0x0000000122ff7812 */ /* 0x000fe4000786c0ff */
[----:B0-----:R-:W-:-:S07]  /*158240*/  PRMT R2, R23, 0x7771, RZ ;  /* 0x0000777117027816 */ /* 0x001fce00000000ff */
[----:B---3--:R0:W-:Y:S01]  /*158250*/  @P6 STG.E.U8 desc[UR44][R56.64], R2 ;  /* 0x0000000238006986 */ /* 0x0081e2000c10112c */
[C---:B------:R-:W-:Y:S02]  /*158260*/  LOP3.LUT P4, RZ, R33.reuse, 0x80000000, RZ, 0xc0, !PT ;  /* 0x8000000021ff7812 */ /* 0x040fe4000788c0ff */
[----:B------:R-:W-:Y:S02]  /*158270*/  LOP3.LUT P0, RZ, R33, 0x40000000, RZ, 0xc0, !PT ;  /* 0x4000000021ff7812 */ /* 0x000fe4000780c0ff */
[C---:B0-----:R-:W-:Y:S02]  /*158280*/  PRMT R2, R23.reuse, 0x7772, RZ ;  /* 0x0000777217027816 */ /* 0x041fe400000000ff */
[----:B------:R-:W-:-:S03]  /*158290*/  PRMT R23, R23, 0x7773, RZ ;  /* 0x0000777317177816 */ /* 0x000fc600000000ff */
[----:B--2---:R0:W-:Y:S04]  /*1582a0*/  @P2 STG.E.U8 desc[UR44][R52.64], R2 ;  /* 0x0000000234002986 */ /* 0x0041e8000c10112c */
[----:B------:R-:W-:Y:S04]  /*1582b0*/  @P1 STG.E.U8 desc[UR44][R60.64], R23 ;  /* 0x000000173c001986 */ /* 0x000fe8000c10112c */
[----:B0-----:R-:W2:Y:S01]  /*1582c0*/  LDL.LU.64 R52, [R1+0x1ed8] ;  /* 0x001ed80001347983 */ /* 0x001ea20000300a00 */
[----:B----4-:R-:W-:-:S05]  /*1582d0*/  PRMT R2, R24, 0x7770, RZ ;  /* 0x0000777018027816 */ /* 0x010fca00000000ff */
[----:B------:R0:W-:Y:S02]  /*1582e0*/  @P3 STG.E.U8 desc[UR44][R44.64], R2 ;  /* 0x000000022c003986 */ /* 0x0001e4000c10112c */
[----:B0-----:R-:W-:-:S05]  /*1582f0*/  PRMT R2, R24, 0x7771, RZ ;  /* 0x0000777118027816 */ /* 0x001fca00000000ff */
[----:B------:R0:W-:Y:S02]  /*158300*/  @P4 STG.E.U8 desc[UR44][R58.64], R2 ;  /* 0x000000023a004986 */ /* 0x0001e4000c10112c */
[----:B0-----:R-:W-:Y:S02]  /*158310*/  PRMT R2, R24, 0x7772, RZ ;  /* 0x0000777218027816 */ /* 0x001fe400000000ff */
[----:B------:R-:W3:Y:S04]  /*158320*/  LDL.LU.64 R58, [R1+0x1f00] ;  /* 0x001f0000013a7983 */ /* 0x000ee80000300a00 */
[----:B------:R0:W-:Y:S04]  /*158330*/  @P0 STG.E.U8 desc[UR44][R28.64], R2 ;  /* 0x000000021c000986 */ /* 0x0001e8000c10112c */
[----:B0-----:R-:W4:Y:S04]  /*158340*/  LDL.LU.64 R28, [R1+0x5768] ;  /* 0x00576800011c7983 */ /* 0x001f280000300a00 */
[----:B------:R-:W3:Y:S04]  /*158350*/  LDL.LU.64 R48, [R1+0x1f10] ;  /* 0x001f100001307983 */ /* 0x000ee80000300a00 */
[----:B------:R-:W3:Y:S04]  /*158360*/  LDL.LU.64 R56, [R1+0x1f40] ;  /* 0x001f400001387983 */ /* 0x000ee80000300a00 */
[----:B------:R-:W3:Y:S04]  /*158370*/  LDL.LU.64 R60, [R1+0x1f38] ;  /* 0x001f3800013c7983 */ /* 0x000ee80000300a00 */
[----:B------:R-:W3:Y:S04]  /*158380*/  LDL.LU.64 R50, [R1+0x1f30] ;  /* 0x001f300001327983 */ /* 0x000ee80000300a00 */
[----:B------:R-:W3:Y:S01]  /*158390*/  LDL.LU.64 R54, [R1+0x1f50] ;  /* 0x001f500001367983 */ /* 0x000ee20000300a00 */
[----:B------:R-:W-:-:S03]  /*1583a0*/  LOP3.LUT P5, RZ, R33, 0x20000000, RZ, 0xc0, !PT ;  /* 0x2000000021ff7812 */ /* 0x000fc600078ac0ff */
[----:B------:R-:W3:Y:S01]  /*1583b0*/  LDL.LU.64 R44, [R1+0x1f80] ;  /* 0x001f8000012c7983 */ /* 0x000ee20000300a00 */
[----:B------:R-:W-:Y:S02]  /*1583c0*/  PRMT R24, R24, 0x7773, RZ ;  /* 0x0000777318187816 */ /* 0x000fe400000000ff */
[----:B------:R-:W-:-:S07]  /*1583d0*/  LOP3.LUT P2, RZ, R33, 0x10000000, RZ, 0xc0, !PT ;  /* 0x1000000021ff7812 */ /* 0x000fce000784c0ff */
[----:B--2---:R0:W-:Y:S04]  /*1583e0*/  @P5 STG.E.U8 desc[UR44][R52.64], R24 ;  /* 0x0000001834005986 */ /* 0x0041e8000c10112c */
[----:B0-----:R-:W2:Y:S01]  /*1583f0*/  LDL.LU.64 R52, [R1+0x1f78] ;  /* 0x001f780001347983 */ /* 0x001ea20000300a00 */
[----:B----4-:R-:W-:-:S05]  /*158400*/  PRMT R10, R28, 0x7770, RZ ;  /* 0x000077701c0a7816 */ /* 0x010fca00000000ff */
[----:B---3--:R0:W-:Y:S04]  /*158410*/  @P2 STG.E.U8 desc[UR44][R58.64], R10 ;  /* 0x0000000a3a002986 */ /* 0x0081e8000c10112c */
[----:B0-----:R-:W3:Y:S01]  /*158420*/  LDL.LU.64 R58, [R1+0x1f70] ;  /* 0x001f7000013a7983 */ /* 0x001ee20000300a00 */
[C---:B------:R-:W-:Y:S02]  /*158430*/  LOP3.LUT P1, RZ, R33.reuse, 0x80000, RZ, 0xc0, !PT ;  /* 0x0008000021ff7812 */ /* 0x040fe4000782c0ff */
[C---:B------:R-:W-:Y:S02]  /*158440*/  LOP3.LUT P3, RZ, R33.reuse, 0x8000000, RZ, 0xc0, !PT ;  /* 0x0800000021ff7812 */ /* 0x040fe4000786c0ff */
[----:B------:R-:W-:Y:S02]  /*158450*/  LOP3.LUT P4, RZ, R33, 0x2000000, RZ, 0xc0, !PT ;  /* 0x0200000021ff7812 */ /* 0x000fe4000788c0ff */
[----:B------:R-:W-:-:S02]  /*158460*/  P2R R2, PR, RZ, 0x2 ;  /* 0x00000002ff027803 */ /* 0x000fc40000000000 */
[C---:B------:R-:W-:Y:S02]  /*158470*/  LOP3.LUT P1, RZ, R33.reuse, 0x100000, RZ, 0xc0, !PT ;  /* 0x0010000021ff7812 */ /* 0x040fe4000782c0ff */
[----:B------:R-:W-:Y:S02]  /*158480*/  P2R R7, PR, RZ, 0x10 ;  /* 0x00000010ff077803 */ /* 0x000fe40000000000 */
[C---:B------:R-:W-:Y:S02]  /*158490*/  LOP3.LUT P4, RZ, R33.reuse, 0x4000000, RZ, 0xc0, !PT ;  /* 0x0400000021ff7812 */ /* 0x040fe4000788c0ff */
[----:B------:R-:W-:Y:S02]  /*1584a0*/  P2R R3, PR, RZ, 0x2 ;  /* 0x00000002ff037803 */ /* 0x000fe40000000000 */
[----:B------:R-:W-:Y:S02]  /*1584b0*/  LOP3.LUT P1, RZ, R33, 0x200000, RZ, 0xc0, !PT ;  /* 0x0020000021ff7812 */ /* 0x000fe4000782c0ff */
[----:B------:R-:W-:-:S02]  /*1584c0*/  PRMT R10, R28, 0x7771, RZ ;  /* 0x000077711c0a7816 */ /* 0x000fc400000000ff */
[----:B------:R-:W-:Y:S02]  /*1584d0*/  P2R R4, PR, RZ, 0x2 ;  /* 0x00000002ff047803 */ /* 0x000fe40000000000 */
[C---:B------:R-:W-:Y:S01]  /*1584e0*/  LOP3.LUT P1, RZ, R33.reuse, 0x400000, RZ, 0xc0, !PT ;  /* 0x0040000021ff7812 */ /* 0x040fe2000782c0ff */
[----:B------:R0:W-:Y:S03]  /*1584f0*/  @P3 STG.E.U8 desc[UR44][R48.64], R10 ;  /* 0x0000000a30003986 */ /* 0x0001e6000c10112c */
[----:B------:R-:W-:Y:S02]  /*158500*/  P2R R5, PR, RZ, 0x2 ;  /* 0x00000002ff057803 */ /* 0x000fe40000000000 */
[----:B------:R-:W-:Y:S02]  /*158510*/  LOP3.LUT P1, RZ, R33, 0x800000, RZ, 0xc0, !PT ;  /* 0x0080000021ff7812 */ /* 0x000fe4000782c0ff */
[----:B0-----:R-:W-:-:S02]  /*158520*/  PRMT R10, R28, 0x7772, RZ ;  /* 0x000077721c0a7816 */ /* 0x001fc400000000ff */
[----:B------:R-:W-:Y:S02]  /*158530*/  P2R R6, PR, RZ, 0x2 ;  /* 0x00000002ff067803 */ /* 0x000fe40000000000 */
[----:B------:R-:W-:Y:S01]  /*158540*/  LOP3.LUT P1, RZ, R33, 0x1000000, RZ, 0xc0, !PT ;  /* 0x0100000021ff7812 */ /* 0x000fe2000782c0ff */
[----:B------:R0:W-:Y:S01]  /*158550*/  @P4 STG.E.U8 desc[UR44][R56.64], R10 ;  /* 0x0000000a38004986 */ /* 0x0001e2000c10112c */
[----:B------:R-:W-:Y:S02]  /*158560*/  ISETP.NE.AND P4, PT, R7, RZ, PT ;  /* 0x000000ff0700720c */ /* 0x000fe40003f85270 */
[----:B------:R-:W-:Y:S02]  /*158570*/  PRMT R28, R28, 0x7773, RZ ;  /* 0x000077731c1c7816 */ /* 0x000fe400000000ff */
[----:B------:R-:W-:Y:S01]  /*158580*/  PRMT R7, R25, 0x7770, RZ ;  /* 0x0000777019077816 */ /* 0x000fe200000000ff */
[----:B0-----:R-:W4:Y:S08]  /*158590*/  LDL.LU.64 R56, [R1+0x1fc0] ;  /* 0x001fc00001387983 */ /* 0x001f300000300a00 */
[----:B------:R0:W-:Y:S04]  /*1585a0*/  @P4 STG.E.U8 desc[UR44][R60.64], R28 ;  /* 0x0000001c3c004986 */ /* 0x0001e8000c10112c */
[----:B------:R-:W-:Y:S01]  /*1585b0*/  @P1 STG.E.U8 desc[UR44][R50.64], R7 ;  /* 0x0000000732001986 */ /* 0x000fe2000c10112c */
[----:B------:R-:W-:-:S02]  /*1585c0*/  ISETP.NE.AND P1, PT, R6, RZ, PT ;  /* 0x000000ff0600720c */ /* 0x000fc40003f25270 */
[----:B------:R-:W-:Y:S01]  /*1585d0*/  PRMT R6, R25, 0x7771, RZ ;  /* 0x0000777119067816 */ /* 0x000fe200000000ff */
[----:B0-----:R-:W4:Y:S10]  /*1585e0*/  LDL.LU.64 R60, [R1+0x1fb8] ;  /* 0x001fb800013c7983 */ /* 0x001f340000300a00 */
[----:B------:R-:W-:Y:S01]  /*1585f0*/  @P1 STG.E.U8 desc[UR44][R54.64], R6 ;  /* 0x0000000636001986 */ /* 0x000fe2000c10112c */
[----:B------:R-:W-:-:S02]  /*158600*/  ISETP.NE.AND P1, PT, R5, RZ, PT ;  /* 0x000000ff0500720c */ /* 0x000fc40003f25270 */
[C---:B------:R-:W-:Y:S02]  /*158610*/  PRMT R5, R25.reuse, 0x7772, RZ ;  /* 0x0000777219057816 */ /* 0x040fe400000000ff */
[----:B------:R-:W-:-:S09]  /*158620*/  PRMT R25, R25, 0x7773, RZ ;  /* 0x0000777319197816 */ /* 0x000fd200000000ff */
[----:B------:R0:W-:Y:S01]  /*158630*/  @P1 STG.E.U8 desc[UR44][R44.64], R5 ;  /* 0x000000052c001986 */ /* 0x0001e2000c10112c */
[----:B------:R-:W-:-:S03]  /*158640*/  ISETP.NE.AND P1, PT, R4, RZ, PT ;  /* 0x000000ff0400720c */ /* 0x000fc60003f25270 */
[----:B0-----:R-:W4:Y:S10]  /*158650*/  LDL.LU.64 R44, [R1+0x1fd0] ;  /* 0x001fd000012c7983 */ /* 0x001f340000300a00 */
[----:B--2---:R0:W-:Y:S01]  /*158660*/  @P1 STG.E.U8 desc[UR44][R52.64], R25 ;  /* 0x0000001934001986 */ /* 0x0041e2000c10112c */
[----:B------:R-:W-:-:S02]  /*158670*/  ISETP.NE.AND P1, PT, R3, RZ, PT ;  /* 0x000000ff0300720c */ /* 0x000fc40003f25270 */
[----:B------:R-:W-:Y:S01]  /*158680*/  PRMT R3, R29, 0x7770, RZ ;  /* 0x000077701d037816 */ /* 0x000fe200000000ff */
[----:B0-----:R-:W2:Y:S04]  /*158690*/  LDL.LU.64 R52, [R1+0x2000] ;  /* 0x0020000001347983 */ /* 0x001ea80000300a00 */
[----:B------:R-:W2:Y:S04]  /*1586a0*/  LDL.LU.64 R50, [R1+0x1ff8] ;  /* 0x001ff80001327983 */ /* 0x000ea80000300a00 */
[----:B------:R-:W2:Y:S04]  /*1586b0*/  LDL.LU R49, [R1+0x1c74] ;  /* 0x001c740001317983 */ /* 0x000ea80000300800 */
[----:B---3--:R0:W-:Y:S01]  /*1586c0*/  @P1 STG.E.U8 desc[UR44][R58.64], R3 ;  /* 0x000000033a001986 */ /* 0x0081e2000c10112c */
[----:B------:R-:W-:-:S02]  /*1586d0*/  ISETP.NE.AND P1, PT, R2, RZ, PT ;  /* 0x000000ff0200720c */ /* 0x000fc40003f25270 */
[----:B------:R-:W-:Y:S01]  /*1586e0*/  PRMT R2, R29, 0x7771, RZ ;  /* 0x000077711d027816 */ /* 0x000fe200000000ff */
[----:B0-----:R-:W3:Y:S04]  /*1586f0*/  LDL.LU.64 R58, [R1+0x1ff0] ;  /* 0x001ff000013a7983 */ /* 0x001ee80000300a00 */
[----:B------:R-:W3:Y:S06]  /*158700*/  LDL.LU R48, [R1+0x1c70] ;  /* 0x001c700001307983 */ /* 0x000eec0000300800 */
[----:B------:R0:W-:Y:S04]  /*158710*/  @P1 STG.E.U8 desc[UR44][R26.64], R2 ;  /* 0x000000021a001986 */ /* 0x0001e8000c10112c */
[----:B0-----:R-:W2:Y:S01]  /*158720*/  LDL.LU.64 R26, [R1+0x5760] ;  /* 0x00576000011a7983 */ /* 0x001ea20000300a00 */
[----:B------:R-:W-:-:S02]  /*158730*/  LOP3.LUT P5, RZ, R33, 0x10000, RZ, 0xc0, !PT ;  /* 0x0001000021ff7812 */ /* 0x000fc400078ac0ff */
[----:B------:R-:W-:Y:S01]  /*158740*/  PRMT R2, R29, 0x7772, RZ ;  /* 0x000077721d027816 */ /* 0x000fe200000000ff */
[----:B------:R-:W3:Y:S01]  /*158750*/  LDL.LU.64 R54, [R1+0x2010] ;  /* 0x0020100001367983 */ /* 0x000ee20000300a00 */
[----:B------:R-:W-:Y:S02]  /*158760*/  P2R R8, PR, RZ, 0x20 ;  /* 0x00000020ff087803 */ /* 0x000fe40000000000 */
[----:B------:R-:W-:Y:S02]  /*158770*/  LOP3.LUT P5, RZ, R33, 0x20000, RZ, 0xc0, !PT ;  /* 0x0002000021ff7812 */ /* 0x000fe400078ac0ff */
[----:B------:R-:W-:Y:S01]  /*158780*/  PRMT R29, R29, 0x7773, RZ ;  /* 0x000077731d1d7816 */ /* 0x000fe200000000ff */
[----:B------:R-:W3:Y:S01]  /*158790*/  LDL.LU R40, [R1+0x1c6c] ;  /* 0x001c6c0001287983 */ /* 0x000ee20000300800 */
[----:B------:R-:W-:Y:S02]  /*1587a0*/  P2R R9, PR, RZ, 0x20 ;  /* 0x00000020ff097803 */ /* 0x000fe40000000000 */
[----:B------:R-:W-:-:S13]  /*1587b0*/  LOP3.LUT P5, RZ, R33, 0x40000, RZ, 0xc0, !PT ;  /* 0x0004000021ff7812 */ /* 0x000fda00078ac0ff */
[----:B----4-:R0:W-:Y:S01]  /*1587c0*/  @P5 STG.E.U8 desc[UR44][R56.64], R2 ;  /* 0x0000000238005986 */ /* 0x0101e2000c10112c */
[----:B------:R-:W-:-:S03]  /*1587d0*/  ISETP.NE.AND P5, PT, R9, RZ, PT ;  /* 0x000000ff0900720c */ /* 0x000fc60003fa5270 */
[----:B0-----:R-:W4:Y:S10]  /*1587e0*/  LDL.LU.64 R56, [R1+0x2040] ;  /* 0x0020400001387983 */ /* 0x001f340000300a00 */
[----:B------:R0:W-:Y:S01]  /*1587f0*/  @P5 STG.E.U8 desc[UR44][R60.64], R29 ;  /* 0x0000001d3c005986 */ /* 0x0001e2000c10112c */
[----:B------:R-:W-:-:S02]  /*158800*/  ISETP.NE.AND P5, PT, R8, RZ, PT ;  /* 0x000000ff0800720c */ /* 0x000fc40003fa5270 */
[C---:B------:R-:W-:Y:S02]  /*158810*/  LOP3.LUT P2, RZ, R33.reuse, 0x8000, RZ, 0xc0, !PT ;  /* 0x0000800021ff7812 */ /* 0x040fe4000784c0ff */
[C---:B------:R-:W-:Y:S02]  /*158820*/  LOP3.LUT P0, RZ, R33.reuse, 0x4000, RZ, 0xc0, !PT ;  /* 0x0000400021ff7812 */ /* 0x040fe4000780c0ff */
[C---:B------:R-:W-:Y:S02]  /*158830*/  LOP3.LUT P6, RZ, R33.reuse, 0x2000, RZ, 0xc0, !PT ;  /* 0x0000200021ff7812 */ /* 0x040fe400078cc0ff */
[C---:B------:R-:W-:Y:S02]  /*158840*/  LOP3.LUT P3, RZ, R33.reuse, 0x1000, RZ, 0xc0, !PT ;  /* 0x0000100021ff7812 */ /* 0x040fe4000786c0ff */
[C---:B------:R-:W-:Y:S02]  /*158850*/  LOP3.LUT P4, RZ, R33.reuse, 0x80, RZ, 0xc0, !PT ;  /* 0x0000008021ff7812 */ /* 0x040fe4000788c0ff */
[----:B------:R-:W-:Y:S01]  /*158860*/  LOP3.LUT P1, RZ, R33, 0x100, RZ, 0xc0, !PT ;  /* 0x0000010021ff7812 */ /* 0x000fe2000782c0ff */
[----:B------:R-:W1:Y:S04]  /*158870*/  LDS.128 R8, [R11] ;  /* 0x000000000b087984 */ /* 0x000e680000000c00 */
[----:B0-----:R-:W4:Y:S04]  /*158880*/  LDL.LU.64 R60, [R1+0x2038] ;  /* 0x00203800013c7983 */ /* 0x001f280000300a00 */
[----:B------:R-:W4:Y:S01]  /*158890*/  LDL.LU R32, [R1+0x1c78] ;  /* 0x001c780001207983 */ /* 0x000f220000300800 */
[----:B--2---:R-:W-:-:S05]  /*1588a0*/  PRMT R2, R26, 0x7770, RZ ;  /* 0x000077701a027816 */ /* 0x004fca00000000ff */
[----:B------:R0:W-:Y:S04]  /*1588b0*/  @P5 STG.E.U8 desc[UR44][R30.64], R2 ;  /* 0x000000021e005986 */ /* 0x0001e8000c10112c */
[----:B0-----:R-:W2:Y:S01]  /*1588c0*/  LDL.LU.64 R30, [R1+0x5758] ;  /* 0x00575800011e7983 */ /* 0x001ea20000300a00 */
[----:B------:R-:W-:-:S05]  /*1588d0*/  PRMT R2, R26, 0x7771, RZ ;  /* 0x000077711a027816 */ /* 0x000fca00000000ff */
[----:B------:R0:W-:Y:S04]  /*1588e0*/  @P2 STG.E.U8 desc[UR44][R44.64], R2 ;  /* 0x000000022c002986 */ /* 0x0001e8000c10112c */
[----:B0-----:R-:W4:Y:S01]  /*1588f0*/  LDL.LU.64 R44, [R1+0x2030] ;  /* 0x00203000012c7983 */ /* 0x001f220000300a00 */
[----:B------:R-:W-:-:S05]  /*158900*/  PRMT R2, R26, 0x7772, RZ ;  /* 0x000077721a027816 */ /* 0x000fca00000000ff */
[----:B------:R0:W-:Y:S01]  /*158910*/  @P0 STG.E.U8 desc[UR44][R52.64], R2 ;  /* 0x0000000234000986 */ /* 0x0001e2000c10112c */
[----:B------:R-:W-:-:S03]  /*158920*/  PRMT R26, R26, 0x7773, RZ ;  /* 0x000077731a1a7816 */ /* 0x000fc600000000ff */
[----:B0-----:R-:W4:Y:S04]  /*158930*/  LDL.LU.64 R52, [R1+0x2058] ;  /* 0x0020580001347983 */ /* 0x001f280000300a00 */
[----:B------:R-:W-:Y:S01]  /*158940*/  @P6 STG.E.U8 desc[UR44][R50.64], R26 ;  /* 0x0000001a32006986 */ /* 0x000fe2000c10112c */
[----:B------:R-:W-:Y:S01]  /*158950*/  ISETP.LT.AND P6, PT, R49, UR4, !P4 ;  /* 0x0000000431007c0c */ /* 0x000fe2000e7c1270 */
[----:B------:R-:W-:Y:S01]  /*158960*/  ULDC UR4, c[0x0][0x228] ;  /* 0x00008a0000047ab9 */ /* 0x000fe20000000800 */
[----:B--2---:R-:W-:-:S05]  /*158970*/  PRMT R2, R30, 0x7770, RZ ;  /* 0x000077701e027816 */ /* 0x004fca00000000ff */
[----:B---3--:R0:W-:Y:S04]  /*158980*/  @P3 STG.E.U8 desc[UR44][R58.64], R2 ;  /* 0x000000023a003986 */ /* 0x0081e8000c10112c */
[----:B0-----:R-:W2:Y:S01]  /*158990*/  LDL.LU.64 R58, [R1+0x2088] ;  /* 0x00208800013a7983 */ /* 0x001ea20000300a00 */
[----:B------:R-:W-:-:S03]  /*1589a0*/  PRMT R2, R30, 0x7771, RZ ;  /* 0x000077711e027816 */ /* 0x000fc600000000ff */
[----:B------:R-:W3:Y:S04]  /*1589b0*/  LDL.LU.64 R46, [R1+0x2080] ;  /* 0x00208000012e7983 */ /* 0x000ee80000300a00 */
[----:B------:R0:W-:Y:S01]  /*1589c0*/  @P6 STG.E.U8 desc[UR44][R54.64], R2 ;  /* 0x0000000236006986 */ /* 0x0001e2000c10112c */
[----:B------:R-:W-:Y:S01]  /*1589d0*/  ISETP.LT.AND P6, PT, R48, UR4, !P4 ;  /* 0x0000000430007c0c */ /* 0x000fe2000e7c1270 */
[----:B------:R-:W-:Y:S01]  /*1589e0*/  ULDC UR4, c[0x0][0x228] ;  /* 0x00008a0000047ab9 */ /* 0x000fe20000000800 */
[----:B0-----:R-:W-:Y:S01]  /*1589f0*/  PRMT R2, R30, 0x7772, RZ ;  /* 0x000077721e027816 */ /* 0x001fe200000000ff */
[----:B------:R-:W3:Y:S10]  /*158a00*/  LDL.LU.64 R54, [R1+0x2078] ;  /* 0x0020780001367983 */ /* 0x000ef40000300a00 */
[----:B----4-:R-:W-:Y:S01]  /*158a10*/  @P6 STG.E.U8 desc[UR44][R56.64], R2 ;  /* 0x0000000238006986 */ /* 0x010fe2000c10112c */
[----:B------:R-:W-:-:S02]  /*158a20*/  ISETP.LT.AND P6, PT, R40, UR4, !P4 ;  /* 0x0000000428007c0c */ /* 0x000fc4000e7c1270 */
[----:B------:R-:W-:Y:S01]  /*158a30*/  PRMT R30, R30, 0x7773, RZ ;  /* 0x000077731e1e7816 */ /* 0x000fe200000000ff */
[----:B------:R-:W-:-:S10]  /*158a40*/  ULDC UR4, c[0x0][0x228] ;  /* 0x00008a0000047ab9 */ /* 0x000fd40000000800 */
[----:B------:R0:W-:Y:S04]  /*158a50*/  @P6 STG.E.U8 desc[UR44][R60.64], R30 ;  /* 0x0000001e3c006986 */ /* 0x0001e8000c10112c */
[----:B0-----:R-:W4:Y:S01]  /*158a60*/  LDL.LU.64 R60, [R1+0x2098] ;  /* 0x00209800013c7983 */ /* 0x001f220000300a00 */
[----:B------:R-:W-:-:S03]  /*158a70*/  ISETP.LT.AND P6, PT, R32, UR4, !P1 ;  /* 0x0000000420007c0c */ /* 0x000fc6000cfc1270 */
[----:B------:R-:W4:Y:S01]  /*158a80*/  LDL.LU.64 R56, [R1+0x20c8] ;  /* 0x0020c80001387983 */ /* 0x000f220000300a00 */
[----:B------:R-:W-:Y:S01]  /*158a90*/  PRMT R2, R27, 0x7770, RZ ;  /* 0x000077701b027816 */ /* 0x000fe200000000ff */
[----:B------:R-:W-:-:S08]  /*158aa0*/  ULDC UR4, c[0x0][0x228] ;  /* 0x00008a0000047ab9 */ /* 0x000fd00000000800 */
[----:B------:R0:W-:Y:S01]  /*158ab0*/  @P6 STG.E.U8 desc[UR44][R44.64], R2 ;  /* 0x000000022c006986 */ /* 0x0001e2000c10112c */
[----:B------:R-:W-:Y:S01]  /*158ac0*/  ISETP.LT.AND P6, PT, R49, UR4, !P1 ;  /* 0x0000000431007c0c */ /* 0x000fe2000cfc1270 */
[----:B------:R-:W-:Y:S02]  /*158ad0*/  ULDC UR4, c[0x0][0x228] ;  /* 0x00008a0000047ab9 */ /* 0x000fe40000000800 */
[----:B0-----:R-:W4:Y:S01]  /*158ae0*/  LDL.LU.64 R44, [R1+0x20c0] ;  /* 0x0020c000012c7983 */ /* 0x001f220000300a00 */
[----:B------:R-:W-:-:S03]  /*158af0*/  PRMT R2, R27, 0x7771, RZ ;  /* 0x000077711b027816 */ /* 0x000fc600000000ff */
[----:B------:R-:W4:Y:S06]  /*158b00*/  LDL.LU R51, [R1+0x390] ;  /* 0x0003900001337983 */ /* 0x000f2c0000300800 */
[----:B------:R0:W-:Y:S01]  /*158b10*/  @P6 STG.E.U8 desc[UR44][R52.64], R2 ;  /* 0x0000000234006986 */ /* 0x0001e2000c10112c */
[----:B------:R-:W-:Y:S01]  /*158b20*/  ISETP.LT.AND P6, PT, R48, UR4, !P1 ;  /* 0x0000000430007c0c */ /* 0x000fe2000cfc1270 */
[----:B------:R-:W-:Y:S02]  /*158b30*/  ULDC UR4, c[0x0][0x228] ;  /* 0x00008a0000047ab9 */ /* 0x000fe40000000800 */
[----:B0-----:R-:W4:Y:S01]  /*158b40*/  LDL.LU.64 R52, [R1+0x20b8] ;  /* 0x0020b80001347983 */ /* 0x001f220000300a00 */
[----:B------:R-:W-:-:S09]  /*158b50*/  PRMT R2, R27, 0x7772, RZ ;  /* 0x000077721b027816 */ /* 0x000fd200000000ff */
[----:B--2---:R0:W-:Y:S04]  /*158b60*/  @P6 STG.E.U8 desc[UR44][R58.64], R2 ;  /* 0x000000023a006986 */ /* 0x0041e8000c10112c */
[----:B0-----:R-:W2:Y:S01]  /*158b70*/  LDL.LU.64 R58, [R1+0x20d8] ;  /* 0x0020d800013a7983 */ /* 0x001ea20000300a00 */
[----:B------:R-:W-:Y:S02]  /*158b80*/  ISETP.LT.AND P6, PT, R40, UR4, !P1 ;  /* 0x0000000428007c0c */ /* 0x000fe4000cfc1270 */
[----:B------:R-:W-:Y:S02]  /*158b90*/  PRMT R27, R27, 0x7773, RZ ;  /* 0x000077731b1b7816 */ /* 0x000fe400000000ff */
[----:B------:R-:W-:Y:S01]  /*158ba0*/  LOP3.LUT P3, RZ, R33, 0x200, RZ, 0xc0, !PT ;  /* 0x0000020021ff7812 */ /* 0x000fe2000786c0ff */
[----:B------:R-:W-:Y:S01]  /*158bb0*/  ULDC UR4, c[0x0][0x228] ;  /* 0x00008a0000047ab9 */ /* 0x000fe20000000800 */
[----:B------:R-:W-:-:S07]  /*158bc0*/  PRMT R2, R31, 0x7770, RZ ;  /* 0x000077701f027816 */ /* 0x000fce00000000ff */
[----:B---3--:R-:W-:Y:S01]  /*158bd0*/  @P6 STG.E.U8 desc[UR44][R46.64], R27 ;  /* 0x0000001b2e006986 */ /* 0x008fe2000c10112c */
[----:B------:R-:W-:Y:S01]  /*158be0*/  ISETP.LT.AND P6, PT, R32, UR4, !P3 ;  /* 0x0000000420007c0c */ /* 0x000fe2000dfc1270 */
[----:B------:R-:W-:-:S12]  /*158bf0*/  ULDC UR4, c[0x0][0x228] ;  /* 0x00008a0000047ab9 */ /* 0x000fd80000000800 */
[----:B------:R0:W-:Y:S01]  /*158c00*/  @P6 STG.E.U8 desc[UR44][R54.64], R2 ;  /* 0x0000000236006986 */ /* 0x0001e2000c10112c */
[----:B------:R-:W-:Y:S01]  /*158c10*/  ISETP.LT.AND P6, PT, R49, UR4, !P3 ;  /* 0x0000000431007c0c */ /* 0x000fe2000dfc1270 */
[----:B------:R-:W-:Y:S02]  /*158c20*/  ULDC UR4, c[0x0][0x228] ;  /* 0x00008a0000047ab9 */ /* 0x000fe40000000800 */
[----:B0-----:R-:W3:Y:S01]  /*158c30*/  LDL.LU.64 R54, [R1+0x2138] ;  /* 0x0021380001367983 */ /* 0x001ee20000300a00 */
[----:B------:R-:W-:-:S09]  /*158c40*/  PRMT R2, R31, 0x7771, RZ ;  /* 0x000077711f027816 */ /* 0x000fd200000000ff */
[----:B----4-:R0:W-:Y:S01]  /*158c50*/  @P6 STG.E.U8 desc[UR44][R60.64], R2 ;  /* 0x000000023c006986 */ /* 0x0101e2000c10112c */
[----:B------:R-:W-:Y:S01]  /*158c60*/  ISETP.LT.AND P6, PT, R48, UR4, !P3 ;  /* 0x0000000430007c0c */ /* 0x000fe2000dfc1270 */
[----:B------:R-:W-:Y:S02]  /*158c70*/  ULDC UR4, c[0x0][0x228] ;  /* 0x00008a0000047ab9 */ /* 0x000fe40000000800 */
[----:B0-----:R-:W4:Y:S01]  /*158c80*/  LDL.LU.64 R60, [R1+0x2050] ;  /* 0x00205000013c7983 */ /* 0x001f220000300a00 */
[----:B------:R-:W-:-:S09]  /*158c90*/  PRMT R2, R31, 0x7772, RZ ;  /* 0x000077721f027816 */ /* 0x000fd200000000ff */
[----:B------:R0:W-:Y:S01]  /*158ca0*/  @P6 STG.E.U8 desc[UR44][R56.64], R2 ;  /* 0x0000000238006986 */ /* 0x0001e2000c10112c */
[----:B------:R-:W-:Y:S02]  /*158cb0*/  ISETP.LT.AND P6, PT, R40, UR4, !P3 ;  /* 0x0000000428007c0c */ /* 0x000fe4000dfc1270 */
[----:B------:R-:W-:Y:S02]  /*158cc0*/  PRMT R31, R31, 0x7773, RZ ;  /* 0x000077731f1f7816 */ /* 0x000fe400000000ff */
[----:B------:R-:W-:Y:S01]  /*158cd0*/  LOP3.LUT P4, RZ, R33, 0x400, RZ, 0xc0, !PT ;  /* 0x0000040021ff7812 */ /* 0x000fe2000788c0ff */
[----:B------:R-:W-:Y:S01]  /*158ce0*/  ULDC UR4, c[0x0][0x228] ;  /* 0x00008a0000047ab9 */ /* 0x000fe20000000800 */
[----:B0-----:R-:W4:Y:S07]  /*158cf0*/  LDL.LU.64 R56, [R1+0x21c8] ;  /* 0x0021c80001387983 */ /* 0x001f2e0000300a00 */
[----:B------:R0:W-:Y:S01]  /*158d00*/  @P6 STG.E.U8 desc[UR44][R44.64], R31 ;  /* 0x0000001f2c006986 */ /* 0x0001e2000c10112c */
[----:B------:R-:W-:-:S02]  /*158d10*/  ISETP.LT.AND P6, PT, R32, UR4, !P4 ;  /* 0x0000000420007c0c */ /* 0x000fc4000e7c1270 */
[----:B------:R-:W-:Y:S01]  /*158d20*/  PRMT R2, R51, 0x7770, RZ ;  /* 0x0000777033027816 */ /* 0x000fe200000000ff */
[----:B------:R-:W-:Y:S01]  /*158d30*/  ULDC UR4, c[0x0][0x228] ;  /* 0x00008a0000047ab9 */ /* 0x000fe20000000800 */
[----:B0-----:R-:W4:Y:S09]  /*158d40*/  LDL.LU.64 R44, [R1+0x21e8] ;  /* 0x0021e800012c7983 */ /* 0x001f320000300a00 */
[----:B------:R0:W-:Y:S01]  /*158d50*/  @P6 STG.E.U8 desc[UR44][R52.64], R2 ;  /* 0x0000000234006986 */ /* 0x0001e2000c10112c */
[----:B------:R-:W-:Y:S01]  /*158d60*/  ISETP.LT.AND P6, PT, R49, UR4, !P4 ;  /* 0x0000000431007c0c */ /* 0x000fe2000e7c1270 */
[----:B------:R-:W-:-:S02]  /*158d70*/  ULDC UR4, c[0x0][0x228] ;  /* 0x00008a0000047ab9 */ /* 0x000fc40000000800 */
[----:B0-----:R-:W4:Y:S01]  /*158d80*/  LDL.LU.64 R52, [R1+0x2250] ;  /* 0x0022500001347983 */ /* 0x001f220000300a00 */
[----:B------:R-:W-:-:S09]  /*158d90*/  PRMT R2, R51, 0x7771, RZ ;  /* 0x0000777133027816 */ /* 0x000fd200000000ff */
[----:B--2---:R0:W-:Y:S04]  /*158da0*/  @P6 STG.E.U8 desc[UR44][R58.64], R2 ;  /* 0x000000023a006986 */ /* 0x0041e8000c10112c */
[----:B0-----:R-:W2:Y:S01]  /*158db0*/  LDL.LU.64 R58, [R1+0x1138] ;  /* 0x00113800013a7983 */ /* 0x001ea20000300a00 */
[----:B------:R-:W-:Y:S02]  /*158dc0*/  ISETP.LT.AND P6, PT, R48, UR4, !P4 ;  /* 0x0000000430007c0c */ /* 0x000fe4000e7c1270 */
[----:B------:R-:W-:Y:S01]  /*158dd0*/  PRMT R2, R51, 0x7772, RZ ;  /* 0x0000777233027816 */ /* 0x000fe200000000ff */
[----:B------:R-:W-:Y:S01]  /*158de0*/  ULDC UR4, c[0x0][0x228] ;  /* 0x00008a0000047ab9 */ /* 0x000fe20000000800 */
[----:B------:R-:W-:Y:S01]  /*158df0*/  LOP3.LUT P1, RZ, R33, 0x800, RZ, 0xc0, !PT ;  /* 0x0000080021ff7812 */ /* 0x000fe2000782c0ff */
[----:B------:R-:W2:Y:S08]  /*158e00*/  LDL.LU R39, [R1+0x394] ;  /* 0x0003940001277983 */ /* 0x000eb00000300800 */
[----:B---3--:R0:W-:Y:S01]  /*158e10*/  @P6 STG.E.U8 desc[UR44][R54.64], R2 ;  /* 0x0000000236006986 */ /* 0x0081e2000c10112c */
[----:B------:R-:W-:Y:S01]  /*158e20*/  ISETP.LT.AND P6, PT, R40, UR4, !P4 ;  /* 0x0000000428007c0c */ /* 0x000fe2000e7c1270 */
[----:B------:R-:W-:Y:S01]  /*158e30*/  ULDC UR4, c[0x0][0x228] ;  /* 0x00008a0000047ab9 */ /* 0x000fe20000000800 */
[----:B0-----:R-:W-:Y:S01]  /*158e40*/  PRMT R2, R51, 0x7773, RZ ;  /* 0x0000777333027816 */ /* 0x001fe200000000ff */
[----:B------:R-:W3:Y:S10]  /*158e50*/  LDL.LU.64 R54, [R1+0x1120] ;  /* 0x0011200001367983 */ /* 0x000ef40000300a00 */
[----:B----4-:R1:W-:Y:S01]  /*158e60*/  @P6 STG.E.U8 desc[UR44][R60.64], R2 ;  /* 0x000000023c006986 */ /* 0x0103e2000c10112c */
[----:B------:R-:W-:Y:S01]  /*158e70*/  ISETP.LT.AND P6, PT, R32, UR4, !P1 ;  /* 0x0000000420007c0c */ /* 0x000fe2000cfc1270 */
[----:B------:R-:W-:Y:S01]  /*158e80*/  ULDC UR4, c[0x0][0x228] ;  /* 0x00008a0000047ab9 */ /* 0x000fe20000000800 */
[C---:B-1----:R-:W-:Y:S01]  /*158e90*/  PRMT R2, R8.reuse, 0x7770, RZ ;  /* 0x0000777008027816 */ /* 0x042fe200000000ff */
[----:B------:R-:W4:Y:S10]  /*158ea0*/  LDL.LU.64 R60, [R1+0x1118] ;  /* 0x00111800013c7983 */ /* 0x000f340000300a00 */
[----:B------:R0:W-:Y:S01]  /*158eb0*/  @P6 STG.E.U8 desc[UR44][R56.64], R2 ;  /* 0x0000000238006986 */ /* 0x0001e2000c10112c */
[----:B------:R-:W-:Y:S01]  /*158ec0*/  ISETP.LT.AND P6, PT, R49, UR4, !P1 ;  /* 0x0000000431007c0c */ /* 0x000fe2000cfc1270 */
[----:B------:R-:W-:Y:S01]  /*158ed0*/  ULDC UR4, c[0x0][0x228] ;  /* 0x00008a0000047ab9 */ /* 0x000fe20000000800 */
[----:B0-----:R-:W-:Y:S01]  /*158ee0*/  PRMT R2, R8, 0x7771, RZ ;  /* 0x0000777108027816 */ /* 0x001fe200000000ff */
[----:B------:R-:W4:Y:S10]  /*158ef0*/  LDL.LU.64 R56, [R1+0x1110] ;  /* 0x0011100001387983 */ /* 0x000f340000300a00 */
[----:B------:R0:W-:Y:S01]  /*158f00*/  @P6 STG.E.U8 desc[UR44][R44.64], R2 ;  /* 0x000000022c006986 */ /* 0x0001e2000c10112c */
[----:B------:R-:W-:Y:S01]  /*158f10*/  ISETP.LT.AND P6, PT, R48, UR4, !P1 ;  /* 0x0000000430007c0c */ /* 0x000fe2000cfc1270 */
[----:B------:R-:W-:Y:S01]  /*158f20*/  ULDC UR4, c[0x0][0x228] ;  /* 0x00008a0000047ab9 */ /* 0x000fe20000000800 */
[----:B0-----:R-:W-:Y:S01]  /*158f30*/  PRMT R2, R8, 0x7772, RZ ;  /* 0x0000777208027816 */ /* 0x001fe200000000ff */
[----:B------:R-:W4:Y:S10]  /*158f40*/  LDL.LU.64 R44, [R1+0x1108] ;  /* 0x00110800012c7983 */ /* 0x000f340000300a00 */
[----:B------:R0:W-:Y:S01]  /*158f50*/  @P6 STG.E.U8 desc[UR44][R52.64], R2 ;  /* 0x0000000234006986 */ /* 0x0001e2000c10112c */
[----:B------:R-:W-:-:S02]  /*158f60*/  ISETP.LT.AND P6, PT, R40, UR4, !P1 ;  /* 0x0000000428007c0c */ /* 0x000fc4000cfc1270 */
[----:B------:R-:W-:Y:S02]  /*158f70*/  PRMT R8, R8, 0x7773, RZ ;  /* 0x0000777308087816 */ /* 0x000fe400000000ff */
[----:B------:R-:W-:Y:S01]  /*158f80*/  LOP3.LUT P5, RZ, R0, 0x40000000, RZ, 0xc0, !PT ;  /* 0x4000000000ff7812 */ /* 0x000fe200078ac0ff */
[----:B------:R-:W-:Y:S01]  /*158f90*/  ULDC UR4, c[0x0][0x228] ;  /* 0x00008a0000047ab9 */ /* 0x000fe20000000800 */
[----:B0-----:R-:W4:Y:S07]  /*158fa0*/  LDL.LU.64 R52, [R1+0x1100] ;  /* 0x0011000001347983 */ /* 0x001f2e0000300a00 */
[----:B--2---:R0:W-:Y:S04]  /*158fb0*/  @P6 STG.E.U8 desc[UR44][R58.64], R8 ;  /* 0x000000083a006986 */ /* 0x0041e8000c10112c */
[----:B0-----:R-:W2:Y:S01]  /*158fc0*/  LDL.LU.64 R58, [R1+0x10f8] ;  /* 0x0010f800013a7983 */ /* 0x001ea20000300a00 */
[----:B------:R-:W-:-:S02]  /*158fd0*/  ISETP.LT.AND P6, PT, R32, UR4, !P5 ;  /* 0x0000000420007c0c */ /* 0x000fc4000efc1270 */
[C---:B------:R-:W-:Y:S02]  /*158fe0*/  LOP3.LUT P2, RZ, R0.reuse, 0x20000000, RZ, 0xc0, !PT ;  /* 0x2000000000ff7812 */ /* 0x040fe4000784c0ff */
[C---:B------:R-:W-:Y:S02]  /*158ff0*/  LOP3.LUT P0, RZ, R0.reuse, 0x10000000, RZ, 0xc0, !PT ;  /* 0x1000000000ff7812 */ /* 0x040fe4000780c0ff */
[C---:B------:R-:W-:Y:S02]  /*159000*/  LOP3.LUT P3, RZ, R0.reuse, 0x8000000, RZ, 0xc0, !PT ;  /* 0x0800000000ff7812 */ /* 0x040fe4000786c0ff */
[C---:B------:R-:W-:Y:S02]  /*159010*/  LOP3.LUT P4, RZ, R0.reuse, 0x4000000, RZ, 0xc0, !PT ;  /* 0x0400000000ff7812 */ /* 0x040fe4000788c0ff */
[----:B------:R-:W-:Y:S02]  /*159020*/  LOP3.LUT P1, RZ, R0, 0x2000000, RZ, 0xc0, !PT ;  /* 0x0200000000ff7812 */ /* 0x000fe4000782c0ff */
[C---:B------:R-:W-:Y:S01]  /*159030*/  PRMT R0, R39.reuse, 0x7770, RZ ;  /* 0x0000777027007816 */ /* 0x040fe200000000ff */
[----:B------:R-:W-:Y:S01]  /*159040*/  ULDC UR4, c[0x0][0x228] ;  /* 0x00008a0000047ab9 */ /* 0x000fe20000000800 */
[----:B------:R-:W-:-:S02]  /*159050*/  PRMT R2, R39, 0x7771, RZ ;  /* 0x0000777127027816 */ /* 0x000fc400000000ff */
[----:B------:R-:W-:Y:S01]  /*159060*/  PRMT R3, R39, 0x7772, RZ ;  /* 0x0000777227037816 */ /* 0x000fe200000000ff */
[----:B------:R-:W2:Y:S04]  /*159070*/  LDL.LU.64 R46, [R1+0x10f0] ;  /* 0x0010f000012e7983 */ /* 0x000ea80000300a00 */
[----:B------:R-:W2:Y:S04]  /*159080*/  LDL.LU.64 R50, [R1+0x10d8] ;  /* 0x0010d80001327983 */ /* 0x000ea80000300a00 */
[----:B---3--:R0:W-:Y:S01]  /*159090*/  @P6 STG.E.U8 desc[UR44][R54.64], R0 ;  /* 0x0000000036006986 */ /* 0x0081e2000c10112c */
[----:B------:R-:W-:Y:S01]  /*1590a0*/  ISETP.LT.AND P6, PT, R49, UR4, !P5 ;  /* 0x0000000431007c0c */ /* 0x000fe2000efc1270 */
[----:B------:R-:W-:-:S02]  /*1590b0*/  ULDC UR4, c[0x0][0x228] ;  /* 0x00008a0000047ab9 */ /* 0x000fc40000000800 */
[----:B0-----:R-:W3:Y:S10]  /*1590c0*/  LDL.LU.64 R54, [R1+0x10c8] ;  /* 0x0010c80001367983 */ /* 0x001ef40000300a00 */
[----:B----4-:R0:W-:Y:S01]  /*1590d0*/  @P6 STG.E.U8 desc[UR44][R60.64], R2 ;  /* 0x000000023c006986 */ /* 0x0101e2000c10112c */
[----:B------:R-:W-:Y:S01]  /*1590e0*/  ISETP.LT.AND P6, PT, R48, UR4, !P5 ;  /* 0x0000000430007c0c */ /* 0x000fe2000efc1270 */
[----:B------:R-:W-:-:S02]  /*1590f0*/  ULDC UR4, c[0x0][0x228] ;  /* 0x00008a0000047ab9 */ /* 0x000fc40000000800 */
[----:B------:R-:W-:Y:S02]  /*159100*/  ISETP.LT.AND P5, PT, R40, UR4, !P5 ;  /* 0x0000000428007c0c */ /* 0x000fe4000efa1270 */
[----:B------:R-:W-:Y:S01]  /*159110*/  PRMT R0, R39, 0x7773, RZ ;  /* 0x0000777327007816 */ /* 0x000fe200000000ff */
[----:B------:R-:W-:Y:S01]  /*159120*/  ULDC UR4, c[0x0][0x228] ;  /* 0x00008a0000047ab9 */ /* 0x000fe20000000800 */
[----:B0-----:R-:W4:Y:S06]  /*159130*/  LDL.LU R61, [R1+0x398] ;  /* 0x00039800013d7983 */ /* 0x001f2c0000300800 */
[----:B------:R0:W-:Y:S01]  /*159140*/  @P6 STG.E.U8 desc[UR44][R56.64], R3 ;  /* 0x0000000338006986 */ /* 0x0001e2000c10112c */
[----:B------:R-:W-:Y:S01]  /*159150*/  ISETP.LT.AND P6, PT, R32, UR4, !P2 ;  /* 0x0000000420007c0c */ /* 0x000fe2000d7c1270 */
[----:B------:R-:W-:Y:S01]  /*159160*/  ULDC UR4, c[0x0][0x228] ;  /* 0x00008a0000047ab9 */ /* 0x000fe20000000800 */
[----:B------:R-:W-:-:S02]  /*159170*/  PRMT R4, R9, 0x7770, RZ ;  /* 0x0000777009047816 */ /* 0x000fc400000000ff */
[----:B------:R-:W-:Y:S01]  /*159180*/  PRMT R2, R9, 0x7771, RZ ;  /* 0x0000777109027816 */ /* 0x000fe200000000ff */
[----:B0-----:R-:W3:Y:S04]  /*159190*/  LDL.LU.64 R56, [R1+0x10c0] ;  /* 0x0010c00001387983 */ /* 0x001ee80000300a00 */
[----:B------:R0:W-:Y:S01]  /*1591a0*/  @P5 STG.E.U8 desc[UR44][R44.64], R0 ;  /* 0x000000002c005986 */ /* 0x0001e2000c10112c */
[----:B------:R-:W-:Y:S01]  /*1591b0*/  ISETP.LT.AND P5, PT, R49, UR4, !P2 ;  /* 0x0000000431007c0c */ /* 0x000fe2000d7a1270 */
[----:B------:R-:W-:Y:S02]  /*1591c0*/  ULDC UR4, c[0x0][0x228] ;  /* 0x00008a0000047ab9 */ /* 0x000fe40000000800 */
[----:B0-----:R-:W3:Y:S04]  /*1591d0*/  LDL.LU.64 R44, [R1+0x10b0] ;  /* 0x0010b000012c7983 */ /* 0x001ee80000300a00 */
[----:B------:R0:W-:Y:S04]  /*1591e0*/  @P6 STG.E.U8 desc[UR44][R52.64], R4 ;  /* 0x0000000434006986 */ /* 0x0001e8000c10112c */
[----:B0-----:R-:W3:Y:S04]  /*1591f0*/  LDL.LU.64 R52, [R1+0x10a8] ;  /* 0x0010a80001347983 */ /* 0x001ee80000300a00 */
[----:B--2---:R0:W-:Y:S04]  /*159200*/  @P5 STG.E.U8 desc[UR44][R58.64], R2 ;  /* 0x000000023a005986 */ /* 0x0041e8000c10112c */
[----:B0-----:R-:W2:Y:S01]  /*159210*/  LDL.LU.64 R58, [R1+0x10a0] ;  /* 0x0010a000013a7983 */ /* 0x001ea20000300a00 */
[----:B------:R-:W-:-:S02]  /*159220*/  ISETP.LT.AND P6, PT, R48, UR4, !P2 ;  /* 0x0000000430007c0c */ /* 0x000fc4000d7c1270 */
[----:B------:R-:W-:Y:S01]  /*159230*/  ISETP.LT.AND P2, PT, R40, UR5, !P2 ;  /* 0x0000000528007c0c */ /* 0x000fe2000d741270 */
[----:B------:R-:W-:Y:S01]  /*159240*/  ULDC UR4, c[0x0][0x228] ;  /* 0x00008a0000047ab9 */ /* 0x000fe20000000800 */
[C---:B------:R-:W-:Y:S02]  /*159250*/  PRMT R3, R9.reuse, 0x7772, RZ ;  /* 0x0000777209037816 */ /* 0x040fe400000000ff */
[----:B------:R-:W-:Y:S02]  /*159260*/  ISETP.LT.AND P5, PT, R32, UR4, !P0 ;  /* 0x0000000420007c0c */ /* 0x000fe4000c7a1270 */
[----:B------:R-:W-:Y:S01]  /*159270*/  PRMT R9, R9, 0x7773, RZ ;  /* 0x0000777309097816 */ /* 0x000fe200000000ff */
[----:B------:R-:W2:Y:S04]  /*159280*/  LDL.LU.64 R12, [R1+0x1098] ;  /* 0x00109800010c7983 */ /* 0x000ea80000300a00 */
[----:B------:R-:W2:Y:S04]  /*159290*/  LDL.LU.64 R42, [R1+0x1090] ;  /* 0x00109000012a7983 */ /* 0x000ea80000300a00 */
[----:B------:R-:W2:Y:S01]  /*1592a0*/  LDL.LU R39, [R1+0x39c] ;  /* 0x00039c0001277983 */ /* 0x000ea20000300800 */
[----:B------:R-:W-:Y:S01]  /*1592b0*/  ULDC UR4, c[0x0][0x228] ;  /* 0x00008a0000047ab9 */ /* 0x000fe20000000800 */
[----:B------:R-:W-:-:S02]  /*1592c0*/  ULDC UR5, c[0x0][0x228] ;  /* 0x00008a0000057ab9 */ /* 0x000fc40000000800 */
[----:B------:R0:W-:Y:S04]  /*1592d0*/  @P6 STG.E.U8 desc[UR44][R46.64], R3 ;  /* 0x000000032e006986 */ /* 0x0001e8000c10112c */
[----:B------:R1:W-:Y:S01]  /*1592e0*/  @P2 STG.E.U8 desc[UR44][R50.64], R9 ;  /* 0x0000000932002986 */ /* 0x0003e2000c10112c */
[----:B------:R-:W-:Y:S01]  /*1592f0*/  ISETP.LT.AND P2, PT, R49, UR4, !P0 ;  /* 0x0000000431007c0c */ /* 0x000fe2000c741270 */
[----:B------:R-:W-:Y:S01]  /*159300*/  ULDC UR4, c[0x0][0x228] ;  /* 0x00008a0000047ab9 */ /* 0x000fe20000000800 */
[----:B------:R-:W-:Y:S02]  /*159310*/  ISETP.LT.AND P6, PT, R48, UR5, !P0 ;  /* 0x0000000530007c0c */ /* 0x000fe4000c7c1270 */
[----:B------:R-:W-:Y:S01]  /*159320*/  ISETP.LT.AND P0, PT, R40, UR4, !P0 ;  /* 0x0000000428007c0c */ /* 0x000fe2000c701270 */
[----:B------:R-:W-:Y:S01]  /*159330*/  ULDC UR4, c[0x0][0x228] ;  /* 0x00008a0000047ab9 */ /* 0x000fe20000000800 */
[----:B------:R-:W-:Y:S01]  /*159340*/  ULDC UR5, c[0x0][0x228] ;  /* 0x00008a0000057ab9 */ /* 0x000fe20000000800 */
[----:B0-----:R-:W2:Y:S04]  /*159350*/  LDL.LU.64 R46, [R1+0x1088] ;  /* 0x00108800012e7983 */ /* 0x001ea80000300a00 */
[----:B-1----:R-:W2:Y:S01]  /*159360*/  LDL.LU.64 R50, [R1+0x1080] ;  /* 0x0010800001327983 */ /* 0x002ea20000300a00 */
[----:B----4-:R-:W-:-:S05]  /*159370*/  PRMT R0, R61, 0x7770, RZ ;  /* 0x000077703d007816 */ /* 0x010fca00000000ff */
[----:B---3--:R0:W-:Y:S01]  /*159380*/  @P5 STG.E.U8 desc[UR44][R54.64], R0 ;  /* 0x0000000036005986 */ /* 0x0081e2000c10112c */
[----:B------:R-:W-:Y:S02]  /*159390*/  ISETP.LT.AND P5, PT, R32, UR4, !P3 ;  /* 0x0000000420007c0c */ /* 0x000fe4000dfa1270 */
[C---:B------:R-:W-:Y:S02]  /*1593a0*/  PRMT R2, R61.reuse, 0x7771, RZ ;  /* 0x000077713d027816 */ /* 0x040fe400000000ff */
[C---:B------:R-:W-:Y:S02]  /*1593b0*/  PRMT R3, R61.reuse, 0x7772, RZ ;  /* 0x000077723d037816 */ /* 0x040fe400000000ff */
[----:B------:R-:W-:Y:S01]  /*1593c0*/  PRMT R4, R61, 0x7773, RZ ;  /* 0x000077733d047816 */ /* 0x000fe200000000ff */
[----:B------:R-:W-:Y:S01]  /*1593d0*/  ULDC UR4, c[0x0][0x228] ;  /* 0x00008a0000047ab9 */ /* 0x000fe20000000800 */
[----:B0-----:R-:W-:Y:S01]  /*1593e0*/  PRMT R0, R10, 0x7770, RZ ;  /* 0x000077700a007816 */ /* 0x001fe200000000ff */
[----:B------:R0:W-:Y:S04]  /*1593f0*/  @P2 STG.E.U8 desc[UR44][R56.64], R2 ;  /* 0x0000000238002986 */ /* 0x0001e8000c10112c */
[----:B------:R-:W3:Y:S04]  /*159400*/  LDL.LU.64 R54, [R1+0x1078] ;  /* 0x0010780001367983 */ /* 0x000ee80000300a00 */
[----:B0-----:R-:W4:Y:S04]  /*159410*/  LDL.LU.64 R56, [R1+0x1070] ;  /* 0x0010700001387983 */ /* 0x001f280000300a00 */
[----:B------:R-:W4:Y:S04]  /*159420*/  LDL.LU.64 R60, [R1+0x1068] ;  /* 0x00106800013c7983 */ /* 0x000f280000300a00 */
[----:B------:R0:W-:Y:S04]  /*159430*/  @P6 STG.E.U8 desc[UR44][R44.64], R3 ;  /* 0x000000032c006986 */ /* 0x0001e8000c10112c */
[----:B0-----:R-:W4:Y:S04]  /*159440*/  LDL.LU.64 R44, [R1+0x1048] ;  /* 0x00104800012c7983 */ /* 0x001f280000300a00 */
[----:B------:R0:W-:Y:S04]  /*159450*/  @P0 STG.E.U8 desc[UR44][R52.64], R4 ;  /* 0x0000000434000986 */ /* 0x0001e8000c10112c */
[----:B0-----:R-:W4:Y:S04]  /*159460*/  LDL.LU.64 R52, [R1+0xfd8] ;  /* 0x000fd80001347983 */ /* 0x001f280000300a00 */
[----:B--2---:R0:W-:Y:S04]  /*159470*/  @P5 STG.E.U8 desc[UR44][R58.64], R0 ;  /* 0x000000003a005986 */ /* 0x0041e8000c10112c */
[----:B0-----:R-:W2:Y:S01]  /*159480*/  LDL.LU.64 R58, [R1+0xf78] ;  /* 0x000f7800013a7983 */ /* 0x001ea20000300a00 */
[----:B------:R-:W-:-:S02]  /*159490*/  ISETP.LT.AND P2, PT, R49, UR4, !P3 ;  /* 0x0000000431007c0c */ /* 0x000fc4000df41270 */
[----:B------:R-:W-:Y:S01]  /*1594a0*/  ISETP.LT.AND P0, PT, R48, UR5, !P3 ;  /* 0x0000000530007c0c */ /* 0x000fe2000df01270 */
[----:B------:R-:W-:Y:S01]  /*1594b0*/  ULDC UR4, c[0x0][0x228] ;  /* 0x00008a0000047ab9 */ /* 0x000fe20000000800 */
[----:B------:R-:W-:Y:S01]  /*1594c0*/  ULDC UR5, c[0x0][0x228] ;  /* 0x00008a0000057ab9 */ /* 0x000fe20000000800 */
[----:B------:R-:W-:Y:S02]  /*1594d0*/  ISETP.LT.AND P3, PT, R40, UR4, !P3 ;  /* 0x0000000428007c0c */ /* 0x000fe4000df61270 */
[----:B------:R-:W-:Y:S02]  /*1594e0*/  ISETP.LT.AND P6, PT, R32, UR5, !P1 ;  /* 0x0000000520007c0c */ /* 0x000fe4000cfc1270 */
[C---:B------:R-:W-:Y:S02]  /*1594f0*/  PRMT R2, R10.reuse, 0x7771, RZ ;  /* 0x000077710a027816 */ /* 0x040fe400000000ff */
[C---:B------:R-:W-:Y:S02]  /*159500*/  PRMT R3, R10.reuse, 0x7772, RZ ;  /* 0x000077720a037816 */ /* 0x040fe400000000ff */
[----:B------:R-:W-:-:S02]  /*159510*/  PRMT R10, R10, 0x7773, RZ ;  /* 0x000077730a0a7816 */ /* 0x000fc400000000ff */
[----:B------:R-:W-:Y:S01]  /*159520*/  PRMT R0, R39, 0x7770, RZ ;  /* 0x0000777027007816 */ /* 0x000fe200000000ff */
[----:B------:R-:W-:Y:S01]  /*159530*/  ULDC UR4, c[0x0][0x228] ;  /* 0x00008a0000047ab9 */ /* 0x000fe20000000800 */
[----:B------:R-:W-:Y:S01]  /*159540*/  ULDC UR5, c[0x0][0x228] ;  /* 0x00008a0000057ab9 */ /* 0x000fe20000000800 */
[----:B------:R0:W-:Y:S04]  /*159550*/  @P2 STG.E.U8 desc[UR44][R12.64], R2 ;  /* 0x000000020c002986 */ /* 0x0001e8000c10112c */
[----:B------:R1:W-:Y:S01]  /*159560*/  @P0 STG.E.U8 desc[UR44][R42.64], R3 ;  /* 0x000000032a000986 */ /* 0x0003e2000c10112c */
[C---:B------:R-:W-:Y:S02]  /*159570*/  ISETP.LT.AND P0, PT, R49.reuse, UR4, !P1 ;  /* 0x0000000431007c0c */ /* 0x040fe4000cf01270 */
[----:B------:R-:W-:Y:S01]  /*159580*/  ISETP.LT.AND P2, PT, R49, UR5, !P4 ;  /* 0x0000000531007c0c */ /* 0x000fe2000e741270 */
[----:B------:R-:W-:Y:S01]  /*159590*/  @P3 STG.E.U8 desc[UR44][R46.64], R10 ;  /* 0x0000000a2e003986 */ /* 0x000fe2000c10112c */
[----:B------:R-:W-:-:S03]  /*1595a0*/  ULDC UR4, c[0x0][0x228] ;  /* 0x00008a0000047ab9 */ /* 0x000fc60000000800 */
[----:B------:R1:W-:Y:S01]  /*1595b0*/  @P6 STG.E.U8 desc[UR44][R50.64], R0 ;  /* 0x0000000032006986 */ /* 0x0003e2000c10112c */
[----:B------:R-:W-:Y:S01]  /*1595c0*/  ULDC UR5, c[0x0][0x228] ;  /* 0x00008a0000057ab9 */ /* 0x000fe20000000800 */
[----:B------:R-:W-:Y:S02]  /*1595d0*/  ISETP.LT.AND P6, PT, R48, UR4, !P1 ;  /* 0x0000000430007c0c */ /* 0x000fe4000cfc1270 */
[----:B------:R-:W-:Y:S02]  /*1595e0*/  ISETP.LT.AND P5, PT, R32, UR6, !P4 ;  /* 0x0000000620007c0c */ /* 0x000fe4000e7a1270 */
[----:B------:R-:W-:Y:S01]  /*1595f0*/  ISETP.LT.AND P1, PT, R40, UR5, !P1 ;  /* 0x0000000528007c0c */ /* 0x000fe2000cf21270 */
[----:B------:R-:W-:Y:S02]  /*159600*/  ULDC UR6, c[0x0][0x228] ;  /* 0x00008a0000067ab9 */ /* 0x000fe40000000800 */
[----:B------:R-:W-:Y:S02]  /*159610*/  ISETP.LT.AND P3, PT, R48, UR6, !P4 ;  /* 0x0000000630007c0c */ /* 0x000fe4000e761270 */
[----:B------:R-:W-:-:S02]  /*159620*/  ISETP.LT.AND P4, PT, R40, UR6, !P4 ;  /* 0x0000000628007c0c */ /* 0x000fc4000e781270 */
[C---:B0-----:R-:W-:Y:S02]  /*159630*/  PRMT R2, R39.reuse, 0x7771, RZ ;  /* 0x0000777127027816 */ /* 0x041fe400000000ff */
[C---:B-1----:R-:W-:Y:S02]  /*159640*/  PRMT R3, R39.reuse, 0x7772, RZ ;  /* 0x0000777227037816 */ /* 0x042fe400000000ff */
[----:B------:R-:W-:Y:S02]  /*159650*/  PRMT R4, R39, 0x7773, RZ ;  /* 0x0000777327047816 */ /* 0x000fe400000000ff */
[C---:B------:R-:W-:Y:S02]  /*159660*/  PRMT R0, R11.reuse, 0x7770, RZ ;  /* 0x000077700b007816 */ /* 0x040fe400000000ff */
[C---:B------:R-:W-:Y:S02]  /*159670*/  PRMT R5, R11.reuse, 0x7771, RZ ;  /* 0x000077710b057816 */ /* 0x040fe400000000ff */
[----:B------:R-:W-:-:S02]  /*159680*/  PRMT R6, R11, 0x7772, RZ ;  /* 0x000077720b067816 */ /* 0x000fc400000000ff */
[----:B------:R-:W-:Y:S01]  /*159690*/  PRMT R11, R11, 0x7773, RZ ;  /* 0x000077730b0b7816 */ /* 0x000fe200000000ff */
[----:B---3--:R0:W-:Y:S04]  /*1596a0*/  @P0 STG.E.U8 desc[UR44][R54.64], R2 ;  /* 0x0000000236000986 */ /* 0x0081e8000c10112c */
[----:B----4-:R0:W-:Y:S04]  /*1596b0*/  @P6 STG.E.U8 desc[UR44][R56.64], R3 ;  /* 0x0000000338006986 */ /* 0x0101e8000c10112c */
[----:B------:R0:W-:Y:S04]  /*1596c0*/  @P1 STG.E.U8 desc[UR44][R60.64], R4 ;  /* 0x000000043c001986 */ /* 0x0001e8000c10112c */
[----:B------:R0:W-:Y:S04]  /*1596d0*/  @P5 STG.E.U8 desc[UR44][R44.64], R0 ;  /* 0x000000002c005986 */ /* 0x0001e8000c10112c */
[----:B------:R0:W-:Y:S04]  /*1596e0*/  @P2 STG.E.U8 desc[UR44][R52.64], R5 ;  /* 0x0000000534002986 */ /* 0x0001e8000c10112c */
[----:B--2---:R0:W-:Y:S01]  /*1596f0*/  @P3 STG.E.U8 desc[UR44][R58.64], R6 ;  /* 0x000000063a003986 */ /* 0x0041e2000c10112c */
[----:B------:R-:W-:Y:S05]  /*159700*/  @!P4 EXIT ;  /* 0x000000000000c94d */ /* 0x000fea0003800000 */
[----:B0-----:R-:W2:Y:S04]  /*159710*/  LDL.LU.64 R58, [R1+0xef8] ;  /* 0x000ef800013a7983 */ /* 0x001ea80000300a00 */
[----:B--2---:R-:W-:Y:S01]  /*159720*/  STG.E.U8 desc[UR44][R58.64], R11 ;  /* 0x0000000b3a007986 */ /* 0x004fe2000c10112c */
[----:B------:R-:W-:Y:S05]  /*159730*/  EXIT ;  /* 0x000000000000794d */ /* 0x000fea0003800000 */
.L_x_2:
[----:B------:R-:W-:-:S00]  /*159740*/  BRA `(.L_x_2) ;  /* 0xfffffffc00fc7947 */ /* 0x000fc0000383ffff */
[----:B------:R-:W-:-:S00]  /*159750*/  NOP ;  /* 0x0000000000007918 */ /* 0x000fc00000000000 */
        /* <DEDUP_REMOVED lines=10> */
.L_x_3:


//--------------------- .nv.shared.matmul_kernel  --------------------------
	.section	.nv.shared.matmul_kernel,"aw",@nobits
	.sectionflags	@""
	.align	16
	.zero		1024


//--------------------- .nv.shared.reserved.0     --------------------------
	.section	.nv.shared.reserved.0,"aw",@nobits
	.weak		__nv_reservedSMEM_offset_0_alias
	.size		__nv_reservedSMEM_offset_0_alias, 0, 0
	.other		__nv_reservedSMEM_offset_0_alias,@"STO_CUDA_RESERVED_SHARED STV_DEFAULT"
__nv_reservedSMEM_offset_0_alias:
	.zero		0


//--------------------- .nv.constant0.matmul_kernel --------------------------
	.section	.nv.constant0.matmul_kernel,"a",@progbits
	.sectionflags	@""
	.align	4
.nv.constant0.matmul_kernel:
	.zero		608


//--------------------- SYMBOLS --------------------------

	.type		.nv.reservedSmem.offset0,@object
	.size		.nv.reservedSmem.offset0,0x4
